//
// Generated by NVIDIA NVVM Compiler
//
// Compiler Build ID: CL-36424714
// Cuda compilation tools, release 13.0, V13.0.88
// Based on NVVM 20.0.0
//

.version 9.0
.target sm_100
.address_size 64

	// .globl	_Z11field_setupPKfS0_Pf
.const .align 4 .f32 hx = 0f3A83126F;
.const .align 4 .f32 hy = 0f3A83126F;
.const .align 4 .f32 h = 0f3A83126F;
.const .align 4 .f32 dt = 0f34B2F487;
.const .align 4 .f32 omegac = 0f493FBF80;
.const .align 4 .f32 tao = 0f368637BD;
.const .align 4 .f32 tt = 0f3708DB56;
// _ZZ11propagationiiiiPKfPfiE3s_u has been demoted
.global .align 4 .b8 __cudart_i2opi_f[24] = {65, 144, 67, 60, 153, 149, 98, 219, 192, 221, 52, 245, 209, 87, 39, 252, 41, 21, 68, 78, 110, 131, 249, 162};

.visible .entry _Z11field_setupPKfS0_Pf(
	.param .u64 .ptr .align 1 _Z11field_setupPKfS0_Pf_param_0,
	.param .u64 .ptr .align 1 _Z11field_setupPKfS0_Pf_param_1,
	.param .u64 .ptr .align 1 _Z11field_setupPKfS0_Pf_param_2
)
{
	.reg .pred 	%p<77>;
	.reg .b32 	%r<91>;
	.reg .b32 	%f<497>;
	.reg .b64 	%rd<13>;

	ld.param.u64 	%rd1, [_Z11field_setupPKfS0_Pf_param_0];
	ld.param.u64 	%rd2, [_Z11field_setupPKfS0_Pf_param_1];
	ld.param.u64 	%rd3, [_Z11field_setupPKfS0_Pf_param_2];
	mov.u32 	%r3, %tid.x;
	mov.u32 	%r4, %ctaid.x;
	mov.u32 	%r5, %ntid.x;
	mad.lo.s32 	%r1, %r4, %r5, %r3;
	mov.u32 	%r6, %tid.y;
	mov.u32 	%r7, %ctaid.y;
	mov.u32 	%r8, %ntid.y;
	mad.lo.s32 	%r9, %r7, %r8, %r6;
	setp.gt.s32 	%p1, %r1, 200;
	setp.gt.u32 	%p2, %r9, 200;
	or.pred  	%p3, %p1, %p2;
	@%p3 bra 	$L__BB0_42;
	cvta.to.global.u64 	%rd4, %rd1;
	mul.wide.s32 	%rd5, %r1, 4;
	add.s64 	%rd6, %rd4, %rd5;
	ld.global.f32 	%f1, [%rd6];
	abs.f32 	%f2, %f1;
	setp.lt.f32 	%p4, %f2, 0f00800000;
	mul.f32 	%f48, %f2, 0f4B800000;
	selp.f32 	%f49, %f48, %f2, %p4;
	selp.f32 	%f50, 0fC1C00000, 0f00000000, %p4;
	mov.b32 	%r10, %f49;
	add.s32 	%r11, %r10, -1060439283;
	and.b32  	%r12, %r11, -8388608;
	sub.s32 	%r13, %r10, %r12;
	mov.b32 	%f51, %r13;
	cvt.rn.f32.s32 	%f52, %r12;
	fma.rn.f32 	%f53, %f52, 0f34000000, %f50;
	add.f32 	%f54, %f51, 0fBF800000;
	add.f32 	%f55, %f51, 0f3F800000;
	rcp.approx.ftz.f32 	%f56, %f55;
	add.f32 	%f57, %f54, %f54;
	mul.f32 	%f58, %f57, %f56;
	mul.f32 	%f59, %f58, %f58;
	sub.f32 	%f60, %f54, %f58;
	add.f32 	%f61, %f60, %f60;
	neg.f32 	%f62, %f58;
	fma.rn.f32 	%f63, %f62, %f54, %f61;
	mul.rn.f32 	%f64, %f56, %f63;
	fma.rn.f32 	%f65, %f59, 0f3A2C32E4, 0f3B52E7DB;
	fma.rn.f32 	%f66, %f65, %f59, 0f3C93BB73;
	fma.rn.f32 	%f67, %f66, %f59, 0f3DF6384F;
	mul.rn.f32 	%f68, %f67, %f59;
	fma.rn.f32 	%f69, %f58, 0f3FB8AA3B, %f53;
	sub.f32 	%f70, %f53, %f69;
	fma.rn.f32 	%f71, %f58, 0f3FB8AA3B, %f70;
	fma.rn.f32 	%f72, %f64, 0f3FB8AA3B, %f71;
	fma.rn.f32 	%f73, %f58, 0f32A55E34, %f72;
	mul.f32 	%f74, %f68, 0f40400000;
	fma.rn.f32 	%f75, %f74, %f64, %f73;
	fma.rn.f32 	%f76, %f68, %f58, %f75;
	add.rn.f32 	%f77, %f69, %f76;
	neg.f32 	%f78, %f69;
	add.rn.f32 	%f79, %f77, %f78;
	neg.f32 	%f80, %f79;
	add.rn.f32 	%f81, %f76, %f80;
	mov.f32 	%f82, 0f40000000;
	mul.rn.f32 	%f83, %f77, %f82;
	neg.f32 	%f84, %f83;
	fma.rn.f32 	%f85, %f77, 0f40000000, %f84;
	fma.rn.f32 	%f86, %f81, 0f40000000, %f85;
	cvt.rni.f32.f32 	%f87, %f83;
	sub.f32 	%f88, %f83, %f87;
	add.f32 	%f89, %f88, %f86;
	fma.rn.f32 	%f90, %f89, 0f391FCB8E, 0f3AAF85ED;
	fma.rn.f32 	%f91, %f90, %f89, 0f3C1D9856;
	fma.rn.f32 	%f92, %f91, %f89, 0f3D6357BB;
	fma.rn.f32 	%f93, %f92, %f89, 0f3E75FDEC;
	fma.rn.f32 	%f94, %f93, %f89, 0f3F317218;
	fma.rn.f32 	%f95, %f94, %f89, 0f3F800000;
	cvt.rzi.s32.f32 	%r14, %f87;
	setp.gt.f32 	%p5, %f87, 0f00000000;
	selp.b32 	%r15, 0, -2097152000, %p5;
	add.s32 	%r16, %r15, 2130706432;
	mov.b32 	%f96, %r16;
	mul.f32 	%f97, %f95, %f96;
	shl.b32 	%r17, %r14, 23;
	sub.s32 	%r18, %r17, %r15;
	mov.b32 	%f98, %r18;
	mul.f32 	%f99, %f97, %f98;
	abs.f32 	%f100, %f83;
	setp.gt.f32 	%p6, %f100, 0f43180000;
	setp.lt.f32 	%p7, %f83, 0f00000000;
	selp.f32 	%f101, 0f00000000, 0f7F800000, %p7;
	selp.f32 	%f3, %f101, %f99, %p6;
	setp.eq.f32 	%p8, %f1, 0f3F800000;
	mov.f32 	%f489, 0f3F800000;
	@%p8 bra 	$L__BB0_6;
	setp.num.f32 	%p9, %f2, %f2;
	@%p9 bra 	$L__BB0_4;
	mov.f32 	%f103, 0f40000000;
	add.rn.f32 	%f489, %f1, %f103;
	bra.uni 	$L__BB0_6;
$L__BB0_4:
	setp.neu.f32 	%p10, %f1, 0f00000000;
	setp.neu.f32 	%p11, %f2, 0f7F800000;
	and.pred  	%p12, %p10, %p11;
	mov.f32 	%f489, %f3;
	@%p12 bra 	$L__BB0_6;
	add.f32 	%f102, %f1, %f1;
	mov.b32 	%r19, %f102;
	and.b32  	%r20, %r19, 2147483647;
	mov.b32 	%f489, %r20;
$L__BB0_6:
	cvta.to.global.u64 	%rd7, %rd2;
	mul.wide.u32 	%rd8, %r9, 4;
	add.s64 	%rd9, %rd7, %rd8;
	ld.global.f32 	%f7, [%rd9];
	abs.f32 	%f8, %f7;
	setp.eq.f32 	%p13, %f7, 0f3F800000;
	mov.f32 	%f490, 0f3F800000;
	@%p13 bra 	$L__BB0_11;
	setp.num.f32 	%p14, %f8, %f8;
	@%p14 bra 	$L__BB0_9;
	mov.f32 	%f160, 0f40000000;
	add.rn.f32 	%f490, %f7, %f160;
	bra.uni 	$L__BB0_11;
$L__BB0_9:
	setp.lt.f32 	%p15, %f8, 0f00800000;
	mul.f32 	%f105, %f8, 0f4B800000;
	selp.f32 	%f106, %f105, %f8, %p15;
	mov.b32 	%r21, %f106;
	add.s32 	%r22, %r21, -1060439283;
	and.b32  	%r23, %r22, -8388608;
	sub.s32 	%r24, %r21, %r23;
	mov.b32 	%f107, %r24;
	cvt.rn.f32.s32 	%f108, %r23;
	selp.f32 	%f109, 0fC1C00000, 0f00000000, %p15;
	fma.rn.f32 	%f110, %f108, 0f34000000, %f109;
	add.f32 	%f111, %f107, 0fBF800000;
	add.f32 	%f112, %f107, 0f3F800000;
	rcp.approx.ftz.f32 	%f113, %f112;
	add.f32 	%f114, %f111, %f111;
	mul.f32 	%f115, %f114, %f113;
	mul.f32 	%f116, %f115, %f115;
	neg.f32 	%f117, %f115;
	sub.f32 	%f118, %f111, %f115;
	add.f32 	%f119, %f118, %f118;
	fma.rn.f32 	%f120, %f117, %f111, %f119;
	mul.rn.f32 	%f121, %f113, %f120;
	fma.rn.f32 	%f122, %f116, 0f3A2C32E4, 0f3B52E7DB;
	fma.rn.f32 	%f123, %f122, %f116, 0f3C93BB73;
	fma.rn.f32 	%f124, %f123, %f116, 0f3DF6384F;
	mul.rn.f32 	%f125, %f124, %f116;
	fma.rn.f32 	%f126, %f115, 0f3FB8AA3B, %f110;
	mul.f32 	%f127, %f125, 0f40400000;
	sub.f32 	%f128, %f110, %f126;
	fma.rn.f32 	%f129, %f115, 0f3FB8AA3B, %f128;
	fma.rn.f32 	%f130, %f121, 0f3FB8AA3B, %f129;
	fma.rn.f32 	%f131, %f115, 0f32A55E34, %f130;
	fma.rn.f32 	%f132, %f127, %f121, %f131;
	fma.rn.f32 	%f133, %f125, %f115, %f132;
	add.rn.f32 	%f134, %f126, %f133;
	mov.f32 	%f135, 0f40000000;
	mul.rn.f32 	%f136, %f134, %f135;
	cvt.rni.f32.f32 	%f137, %f136;
	sub.f32 	%f138, %f136, %f137;
	neg.f32 	%f139, %f136;
	fma.rn.f32 	%f140, %f134, 0f40000000, %f139;
	neg.f32 	%f141, %f126;
	add.rn.f32 	%f142, %f134, %f141;
	neg.f32 	%f143, %f142;
	add.rn.f32 	%f144, %f133, %f143;
	fma.rn.f32 	%f145, %f144, 0f40000000, %f140;
	add.f32 	%f146, %f138, %f145;
	setp.gt.f32 	%p16, %f137, 0f00000000;
	selp.b32 	%r25, 0, -2097152000, %p16;
	setp.neu.f32 	%p17, %f7, 0f00000000;
	setp.neu.f32 	%p18, %f8, 0f7F800000;
	setp.lt.f32 	%p19, %f136, 0f00000000;
	selp.f32 	%f147, 0f00000000, 0f7F800000, %p19;
	abs.f32 	%f148, %f136;
	setp.gt.f32 	%p20, %f148, 0f43180000;
	cvt.rzi.s32.f32 	%r26, %f137;
	shl.b32 	%r27, %r26, 23;
	sub.s32 	%r28, %r27, %r25;
	mov.b32 	%f149, %r28;
	add.s32 	%r29, %r25, 2130706432;
	mov.b32 	%f150, %r29;
	fma.rn.f32 	%f151, %f146, 0f391FCB8E, 0f3AAF85ED;
	fma.rn.f32 	%f152, %f151, %f146, 0f3C1D9856;
	fma.rn.f32 	%f153, %f152, %f146, 0f3D6357BB;
	fma.rn.f32 	%f154, %f153, %f146, 0f3E75FDEC;
	fma.rn.f32 	%f155, %f154, %f146, 0f3F317218;
	fma.rn.f32 	%f156, %f155, %f146, 0f3F800000;
	mul.f32 	%f157, %f156, %f150;
	mul.f32 	%f158, %f157, %f149;
	selp.f32 	%f490, %f147, %f158, %p20;
	and.pred  	%p21, %p17, %p18;
	@%p21 bra 	$L__BB0_11;
	add.f32 	%f159, %f7, %f7;
	mov.b32 	%r30, %f159;
	and.b32  	%r31, %r30, 2147483647;
	mov.b32 	%f490, %r31;
$L__BB0_11:
	add.f32 	%f13, %f489, %f490;
	mov.f32 	%f162, 0fBF060A92;
	mul.rn.f32 	%f163, %f162, %f162;
	add.f32 	%f164, %f163, 0f00000000;
	fma.rn.f32 	%f165, %f163, 0f37CBAC00, 0fBAB607ED;
	fma.rn.f32 	%f166, %f165, %f163, 0f3D2AAABB;
	fma.rn.f32 	%f167, %f166, %f163, 0fBEFFFFFF;
	fma.rn.f32 	%f168, %f167, %f164, 0f3F800000;
	mul.f32 	%f14, %f168, 0f3C75C28F;
	sub.f32 	%f15, %f1, %f14;
	abs.f32 	%f16, %f15;
	setp.eq.f32 	%p22, %f15, 0f3F800000;
	mov.f32 	%f491, 0f3F800000;
	@%p22 bra 	$L__BB0_16;
	setp.num.f32 	%p23, %f16, %f16;
	@%p23 bra 	$L__BB0_14;
	mov.f32 	%f224, 0f40000000;
	add.rn.f32 	%f491, %f15, %f224;
	bra.uni 	$L__BB0_16;
$L__BB0_14:
	setp.lt.f32 	%p24, %f16, 0f00800000;
	mul.f32 	%f169, %f16, 0f4B800000;
	selp.f32 	%f170, %f169, %f16, %p24;
	mov.b32 	%r32, %f170;
	add.s32 	%r33, %r32, -1060439283;
	and.b32  	%r34, %r33, -8388608;
	sub.s32 	%r35, %r32, %r34;
	mov.b32 	%f171, %r35;
	cvt.rn.f32.s32 	%f172, %r34;
	selp.f32 	%f173, 0fC1C00000, 0f00000000, %p24;
	fma.rn.f32 	%f174, %f172, 0f34000000, %f173;
	add.f32 	%f175, %f171, 0fBF800000;
	add.f32 	%f176, %f171, 0f3F800000;
	rcp.approx.ftz.f32 	%f177, %f176;
	add.f32 	%f178, %f175, %f175;
	mul.f32 	%f179, %f178, %f177;
	mul.f32 	%f180, %f179, %f179;
	neg.f32 	%f181, %f179;
	sub.f32 	%f182, %f175, %f179;
	add.f32 	%f183, %f182, %f182;
	fma.rn.f32 	%f184, %f181, %f175, %f183;
	mul.rn.f32 	%f185, %f177, %f184;
	fma.rn.f32 	%f186, %f180, 0f3A2C32E4, 0f3B52E7DB;
	fma.rn.f32 	%f187, %f186, %f180, 0f3C93BB73;
	fma.rn.f32 	%f188, %f187, %f180, 0f3DF6384F;
	mul.rn.f32 	%f189, %f188, %f180;
	fma.rn.f32 	%f190, %f179, 0f3FB8AA3B, %f174;
	mul.f32 	%f191, %f189, 0f40400000;
	sub.f32 	%f192, %f174, %f190;
	fma.rn.f32 	%f193, %f179, 0f3FB8AA3B, %f192;
	fma.rn.f32 	%f194, %f185, 0f3FB8AA3B, %f193;
	fma.rn.f32 	%f195, %f179, 0f32A55E34, %f194;
	fma.rn.f32 	%f196, %f191, %f185, %f195;
	fma.rn.f32 	%f197, %f189, %f179, %f196;
	add.rn.f32 	%f198, %f190, %f197;
	mov.f32 	%f199, 0f40000000;
	mul.rn.f32 	%f200, %f198, %f199;
	cvt.rni.f32.f32 	%f201, %f200;
	sub.f32 	%f202, %f200, %f201;
	neg.f32 	%f203, %f200;
	fma.rn.f32 	%f204, %f198, 0f40000000, %f203;
	neg.f32 	%f205, %f190;
	add.rn.f32 	%f206, %f198, %f205;
	neg.f32 	%f207, %f206;
	add.rn.f32 	%f208, %f197, %f207;
	fma.rn.f32 	%f209, %f208, 0f40000000, %f204;
	add.f32 	%f210, %f202, %f209;
	setp.gt.f32 	%p25, %f201, 0f00000000;
	selp.b32 	%r36, 0, -2097152000, %p25;
	setp.neu.f32 	%p26, %f15, 0f00000000;
	setp.neu.f32 	%p27, %f16, 0f7F800000;
	setp.lt.f32 	%p28, %f200, 0f00000000;
	selp.f32 	%f211, 0f00000000, 0f7F800000, %p28;
	abs.f32 	%f212, %f200;
	setp.gt.f32 	%p29, %f212, 0f43180000;
	cvt.rzi.s32.f32 	%r37, %f201;
	shl.b32 	%r38, %r37, 23;
	sub.s32 	%r39, %r38, %r36;
	mov.b32 	%f213, %r39;
	add.s32 	%r40, %r36, 2130706432;
	mov.b32 	%f214, %r40;
	fma.rn.f32 	%f215, %f210, 0f391FCB8E, 0f3AAF85ED;
	fma.rn.f32 	%f216, %f215, %f210, 0f3C1D9856;
	fma.rn.f32 	%f217, %f216, %f210, 0f3D6357BB;
	fma.rn.f32 	%f218, %f217, %f210, 0f3E75FDEC;
	fma.rn.f32 	%f219, %f218, %f210, 0f3F317218;
	fma.rn.f32 	%f220, %f219, %f210, 0f3F800000;
	mul.f32 	%f221, %f220, %f214;
	mul.f32 	%f222, %f221, %f213;
	selp.f32 	%f491, %f211, %f222, %p29;
	and.pred  	%p30, %p26, %p27;
	@%p30 bra 	$L__BB0_16;
	add.f32 	%f223, %f15, %f15;
	mov.b32 	%r41, %f223;
	and.b32  	%r42, %r41, 2147483647;
	mov.b32 	%f491, %r42;
$L__BB0_16:
	mov.f32 	%f226, 0f3F060A92;
	mul.rn.f32 	%f227, %f226, %f226;
	fma.rn.f32 	%f228, %f227, 0f3F060A92, 0f00000000;
	fma.rn.f32 	%f229, %f227, 0fB94D4153, 0f3C0885E4;
	fma.rn.f32 	%f230, %f229, %f227, 0fBE2AAAA8;
	fma.rn.f32 	%f231, %f230, %f228, 0f3F060A92;
	fma.rn.f32 	%f21, %f231, 0fBC75C28F, %f7;
	abs.f32 	%f22, %f21;
	setp.lt.f32 	%p31, %f22, 0f00800000;
	mul.f32 	%f232, %f22, 0f4B800000;
	selp.f32 	%f233, %f232, %f22, %p31;
	selp.f32 	%f234, 0fC1C00000, 0f00000000, %p31;
	mov.b32 	%r43, %f233;
	add.s32 	%r44, %r43, -1060439283;
	and.b32  	%r45, %r44, -8388608;
	sub.s32 	%r46, %r43, %r45;
	mov.b32 	%f235, %r46;
	cvt.rn.f32.s32 	%f236, %r45;
	fma.rn.f32 	%f237, %f236, 0f34000000, %f234;
	add.f32 	%f238, %f235, 0fBF800000;
	add.f32 	%f239, %f235, 0f3F800000;
	rcp.approx.ftz.f32 	%f240, %f239;
	add.f32 	%f241, %f238, %f238;
	mul.f32 	%f242, %f241, %f240;
	mul.f32 	%f243, %f242, %f242;
	sub.f32 	%f244, %f238, %f242;
	add.f32 	%f245, %f244, %f244;
	neg.f32 	%f246, %f242;
	fma.rn.f32 	%f247, %f246, %f238, %f245;
	mul.rn.f32 	%f248, %f240, %f247;
	fma.rn.f32 	%f249, %f243, 0f3A2C32E4, 0f3B52E7DB;
	fma.rn.f32 	%f250, %f249, %f243, 0f3C93BB73;
	fma.rn.f32 	%f251, %f250, %f243, 0f3DF6384F;
	mul.rn.f32 	%f252, %f251, %f243;
	fma.rn.f32 	%f253, %f242, 0f3FB8AA3B, %f237;
	sub.f32 	%f254, %f237, %f253;
	fma.rn.f32 	%f255, %f242, 0f3FB8AA3B, %f254;
	fma.rn.f32 	%f256, %f248, 0f3FB8AA3B, %f255;
	fma.rn.f32 	%f257, %f242, 0f32A55E34, %f256;
	mul.f32 	%f258, %f252, 0f40400000;
	fma.rn.f32 	%f259, %f258, %f248, %f257;
	fma.rn.f32 	%f260, %f252, %f242, %f259;
	add.rn.f32 	%f261, %f253, %f260;
	neg.f32 	%f262, %f253;
	add.rn.f32 	%f263, %f261, %f262;
	neg.f32 	%f264, %f263;
	add.rn.f32 	%f265, %f260, %f264;
	mov.f32 	%f266, 0f40000000;
	mul.rn.f32 	%f267, %f261, %f266;
	neg.f32 	%f268, %f267;
	fma.rn.f32 	%f269, %f261, 0f40000000, %f268;
	fma.rn.f32 	%f270, %f265, 0f40000000, %f269;
	cvt.rni.f32.f32 	%f271, %f267;
	sub.f32 	%f272, %f267, %f271;
	add.f32 	%f273, %f272, %f270;
	fma.rn.f32 	%f274, %f273, 0f391FCB8E, 0f3AAF85ED;
	fma.rn.f32 	%f275, %f274, %f273, 0f3C1D9856;
	fma.rn.f32 	%f276, %f275, %f273, 0f3D6357BB;
	fma.rn.f32 	%f277, %f276, %f273, 0f3E75FDEC;
	fma.rn.f32 	%f278, %f277, %f273, 0f3F317218;
	fma.rn.f32 	%f279, %f278, %f273, 0f3F800000;
	cvt.rzi.s32.f32 	%r47, %f271;
	setp.gt.f32 	%p32, %f271, 0f00000000;
	selp.b32 	%r48, 0, -2097152000, %p32;
	add.s32 	%r49, %r48, 2130706432;
	mov.b32 	%f280, %r49;
	mul.f32 	%f281, %f279, %f280;
	shl.b32 	%r50, %r47, 23;
	sub.s32 	%r51, %r50, %r48;
	mov.b32 	%f282, %r51;
	mul.f32 	%f283, %f281, %f282;
	abs.f32 	%f284, %f267;
	setp.gt.f32 	%p33, %f284, 0f43180000;
	setp.lt.f32 	%p34, %f267, 0f00000000;
	selp.f32 	%f285, 0f00000000, 0f7F800000, %p34;
	selp.f32 	%f23, %f285, %f283, %p33;
	setp.eq.f32 	%p35, %f21, 0f3F800000;
	mov.f32 	%f492, 0f3F800000;
	@%p35 bra 	$L__BB0_21;
	setp.num.f32 	%p36, %f22, %f22;
	@%p36 bra 	$L__BB0_19;
	mov.f32 	%f287, 0f40000000;
	add.rn.f32 	%f492, %f21, %f287;
	bra.uni 	$L__BB0_21;
$L__BB0_19:
	setp.neu.f32 	%p37, %f21, 0f00000000;
	setp.neu.f32 	%p38, %f22, 0f7F800000;
	and.pred  	%p39, %p37, %p38;
	mov.f32 	%f492, %f23;
	@%p39 bra 	$L__BB0_21;
	add.f32 	%f286, %f21, %f21;
	mov.b32 	%r52, %f286;
	and.b32  	%r53, %r52, 2147483647;
	mov.b32 	%f492, %r53;
$L__BB0_21:
	add.f32 	%f27, %f491, %f492;
	add.f32 	%f28, %f14, %f1;
	abs.f32 	%f29, %f28;
	setp.eq.f32 	%p40, %f28, 0f3F800000;
	mov.f32 	%f493, 0f3F800000;
	@%p40 bra 	$L__BB0_26;
	setp.num.f32 	%p41, %f29, %f29;
	@%p41 bra 	$L__BB0_24;
	mov.f32 	%f344, 0f40000000;
	add.rn.f32 	%f493, %f28, %f344;
	bra.uni 	$L__BB0_26;
$L__BB0_24:
	setp.lt.f32 	%p42, %f29, 0f00800000;
	mul.f32 	%f289, %f29, 0f4B800000;
	selp.f32 	%f290, %f289, %f29, %p42;
	mov.b32 	%r54, %f290;
	add.s32 	%r55, %r54, -1060439283;
	and.b32  	%r56, %r55, -8388608;
	sub.s32 	%r57, %r54, %r56;
	mov.b32 	%f291, %r57;
	cvt.rn.f32.s32 	%f292, %r56;
	selp.f32 	%f293, 0fC1C00000, 0f00000000, %p42;
	fma.rn.f32 	%f294, %f292, 0f34000000, %f293;
	add.f32 	%f295, %f291, 0fBF800000;
	add.f32 	%f296, %f291, 0f3F800000;
	rcp.approx.ftz.f32 	%f297, %f296;
	add.f32 	%f298, %f295, %f295;
	mul.f32 	%f299, %f298, %f297;
	mul.f32 	%f300, %f299, %f299;
	neg.f32 	%f301, %f299;
	sub.f32 	%f302, %f295, %f299;
	add.f32 	%f303, %f302, %f302;
	fma.rn.f32 	%f304, %f301, %f295, %f303;
	mul.rn.f32 	%f305, %f297, %f304;
	fma.rn.f32 	%f306, %f300, 0f3A2C32E4, 0f3B52E7DB;
	fma.rn.f32 	%f307, %f306, %f300, 0f3C93BB73;
	fma.rn.f32 	%f308, %f307, %f300, 0f3DF6384F;
	mul.rn.f32 	%f309, %f308, %f300;
	fma.rn.f32 	%f310, %f299, 0f3FB8AA3B, %f294;
	mul.f32 	%f311, %f309, 0f40400000;
	sub.f32 	%f312, %f294, %f310;
	fma.rn.f32 	%f313, %f299, 0f3FB8AA3B, %f312;
	fma.rn.f32 	%f314, %f305, 0f3FB8AA3B, %f313;
	fma.rn.f32 	%f315, %f299, 0f32A55E34, %f314;
	fma.rn.f32 	%f316, %f311, %f305, %f315;
	fma.rn.f32 	%f317, %f309, %f299, %f316;
	add.rn.f32 	%f318, %f310, %f317;
	mov.f32 	%f319, 0f40000000;
	mul.rn.f32 	%f320, %f318, %f319;
	cvt.rni.f32.f32 	%f321, %f320;
	sub.f32 	%f322, %f320, %f321;
	neg.f32 	%f323, %f320;
	fma.rn.f32 	%f324, %f318, 0f40000000, %f323;
	neg.f32 	%f325, %f310;
	add.rn.f32 	%f326, %f318, %f325;
	neg.f32 	%f327, %f326;
	add.rn.f32 	%f328, %f317, %f327;
	fma.rn.f32 	%f329, %f328, 0f40000000, %f324;
	add.f32 	%f330, %f322, %f329;
	setp.gt.f32 	%p43, %f321, 0f00000000;
	selp.b32 	%r58, 0, -2097152000, %p43;
	setp.neu.f32 	%p44, %f28, 0f00000000;
	setp.neu.f32 	%p45, %f29, 0f7F800000;
	setp.lt.f32 	%p46, %f320, 0f00000000;
	selp.f32 	%f331, 0f00000000, 0f7F800000, %p46;
	abs.f32 	%f332, %f320;
	setp.gt.f32 	%p47, %f332, 0f43180000;
	cvt.rzi.s32.f32 	%r59, %f321;
	shl.b32 	%r60, %r59, 23;
	sub.s32 	%r61, %r60, %r58;
	mov.b32 	%f333, %r61;
	add.s32 	%r62, %r58, 2130706432;
	mov.b32 	%f334, %r62;
	fma.rn.f32 	%f335, %f330, 0f391FCB8E, 0f3AAF85ED;
	fma.rn.f32 	%f336, %f335, %f330, 0f3C1D9856;
	fma.rn.f32 	%f337, %f336, %f330, 0f3D6357BB;
	fma.rn.f32 	%f338, %f337, %f330, 0f3E75FDEC;
	fma.rn.f32 	%f339, %f338, %f330, 0f3F317218;
	fma.rn.f32 	%f340, %f339, %f330, 0f3F800000;
	mul.f32 	%f341, %f340, %f334;
	mul.f32 	%f342, %f341, %f333;
	selp.f32 	%f493, %f331, %f342, %p47;
	and.pred  	%p48, %p44, %p45;
	@%p48 bra 	$L__BB0_26;
	add.f32 	%f343, %f28, %f28;
	mov.b32 	%r63, %f343;
	and.b32  	%r64, %r63, 2147483647;
	mov.b32 	%f493, %r64;
$L__BB0_26:
	setp.eq.f32 	%p49, %f21, 0f3F800000;
	mov.f32 	%f494, 0f3F800000;
	@%p49 bra 	$L__BB0_31;
	setp.num.f32 	%p50, %f22, %f22;
	@%p50 bra 	$L__BB0_29;
	mov.f32 	%f347, 0f40000000;
	add.rn.f32 	%f494, %f21, %f347;
	bra.uni 	$L__BB0_31;
$L__BB0_29:
	setp.neu.f32 	%p51, %f21, 0f00000000;
	setp.neu.f32 	%p52, %f22, 0f7F800000;
	and.pred  	%p53, %p51, %p52;
	mov.f32 	%f494, %f23;
	@%p53 bra 	$L__BB0_31;
	add.f32 	%f346, %f21, %f21;
	mov.b32 	%r65, %f346;
	and.b32  	%r66, %r65, 2147483647;
	mov.b32 	%f494, %r66;
$L__BB0_31:
	setp.eq.f32 	%p54, %f1, 0f3F800000;
	add.f32 	%f37, %f493, %f494;
	mov.f32 	%f495, 0f3F800000;
	@%p54 bra 	$L__BB0_36;
	setp.num.f32 	%p55, %f2, %f2;
	@%p55 bra 	$L__BB0_34;
	mov.f32 	%f350, 0f40000000;
	add.rn.f32 	%f495, %f1, %f350;
	bra.uni 	$L__BB0_36;
$L__BB0_34:
	setp.neu.f32 	%p56, %f1, 0f00000000;
	setp.neu.f32 	%p57, %f2, 0f7F800000;
	and.pred  	%p58, %p56, %p57;
	mov.f32 	%f495, %f3;
	@%p58 bra 	$L__BB0_36;
	add.f32 	%f349, %f1, %f1;
	mov.b32 	%r67, %f349;
	and.b32  	%r68, %r67, 2147483647;
	mov.b32 	%f495, %r68;
$L__BB0_36:
	add.f32 	%f41, %f7, 0f3C75C28F;
	abs.f32 	%f42, %f41;
	setp.eq.f32 	%p59, %f41, 0f3F800000;
	mov.f32 	%f496, 0f3F800000;
	@%p59 bra 	$L__BB0_41;
	setp.num.f32 	%p60, %f42, %f42;
	@%p60 bra 	$L__BB0_39;
	mov.f32 	%f407, 0f40000000;
	add.rn.f32 	%f496, %f41, %f407;
	bra.uni 	$L__BB0_41;
$L__BB0_39:
	setp.lt.f32 	%p61, %f42, 0f00800000;
	mul.f32 	%f352, %f42, 0f4B800000;
	selp.f32 	%f353, %f352, %f42, %p61;
	mov.b32 	%r69, %f353;
	add.s32 	%r70, %r69, -1060439283;
	and.b32  	%r71, %r70, -8388608;
	sub.s32 	%r72, %r69, %r71;
	mov.b32 	%f354, %r72;
	cvt.rn.f32.s32 	%f355, %r71;
	selp.f32 	%f356, 0fC1C00000, 0f00000000, %p61;
	fma.rn.f32 	%f357, %f355, 0f34000000, %f356;
	add.f32 	%f358, %f354, 0fBF800000;
	add.f32 	%f359, %f354, 0f3F800000;
	rcp.approx.ftz.f32 	%f360, %f359;
	add.f32 	%f361, %f358, %f358;
	mul.f32 	%f362, %f361, %f360;
	mul.f32 	%f363, %f362, %f362;
	neg.f32 	%f364, %f362;
	sub.f32 	%f365, %f358, %f362;
	add.f32 	%f366, %f365, %f365;
	fma.rn.f32 	%f367, %f364, %f358, %f366;
	mul.rn.f32 	%f368, %f360, %f367;
	fma.rn.f32 	%f369, %f363, 0f3A2C32E4, 0f3B52E7DB;
	fma.rn.f32 	%f370, %f369, %f363, 0f3C93BB73;
	fma.rn.f32 	%f371, %f370, %f363, 0f3DF6384F;
	mul.rn.f32 	%f372, %f371, %f363;
	fma.rn.f32 	%f373, %f362, 0f3FB8AA3B, %f357;
	mul.f32 	%f374, %f372, 0f40400000;
	sub.f32 	%f375, %f357, %f373;
	fma.rn.f32 	%f376, %f362, 0f3FB8AA3B, %f375;
	fma.rn.f32 	%f377, %f368, 0f3FB8AA3B, %f376;
	fma.rn.f32 	%f378, %f362, 0f32A55E34, %f377;
	fma.rn.f32 	%f379, %f374, %f368, %f378;
	fma.rn.f32 	%f380, %f372, %f362, %f379;
	add.rn.f32 	%f381, %f373, %f380;
	mov.f32 	%f382, 0f40000000;
	mul.rn.f32 	%f383, %f381, %f382;
	cvt.rni.f32.f32 	%f384, %f383;
	sub.f32 	%f385, %f383, %f384;
	neg.f32 	%f386, %f383;
	fma.rn.f32 	%f387, %f381, 0f40000000, %f386;
	neg.f32 	%f388, %f373;
	add.rn.f32 	%f389, %f381, %f388;
	neg.f32 	%f390, %f389;
	add.rn.f32 	%f391, %f380, %f390;
	fma.rn.f32 	%f392, %f391, 0f40000000, %f387;
	add.f32 	%f393, %f385, %f392;
	setp.gt.f32 	%p62, %f384, 0f00000000;
	selp.b32 	%r73, 0, -2097152000, %p62;
	setp.neu.f32 	%p63, %f41, 0f00000000;
	setp.neu.f32 	%p64, %f42, 0f7F800000;
	setp.lt.f32 	%p65, %f383, 0f00000000;
	selp.f32 	%f394, 0f00000000, 0f7F800000, %p65;
	abs.f32 	%f395, %f383;
	setp.gt.f32 	%p66, %f395, 0f43180000;
	cvt.rzi.s32.f32 	%r74, %f384;
	shl.b32 	%r75, %r74, 23;
	sub.s32 	%r76, %r75, %r73;
	mov.b32 	%f396, %r76;
	add.s32 	%r77, %r73, 2130706432;
	mov.b32 	%f397, %r77;
	fma.rn.f32 	%f398, %f393, 0f391FCB8E, 0f3AAF85ED;
	fma.rn.f32 	%f399, %f398, %f393, 0f3C1D9856;
	fma.rn.f32 	%f400, %f399, %f393, 0f3D6357BB;
	fma.rn.f32 	%f401, %f400, %f393, 0f3E75FDEC;
	fma.rn.f32 	%f402, %f401, %f393, 0f3F317218;
	fma.rn.f32 	%f403, %f402, %f393, 0f3F800000;
	mul.f32 	%f404, %f403, %f397;
	mul.f32 	%f405, %f404, %f396;
	selp.f32 	%f496, %f394, %f405, %p66;
	and.pred  	%p67, %p63, %p64;
	@%p67 bra 	$L__BB0_41;
	add.f32 	%f406, %f41, %f41;
	mov.b32 	%r78, %f406;
	and.b32  	%r79, %r78, 2147483647;
	mov.b32 	%f496, %r79;
$L__BB0_41:
	mov.f32 	%f408, 0f32695D3C;
	mov.f32 	%f409, 0f3EE08FB8;
	mul.rn.f32 	%f410, %f409, %f408;
	mov.f32 	%f411, 0f3D7718A6;
	mov.f32 	%f412, 0f3DF878E7;
	mul.rn.f32 	%f413, %f412, %f411;
	mul.f32 	%f414, %f413, 0f40400000;
	fma.rn.f32 	%f415, %f410, 0f3FB8AA3B, 0fB4368F3E;
	fma.rn.f32 	%f416, 0f3E7B823D, 0f32A55E34, %f415;
	fma.rn.f32 	%f417, %f414, %f410, %f416;
	fma.rn.f32 	%f418, %f413, 0f3E7B823D, %f417;
	mov.f32 	%f419, 0fC0F4A932;
	add.rn.f32 	%f420, %f419, %f418;
	mov.f32 	%f421, 0f40000000;
	mul.rn.f32 	%f422, %f420, %f421;
	cvt.rni.f32.f32 	%f423, %f422;
	sub.f32 	%f424, %f422, %f423;
	neg.f32 	%f425, %f422;
	fma.rn.f32 	%f426, %f420, 0f40000000, %f425;
	mov.f32 	%f427, 0f40F4A932;
	add.rn.f32 	%f428, %f420, %f427;
	neg.f32 	%f429, %f428;
	add.rn.f32 	%f430, %f418, %f429;
	fma.rn.f32 	%f431, %f430, 0f40000000, %f426;
	add.f32 	%f432, %f424, %f431;
	setp.gt.f32 	%p68, %f423, 0f00000000;
	selp.b32 	%r80, 0, -2097152000, %p68;
	setp.lt.f32 	%p69, %f422, 0f00000000;
	selp.f32 	%f433, 0f00000000, 0f7F800000, %p69;
	abs.f32 	%f434, %f422;
	setp.gt.f32 	%p70, %f434, 0f43180000;
	cvt.rzi.s32.f32 	%r81, %f423;
	shl.b32 	%r82, %r81, 23;
	sub.s32 	%r83, %r82, %r80;
	mov.b32 	%f435, %r83;
	add.s32 	%r84, %r80, 2130706432;
	mov.b32 	%f436, %r84;
	fma.rn.f32 	%f437, %f432, 0f391FCB8E, 0f3AAF85ED;
	fma.rn.f32 	%f438, %f437, %f432, 0f3C1D9856;
	fma.rn.f32 	%f439, %f438, %f432, 0f3D6357BB;
	fma.rn.f32 	%f440, %f439, %f432, 0f3E75FDEC;
	fma.rn.f32 	%f441, %f440, %f432, 0f3F317218;
	fma.rn.f32 	%f442, %f441, %f432, 0f3F800000;
	mul.f32 	%f443, %f442, %f436;
	mul.f32 	%f444, %f443, %f435;
	selp.f32 	%f445, %f433, %f444, %p70;
	mov.f32 	%f447, 0fB0DEC5B6;
	mov.f32 	%f448, 0f3F029CBC;
	mul.rn.f32 	%f449, %f448, %f447;
	mov.f32 	%f450, 0f3ADA5CD2;
	mov.f32 	%f451, 0f3DF64811;
	mul.rn.f32 	%f452, %f451, %f450;
	mul.f32 	%f453, %f452, 0f40400000;
	fma.rn.f32 	%f454, %f449, 0f3FB8AA3B, 0f330A5B4F;
	fma.rn.f32 	%f455, 0fBD272F0B, 0f32A55E34, %f454;
	fma.rn.f32 	%f456, %f453, %f449, %f455;
	fma.rn.f32 	%f457, %f452, 0fBD272F0B, %f456;
	mov.f32 	%f458, 0fC0C1E264;
	add.rn.f32 	%f459, %f458, %f457;
	mul.rn.f32 	%f460, %f459, %f421;
	cvt.rni.f32.f32 	%f461, %f460;
	sub.f32 	%f462, %f460, %f461;
	neg.f32 	%f463, %f460;
	fma.rn.f32 	%f464, %f459, 0f40000000, %f463;
	mov.f32 	%f465, 0f40C1E264;
	add.rn.f32 	%f466, %f459, %f465;
	neg.f32 	%f467, %f466;
	add.rn.f32 	%f468, %f457, %f467;
	fma.rn.f32 	%f469, %f468, 0f40000000, %f464;
	add.f32 	%f470, %f462, %f469;
	setp.gt.f32 	%p71, %f461, 0f00000000;
	selp.b32 	%r85, 0, -2097152000, %p71;
	setp.le.f32 	%p72, %f27, %f445;
	add.f32 	%f471, %f495, %f496;
	min.f32 	%f472, %f471, %f37;
	setp.le.f32 	%p73, %f472, %f445;
	setp.lt.f32 	%p74, %f460, 0f00000000;
	selp.f32 	%f473, 0f00000000, 0f7F800000, %p74;
	abs.f32 	%f474, %f460;
	setp.gt.f32 	%p75, %f474, 0f43180000;
	cvt.rzi.s32.f32 	%r86, %f461;
	shl.b32 	%r87, %r86, 23;
	sub.s32 	%r88, %r87, %r85;
	mov.b32 	%f475, %r88;
	add.s32 	%r89, %r85, 2130706432;
	mov.b32 	%f476, %r89;
	fma.rn.f32 	%f477, %f470, 0f391FCB8E, 0f3AAF85ED;
	fma.rn.f32 	%f478, %f477, %f470, 0f3C1D9856;
	fma.rn.f32 	%f479, %f478, %f470, 0f3D6357BB;
	fma.rn.f32 	%f480, %f479, %f470, 0f3E75FDEC;
	fma.rn.f32 	%f481, %f480, %f470, 0f3F317218;
	fma.rn.f32 	%f482, %f481, %f470, 0f3F800000;
	mul.f32 	%f483, %f482, %f476;
	mul.f32 	%f484, %f483, %f475;
	selp.f32 	%f485, %f473, %f484, %p75;
	setp.le.f32 	%p76, %f13, %f485;
	selp.f32 	%f486, 0f3CF5C28F, 0f00000000, %p76;
	selp.f32 	%f487, 0f3D4CCCCD, %f486, %p72;
	selp.f32 	%f488, 0f3D4CCCCD, %f487, %p73;
	mad.lo.s32 	%r90, %r9, 224, %r1;
	cvta.to.global.u64 	%rd10, %rd3;
	mul.wide.s32 	%rd11, %r90, 4;
	add.s64 	%rd12, %rd10, %rd11;
	st.global.f32 	[%rd12], %f488;
$L__BB0_42:
	ret;

}
	// .globl	_Z11propagationiiiiPKfPfi
.visible .entry _Z11propagationiiiiPKfPfi(
	.param .u32 _Z11propagationiiiiPKfPfi_param_0,
	.param .u32 _Z11propagationiiiiPKfPfi_param_1,
	.param .u32 _Z11propagationiiiiPKfPfi_param_2,
	.param .u32 _Z11propagationiiiiPKfPfi_param_3,
	.param .u64 .ptr .align 1 _Z11propagationiiiiPKfPfi_param_4,
	.param .u64 .ptr .align 1 _Z11propagationiiiiPKfPfi_param_5,
	.param .u32 _Z11propagationiiiiPKfPfi_param_6
)
{
	.local .align 4 .b8 	__local_depot1[28];
	.reg .b64 	%SP;
	.reg .b64 	%SPL;
	.reg .pred 	%p<44>;
	.reg .b16 	%rs<3>;
	.reg .b32 	%r<84>;
	.reg .b32 	%f<180>;
	.reg .b64 	%rd<37>;
	.reg .b64 	%fd<3>;
	// demoted variable
	.shared .align 4 .b8 _ZZ11propagationiiiiPKfPfiE3s_u[1296];
	mov.u64 	%SPL, __local_depot1;
	ld.param.u32 	%r27, [_Z11propagationiiiiPKfPfi_param_0];
	ld.param.u32 	%r28, [_Z11propagationiiiiPKfPfi_param_1];
	ld.param.u32 	%r29, [_Z11propagationiiiiPKfPfi_param_2];
	ld.param.u32 	%r30, [_Z11propagationiiiiPKfPfi_param_3];
	ld.param.u64 	%rd11, [_Z11propagationiiiiPKfPfi_param_4];
	ld.param.u64 	%rd12, [_Z11propagationiiiiPKfPfi_param_5];
	ld.param.u32 	%r31, [_Z11propagationiiiiPKfPfi_param_6];
	cvta.to.global.u64 	%rd1, %rd12;
	add.u64 	%rd2, %SPL, 0;
	mov.u32 	%r1, %tid.x;
	mov.u32 	%r32, %ctaid.x;
	mov.u32 	%r33, %ntid.x;
	mad.lo.s32 	%r2, %r32, %r33, %r1;
	mov.u32 	%r3, %tid.y;
	mov.u32 	%r34, %ctaid.y;
	mov.u32 	%r35, %ntid.y;
	mad.lo.s32 	%r36, %r34, %r35, %r3;
	setp.gt.s32 	%p1, %r2, 200;
	setp.gt.u32 	%p2, %r36, 200;
	or.pred  	%p3, %p1, %p2;
	@%p3 bra 	$L__BB1_30;
	mul.lo.s32 	%r5, %r36, 224;
	add.s32 	%r6, %r5, %r2;
	mul.lo.s32 	%r7, %r31, 50176;
	add.s32 	%r37, %r7, %r6;
	mul.wide.s32 	%rd14, %r37, 4;
	add.s64 	%rd3, %rd1, %rd14;
	ld.global.f32 	%f20, [%rd3];
	mov.u32 	%r38, _ZZ11propagationiiiiPKfPfiE3s_u;
	mad.lo.s32 	%r8, %r3, 72, %r38;
	add.s32 	%r9, %r8, 72;
	shl.b32 	%r39, %r1, 2;
	add.s32 	%r10, %r9, %r39;
	st.shared.f32 	[%r10+4], %f20;
	cvt.u16.u32 	%rs1, %r3;
	and.b16  	%rs2, %rs1, 255;
	setp.eq.s16 	%p4, %rs2, 15;
	@%p4 bra 	$L__BB1_4;
	setp.ne.s16 	%p5, %rs1, 0;
	@%p5 bra 	$L__BB1_5;
	ld.global.f32 	%f22, [%rd3+-896];
	add.s32 	%r45, %r38, %r39;
	st.shared.f32 	[%r45+4], %f22;
	bra.uni 	$L__BB1_5;
$L__BB1_4:
	ld.global.f32 	%f21, [%rd3+896];
	add.s32 	%r42, %r38, %r39;
	st.shared.f32 	[%r42+1228], %f21;
$L__BB1_5:
	setp.eq.s32 	%p6, %r1, 15;
	@%p6 bra 	$L__BB1_8;
	setp.ne.s32 	%p7, %r1, 0;
	@%p7 bra 	$L__BB1_9;
	ld.global.f32 	%f24, [%rd3+-4];
	st.shared.f32 	[%r9], %f24;
	bra.uni 	$L__BB1_9;
$L__BB1_8:
	ld.global.f32 	%f23, [%rd3+4];
	st.shared.f32 	[%r8+140], %f23;
$L__BB1_9:
	bar.sync 	0;
	cvta.to.global.u64 	%rd15, %rd11;
	mul.wide.s32 	%rd16, %r6, 4;
	add.s64 	%rd17, %rd15, %rd16;
	ld.global.f32 	%f25, [%rd17];
	add.f32 	%f26, %f25, 0f3F800000;
	sqrt.rn.f32 	%f27, %f26;
	mul.f32 	%f1, %f27, 0f44BB8000;
	ld.const.f32 	%f2, [dt];
	mul.f32 	%f28, %f1, %f2;
	ld.const.f32 	%f29, [hx];
	div.rn.f32 	%f3, %f28, %f29;
	mul.f32 	%f30, %f3, 0fC0800000;
	fma.rn.f32 	%f4, %f3, %f30, 0f40000000;
	add.s32 	%r46, %r36, 1;
	setp.lt.s32 	%p8, %r46, %r27;
	setp.ge.s32 	%p9, %r36, %r28;
	add.s32 	%r47, %r2, 1;
	setp.lt.s32 	%p10, %r47, %r29;
	or.pred  	%p11, %p8, %p10;
	or.pred  	%p12, %p11, %p9;
	setp.ge.s32 	%p13, %r2, %r30;
	or.pred  	%p14, %p12, %p13;
	setp.gt.s32 	%p15, %r31, 23;
	or.pred  	%p16, %p14, %p15;
	@%p16 bra 	$L__BB1_19;
	cvt.rn.f32.s32 	%f120, %r31;
	mul.f32 	%f121, %f2, %f120;
	ld.const.f32 	%f122, [tt];
	sub.f32 	%f5, %f121, %f122;
	mul.f32 	%f123, %f1, %f1;
	mul.f32 	%f124, %f123, %f2;
	mul.f32 	%f6, %f2, %f124;
	ld.const.f32 	%f125, [omegac];
	mul.f32 	%f7, %f125, %f5;
	mul.f32 	%f126, %f7, 0f3F22F983;
	cvt.rni.s32.f32 	%r83, %f126;
	cvt.rn.f32.s32 	%f127, %r83;
	fma.rn.f32 	%f128, %f127, 0fBFC90FDA, %f7;
	fma.rn.f32 	%f129, %f127, 0fB3A22168, %f128;
	fma.rn.f32 	%f178, %f127, 0fA7C234C5, %f129;
	abs.f32 	%f9, %f7;
	setp.ltu.f32 	%p36, %f9, 0f47CE4780;
	@%p36 bra 	$L__BB1_18;
	setp.neu.f32 	%p37, %f9, 0f7F800000;
	@%p37 bra 	$L__BB1_13;
	mov.f32 	%f132, 0f00000000;
	mul.rn.f32 	%f178, %f7, %f132;
	mov.b32 	%r83, 0;
	bra.uni 	$L__BB1_18;
$L__BB1_13:
	mov.b32 	%r12, %f7;
	shl.b32 	%r57, %r12, 8;
	or.b32  	%r13, %r57, -2147483648;
	mov.b64 	%rd36, 0;
	mov.b32 	%r80, 0;
	mov.u64 	%rd34, __cudart_i2opi_f;
	mov.u64 	%rd35, %rd2;
$L__BB1_14:
	.pragma "nounroll";
	ld.global.nc.u32 	%r58, [%rd34];
	mad.wide.u32 	%rd28, %r58, %r13, %rd36;
	shr.u64 	%rd36, %rd28, 32;
	st.local.u32 	[%rd35], %rd28;
	add.s32 	%r80, %r80, 1;
	add.s64 	%rd35, %rd35, 4;
	add.s64 	%rd34, %rd34, 4;
	setp.ne.s32 	%p38, %r80, 6;
	@%p38 bra 	$L__BB1_14;
	shr.u32 	%r59, %r12, 23;
	st.local.u32 	[%rd2+24], %rd36;
	and.b32  	%r16, %r59, 31;
	and.b32  	%r60, %r59, 224;
	add.s32 	%r61, %r60, -128;
	shr.u32 	%r62, %r61, 5;
	mul.wide.u32 	%rd29, %r62, 4;
	sub.s64 	%rd10, %rd2, %rd29;
	ld.local.u32 	%r81, [%rd10+24];
	ld.local.u32 	%r82, [%rd10+20];
	setp.eq.s32 	%p39, %r16, 0;
	@%p39 bra 	$L__BB1_17;
	shf.l.wrap.b32 	%r81, %r82, %r81, %r16;
	ld.local.u32 	%r63, [%rd10+16];
	shf.l.wrap.b32 	%r82, %r63, %r82, %r16;
$L__BB1_17:
	shr.u32 	%r64, %r81, 30;
	shf.l.wrap.b32 	%r65, %r82, %r81, 2;
	shl.b32 	%r66, %r82, 2;
	shr.u32 	%r67, %r65, 31;
	add.s32 	%r68, %r67, %r64;
	neg.s32 	%r69, %r68;
	setp.lt.s32 	%p40, %r12, 0;
	selp.b32 	%r83, %r69, %r68, %p40;
	xor.b32  	%r70, %r65, %r12;
	shr.s32 	%r71, %r65, 31;
	xor.b32  	%r72, %r71, %r65;
	xor.b32  	%r73, %r71, %r66;
	cvt.u64.u32 	%rd30, %r72;
	shl.b64 	%rd31, %rd30, 32;
	cvt.u64.u32 	%rd32, %r73;
	or.b64  	%rd33, %rd31, %rd32;
	cvt.rn.f64.s64 	%fd1, %rd33;
	mul.f64 	%fd2, %fd1, 0d3BF921FB54442D19;
	cvt.rn.f32.f64 	%f130, %fd2;
	neg.f32 	%f131, %f130;
	setp.lt.s32 	%p41, %r70, 0;
	selp.f32 	%f178, %f131, %f130, %p41;
$L__BB1_18:
	add.s32 	%r75, %r83, 1;
	mul.rn.f32 	%f133, %f178, %f178;
	and.b32  	%r76, %r83, 1;
	setp.eq.b32 	%p42, %r76, 1;
	selp.f32 	%f134, %f178, 0f3F800000, %p42;
	fma.rn.f32 	%f135, %f133, %f134, 0f00000000;
	fma.rn.f32 	%f136, %f133, 0f37CBAC00, 0fBAB607ED;
	selp.f32 	%f137, 0fB94D4153, %f136, %p42;
	selp.f32 	%f138, 0f3C0885E4, 0f3D2AAABB, %p42;
	fma.rn.f32 	%f139, %f137, %f133, %f138;
	selp.f32 	%f140, 0fBE2AAAA8, 0fBEFFFFFF, %p42;
	fma.rn.f32 	%f141, %f139, %f133, %f140;
	fma.rn.f32 	%f142, %f141, %f135, %f134;
	and.b32  	%r77, %r75, 2;
	setp.eq.s32 	%p43, %r77, 0;
	mov.f32 	%f143, 0f00000000;
	sub.f32 	%f144, %f143, %f142;
	selp.f32 	%f145, %f142, %f144, %p43;
	mul.f32 	%f146, %f6, %f145;
	neg.f32 	%f147, %f5;
	mul.f32 	%f148, %f5, %f147;
	ld.const.f32 	%f149, [tao];
	add.f32 	%f150, %f149, %f149;
	mul.f32 	%f151, %f149, %f150;
	div.rn.f32 	%f152, %f148, %f151;
	fma.rn.f32 	%f153, %f152, 0f3BBB989D, 0f3F000000;
	cvt.sat.f32.f32 	%f154, %f153;
	mov.f32 	%f155, 0f4B400001;
	mov.f32 	%f156, 0f437C0000;
	fma.rm.f32 	%f157, %f154, %f156, %f155;
	add.f32 	%f158, %f157, 0fCB40007F;
	neg.f32 	%f159, %f158;
	fma.rn.f32 	%f160, %f152, 0f3FB8AA3B, %f159;
	fma.rn.f32 	%f161, %f152, 0f32A57060, %f160;
	mov.b32 	%r78, %f157;
	shl.b32 	%r79, %r78, 23;
	mov.b32 	%f162, %r79;
	ex2.approx.ftz.f32 	%f163, %f161;
	mul.f32 	%f164, %f163, %f162;
	mul.f32 	%f165, %f146, %f164;
	mul.f32 	%f166, %f3, %f3;
	ld.shared.f32 	%f167, [%r10+8];
	ld.shared.f32 	%f168, [%r10];
	add.f32 	%f169, %f167, %f168;
	ld.shared.f32 	%f170, [%r10+-68];
	add.f32 	%f171, %f169, %f170;
	ld.shared.f32 	%f172, [%r10+76];
	add.f32 	%f173, %f171, %f172;
	fma.rn.f32 	%f174, %f166, %f173, %f165;
	ld.shared.f32 	%f175, [%r10+4];
	ld.global.f32 	%f176, [%rd3+-200704];
	fma.rn.f32 	%f177, %f4, %f175, %f174;
	sub.f32 	%f179, %f177, %f176;
	bra.uni 	$L__BB1_29;
$L__BB1_19:
	setp.eq.s32 	%p17, %r2, 0;
	setp.eq.s32 	%p18, %r36, 0;
	or.pred  	%p19, %p17, %p18;
	setp.eq.s32 	%p20, %r2, 200;
	or.pred  	%p21, %p20, %p19;
	setp.eq.s32 	%p22, %r36, 200;
	or.pred  	%p23, %p21, %p22;
	@%p23 bra 	$L__BB1_21;
	mul.f32 	%f108, %f3, %f3;
	ld.shared.f32 	%f109, [%r10+8];
	ld.shared.f32 	%f110, [%r10];
	add.f32 	%f111, %f109, %f110;
	ld.shared.f32 	%f112, [%r10+-68];
	add.f32 	%f113, %f111, %f112;
	ld.shared.f32 	%f114, [%r10+76];
	add.f32 	%f115, %f113, %f114;
	ld.shared.f32 	%f116, [%r10+4];
	ld.global.f32 	%f117, [%rd3+-200704];
	mul.f32 	%f118, %f4, %f116;
	fma.rn.f32 	%f119, %f108, %f115, %f118;
	sub.f32 	%f179, %f119, %f117;
	bra.uni 	$L__BB1_29;
$L__BB1_21:
	setp.ne.s32 	%p24, %r2, 0;
	add.s32 	%r25, %r36, -1;
	setp.gt.u32 	%p25, %r25, 198;
	or.pred  	%p26, %p24, %p25;
	@%p26 bra 	$L__BB1_23;
	add.f32 	%f88, %f3, 0f40000000;
	mul.f32 	%f89, %f3, %f88;
	mov.f32 	%f90, 0f40000000;
	sub.f32 	%f91, %f90, %f89;
	ld.shared.f32 	%f92, [%r10+4];
	add.f32 	%f93, %f3, %f3;
	add.f32 	%f94, %f3, 0f3F800000;
	mul.f32 	%f95, %f93, %f94;
	ld.shared.f32 	%f96, [%r10+8];
	mul.f32 	%f97, %f95, %f96;
	fma.rn.f32 	%f98, %f91, %f92, %f97;
	mul.f32 	%f99, %f3, %f3;
	ld.shared.f32 	%f100, [%r10+12];
	mul.f32 	%f101, %f99, %f100;
	sub.f32 	%f102, %f98, %f101;
	add.f32 	%f103, %f93, 0fBF800000;
	add.s32 	%r54, %r5, %r7;
	add.s32 	%r55, %r54, -50176;
	mul.wide.s32 	%rd24, %r55, 4;
	add.s64 	%rd25, %rd1, %rd24;
	ld.global.f32 	%f104, [%rd25];
	ld.global.f32 	%f105, [%rd25+4];
	mul.f32 	%f106, %f93, %f105;
	fma.rn.f32 	%f107, %f103, %f104, %f102;
	sub.f32 	%f179, %f107, %f106;
	bra.uni 	$L__BB1_29;
$L__BB1_23:
	setp.gt.u32 	%p27, %r25, 198;
	setp.ne.s32 	%p28, %r2, 200;
	or.pred  	%p29, %p28, %p27;
	@%p29 bra 	$L__BB1_25;
	add.f32 	%f69, %f3, %f3;
	mov.f32 	%f70, 0f40000000;
	sub.f32 	%f71, %f70, %f69;
	mul.f32 	%f72, %f3, %f3;
	sub.f32 	%f73, %f71, %f72;
	ld.shared.f32 	%f74, [%r10+4];
	add.f32 	%f75, %f3, 0f3F800000;
	mul.f32 	%f76, %f69, %f75;
	ld.shared.f32 	%f77, [%r10];
	mul.f32 	%f78, %f76, %f77;
	fma.rn.f32 	%f79, %f73, %f74, %f78;
	ld.shared.f32 	%f80, [%r10+-4];
	mul.f32 	%f81, %f72, %f80;
	sub.f32 	%f82, %f79, %f81;
	add.f32 	%f83, %f69, 0fBF800000;
	add.s32 	%r52, %r7, %r5;
	add.s32 	%r53, %r52, -49976;
	mul.wide.s32 	%rd22, %r53, 4;
	add.s64 	%rd23, %rd1, %rd22;
	ld.global.f32 	%f84, [%rd23];
	ld.global.f32 	%f85, [%rd23+-4];
	mul.f32 	%f86, %f69, %f85;
	fma.rn.f32 	%f87, %f83, %f84, %f82;
	sub.f32 	%f179, %f87, %f86;
	bra.uni 	$L__BB1_29;
$L__BB1_25:
	setp.ne.s32 	%p30, %r36, 0;
	add.s32 	%r26, %r2, -1;
	setp.gt.u32 	%p31, %r26, 198;
	or.pred  	%p32, %p30, %p31;
	@%p32 bra 	$L__BB1_27;
	add.f32 	%f50, %f3, %f3;
	mov.f32 	%f51, 0f40000000;
	sub.f32 	%f52, %f51, %f50;
	mul.f32 	%f53, %f3, %f3;
	sub.f32 	%f54, %f52, %f53;
	ld.shared.f32 	%f55, [%r10+4];
	add.f32 	%f56, %f3, 0f3F800000;
	mul.f32 	%f57, %f50, %f56;
	ld.shared.f32 	%f58, [%r10+76];
	mul.f32 	%f59, %f57, %f58;
	fma.rn.f32 	%f60, %f54, %f55, %f59;
	ld.shared.f32 	%f61, [%r10+148];
	mul.f32 	%f62, %f53, %f61;
	sub.f32 	%f63, %f60, %f62;
	add.f32 	%f64, %f50, 0fBF800000;
	add.s32 	%r50, %r2, %r7;
	add.s32 	%r51, %r50, -50176;
	mul.wide.s32 	%rd20, %r51, 4;
	add.s64 	%rd21, %rd1, %rd20;
	ld.global.f32 	%f65, [%rd21];
	ld.global.f32 	%f66, [%rd21+896];
	mul.f32 	%f67, %f50, %f66;
	fma.rn.f32 	%f68, %f64, %f65, %f63;
	sub.f32 	%f179, %f68, %f67;
	bra.uni 	$L__BB1_29;
$L__BB1_27:
	setp.gt.u32 	%p33, %r26, 198;
	setp.ne.s32 	%p34, %r36, 200;
	or.pred  	%p35, %p34, %p33;
	@%p35 bra 	$L__BB1_30;
	add.f32 	%f31, %f3, %f3;
	mov.f32 	%f32, 0f40000000;
	sub.f32 	%f33, %f32, %f31;
	mul.f32 	%f34, %f3, %f3;
	sub.f32 	%f35, %f33, %f34;
	ld.shared.f32 	%f36, [%r10+4];
	add.f32 	%f37, %f3, 0f3F800000;
	mul.f32 	%f38, %f31, %f37;
	ld.shared.f32 	%f39, [%r10+-68];
	mul.f32 	%f40, %f38, %f39;
	fma.rn.f32 	%f41, %f35, %f36, %f40;
	ld.shared.f32 	%f42, [%r10+-140];
	mul.f32 	%f43, %f34, %f42;
	sub.f32 	%f44, %f41, %f43;
	add.f32 	%f45, %f31, 0fBF800000;
	add.s32 	%r48, %r7, %r2;
	add.s32 	%r49, %r48, -5376;
	mul.wide.s32 	%rd18, %r49, 4;
	add.s64 	%rd19, %rd1, %rd18;
	ld.global.f32 	%f46, [%rd19];
	ld.global.f32 	%f47, [%rd19+-896];
	mul.f32 	%f48, %f31, %f47;
	fma.rn.f32 	%f49, %f45, %f46, %f44;
	sub.f32 	%f179, %f49, %f48;
$L__BB1_29:
	st.global.f32 	[%rd3+200704], %f179;
$L__BB1_30:
	ret;

}
	// .globl	_Z22propagation_at_cornersPf
.visible .entry _Z22propagation_at_cornersPf(
	.param .u64 .ptr .align 1 _Z22propagation_at_cornersPf_param_0
)
{
	.reg .b32 	%r<3>;
	.reg .b32 	%f<17>;
	.reg .b64 	%rd<7>;

	ld.param.u64 	%rd1, [_Z22propagation_at_cornersPf_param_0];
	cvta.to.global.u64 	%rd2, %rd1;
	mov.u32 	%r1, %tid.x;
	mul.lo.s32 	%r2, %r1, 50176;
	mul.wide.u32 	%rd3, %r1, 4;
	add.s64 	%rd4, %rd2, %rd3;
	ld.global.f32 	%f1, [%rd4+896];
	ld.global.f32 	%f2, [%rd4+4];
	add.f32 	%f3, %f1, %f2;
	mul.f32 	%f4, %f3, 0f3F000000;
	mul.wide.u32 	%rd5, %r2, 4;
	add.s64 	%rd6, %rd2, %rd5;
	st.global.f32 	[%rd6], %f4;
	ld.global.f32 	%f5, [%rd6+888];
	ld.global.f32 	%f6, [%rd6+1788];
	add.f32 	%f7, %f5, %f6;
	mul.f32 	%f8, %f7, 0f3F000000;
	st.global.f32 	[%rd6+892], %f8;
	ld.global.f32 	%f9, [%rd6+198912];
	ld.global.f32 	%f10, [%rd6+199812];
	add.f32 	%f11, %f9, %f10;
	mul.f32 	%f12, %f11, 0f3F000000;
	st.global.f32 	[%rd6+199808], %f12;
	ld.global.f32 	%f13, [%rd6+200696];
	ld.global.f32 	%f14, [%rd6+199804];
	add.f32 	%f15, %f13, %f14;
	mul.f32 	%f16, %f15, 0f3F000000;
	st.global.f32 	[%rd6+200700], %f16;
	ret;

}
	// .globl	_Z14initial_signalPKfPfS1_S1_S1_i
.visible .entry _Z14initial_signalPKfPfS1_S1_S1_i(
	.param .u64 .ptr .align 1 _Z14initial_signalPKfPfS1_S1_S1_i_param_0,
	.param .u64 .ptr .align 1 _Z14initial_signalPKfPfS1_S1_S1_i_param_1,
	.param .u64 .ptr .align 1 _Z14initial_signalPKfPfS1_S1_S1_i_param_2,
	.param .u64 .ptr .align 1 _Z14initial_signalPKfPfS1_S1_S1_i_param_3,
	.param .u64 .ptr .align 1 _Z14initial_signalPKfPfS1_S1_S1_i_param_4,
	.param .u32 _Z14initial_signalPKfPfS1_S1_S1_i_param_5
)
{
	.reg .b32 	%r<9>;
	.reg .b32 	%f<5>;
	.reg .b64 	%rd<29>;

	ld.param.u64 	%rd1, [_Z14initial_signalPKfPfS1_S1_S1_i_param_0];
	ld.param.u64 	%rd2, [_Z14initial_signalPKfPfS1_S1_S1_i_param_1];
	ld.param.u64 	%rd3, [_Z14initial_signalPKfPfS1_S1_S1_i_param_2];
	ld.param.u64 	%rd4, [_Z14initial_signalPKfPfS1_S1_S1_i_param_3];
	ld.param.u64 	%rd5, [_Z14initial_signalPKfPfS1_S1_S1_i_param_4];
	ld.param.u32 	%r1, [_Z14initial_signalPKfPfS1_S1_S1_i_param_5];
	cvta.to.global.u64 	%rd6, %rd5;
	cvta.to.global.u64 	%rd7, %rd3;
	cvta.to.global.u64 	%rd8, %rd4;
	cvta.to.global.u64 	%rd9, %rd2;
	cvta.to.global.u64 	%rd10, %rd1;
	mov.u32 	%r2, %tid.x;
	mov.u32 	%r3, %ctaid.x;
	add.s32 	%r4, %r3, 2;
	mul.lo.s32 	%r5, %r4, 50176;
	mul.lo.s32 	%r6, %r4, 224;
	mul.lo.s32 	%r7, %r1, 89824;
	cvt.s64.s32 	%rd11, %r5;
	cvt.u64.u32 	%rd12, %r2;
	or.b64  	%rd13, %rd12, %rd11;
	shl.b64 	%rd14, %rd13, 2;
	add.s64 	%rd15, %rd10, %rd14;
	ld.global.f32 	%f1, [%rd15+161364];
	cvt.s64.s32 	%rd16, %r7;
	cvt.s64.s32 	%rd17, %r6;
	add.s64 	%rd18, %rd17, %rd12;
	add.s64 	%rd19, %rd18, %rd16;
	shl.b64 	%rd20, %rd19, 2;
	add.s64 	%rd21, %rd9, %rd20;
	st.global.f32 	[%rd21+84], %f1;
	ld.global.f32 	%f2, [%rd15+18004];
	add.s64 	%rd22, %rd8, %rd20;
	st.global.f32 	[%rd22+84], %f2;
	mad.lo.s32 	%r8, %r2, 224, 4704;
	cvt.u64.u32 	%rd23, %r8;
	add.s64 	%rd24, %rd23, %rd11;
	shl.b64 	%rd25, %rd24, 2;
	add.s64 	%rd26, %rd10, %rd25;
	ld.global.f32 	%f3, [%rd26+720];
	add.s64 	%rd27, %rd7, %rd20;
	st.global.f32 	[%rd27+84], %f3;
	ld.global.f32 	%f4, [%rd26+80];
	add.s64 	%rd28, %rd6, %rd20;
	st.global.f32 	[%rd28+84], %f4;
	ret;

}
	// .globl	_Z17difference_signalPKfS0_S0_S0_S0_PfS1_S1_S1_i
.visible .entry _Z17difference_signalPKfS0_S0_S0_S0_PfS1_S1_S1_i(
	.param .u64 .ptr .align 1 _Z17difference_signalPKfS0_S0_S0_S0_PfS1_S1_S1_i_param_0,
	.param .u64 .ptr .align 1 _Z17difference_signalPKfS0_S0_S0_S0_PfS1_S1_S1_i_param_1,
	.param .u64 .ptr .align 1 _Z17difference_signalPKfS0_S0_S0_S0_PfS1_S1_S1_i_param_2,
	.param .u64 .ptr .align 1 _Z17difference_signalPKfS0_S0_S0_S0_PfS1_S1_S1_i_param_3,
	.param .u64 .ptr .align 1 _Z17difference_signalPKfS0_S0_S0_S0_PfS1_S1_S1_i_param_4,
	.param .u64 .ptr .align 1 _Z17difference_signalPKfS0_S0_S0_S0_PfS1_S1_S1_i_param_5,
	.param .u64 .ptr .align 1 _Z17difference_signalPKfS0_S0_S0_S0_PfS1_S1_S1_i_param_6,
	.param .u64 .ptr .align 1 _Z17difference_signalPKfS0_S0_S0_S0_PfS1_S1_S1_i_param_7,
	.param .u64 .ptr .align 1 _Z17difference_signalPKfS0_S0_S0_S0_PfS1_S1_S1_i_param_8,
	.param .u32 _Z17difference_signalPKfS0_S0_S0_S0_PfS1_S1_S1_i_param_9
)
{
	.reg .b32 	%r<9>;
	.reg .b32 	%f<13>;
	.reg .b64 	%rd<42>;

	ld.param.u64 	%rd1, [_Z17difference_signalPKfS0_S0_S0_S0_PfS1_S1_S1_i_param_0];
	ld.param.u64 	%rd2, [_Z17difference_signalPKfS0_S0_S0_S0_PfS1_S1_S1_i_param_1];
	ld.param.u64 	%rd3, [_Z17difference_signalPKfS0_S0_S0_S0_PfS1_S1_S1_i_param_2];
	ld.param.u64 	%rd4, [_Z17difference_signalPKfS0_S0_S0_S0_PfS1_S1_S1_i_param_3];
	ld.param.u64 	%rd5, [_Z17difference_signalPKfS0_S0_S0_S0_PfS1_S1_S1_i_param_4];
	ld.param.u64 	%rd6, [_Z17difference_signalPKfS0_S0_S0_S0_PfS1_S1_S1_i_param_5];
	ld.param.u64 	%rd7, [_Z17difference_signalPKfS0_S0_S0_S0_PfS1_S1_S1_i_param_6];
	ld.param.u64 	%rd8, [_Z17difference_signalPKfS0_S0_S0_S0_PfS1_S1_S1_i_param_7];
	ld.param.u64 	%rd9, [_Z17difference_signalPKfS0_S0_S0_S0_PfS1_S1_S1_i_param_8];
	ld.param.u32 	%r1, [_Z17difference_signalPKfS0_S0_S0_S0_PfS1_S1_S1_i_param_9];
	cvta.to.global.u64 	%rd10, %rd9;
	cvta.to.global.u64 	%rd11, %rd5;
	cvta.to.global.u64 	%rd12, %rd7;
	cvta.to.global.u64 	%rd13, %rd3;
	cvta.to.global.u64 	%rd14, %rd8;
	cvta.to.global.u64 	%rd15, %rd4;
	cvta.to.global.u64 	%rd16, %rd6;
	cvta.to.global.u64 	%rd17, %rd1;
	cvta.to.global.u64 	%rd18, %rd2;
	mov.u32 	%r2, %tid.x;
	mov.u32 	%r3, %ctaid.x;
	add.s32 	%r4, %r3, 2;
	mul.lo.s32 	%r5, %r4, 50176;
	mul.lo.s32 	%r6, %r4, 224;
	mul.lo.s32 	%r7, %r1, 89824;
	cvt.s64.s32 	%rd19, %r7;
	cvt.s64.s32 	%rd20, %r6;
	cvt.u64.u32 	%rd21, %r2;
	add.s64 	%rd22, %rd20, %rd21;
	add.s64 	%rd23, %rd22, %rd19;
	shl.b64 	%rd24, %rd23, 2;
	add.s64 	%rd25, %rd18, %rd24;
	ld.global.f32 	%f1, [%rd25+84];
	cvt.s64.s32 	%rd26, %r5;
	or.b64  	%rd27, %rd21, %rd26;
	shl.b64 	%rd28, %rd27, 2;
	add.s64 	%rd29, %rd17, %rd28;
	ld.global.f32 	%f2, [%rd29+161364];
	sub.f32 	%f3, %f1, %f2;
	shl.b64 	%rd30, %rd22, 2;
	add.s64 	%rd31, %rd16, %rd30;
	st.global.f32 	[%rd31+84], %f3;
	add.s64 	%rd32, %rd15, %rd24;
	ld.global.f32 	%f4, [%rd32+84];
	ld.global.f32 	%f5, [%rd29+18004];
	sub.f32 	%f6, %f4, %f5;
	add.s64 	%rd33, %rd14, %rd30;
	st.global.f32 	[%rd33+84], %f6;
	add.s64 	%rd34, %rd13, %rd24;
	ld.global.f32 	%f7, [%rd34+84];
	mad.lo.s32 	%r8, %r2, 224, 4704;
	cvt.u64.u32 	%rd35, %r8;
	add.s64 	%rd36, %rd35, %rd26;
	shl.b64 	%rd37, %rd36, 2;
	add.s64 	%rd38, %rd17, %rd37;
	ld.global.f32 	%f8, [%rd38+720];
	sub.f32 	%f9, %f7, %f8;
	add.s64 	%rd39, %rd12, %rd30;
	st.global.f32 	[%rd39+84], %f9;
	add.s64 	%rd40, %rd11, %rd24;
	ld.global.f32 	%f10, [%rd40+84];
	ld.global.f32 	%f11, [%rd38+80];
	sub.f32 	%f12, %f10, %f11;
	add.s64 	%rd41, %rd10, %rd30;
	st.global.f32 	[%rd41+84], %f12;
	ret;

}
	// .globl	_Z16backpropagation1PfPKfi
.visible .entry _Z16backpropagation1PfPKfi(
	.param .u64 .ptr .align 1 _Z16backpropagation1PfPKfi_param_0,
	.param .u64 .ptr .align 1 _Z16backpropagation1PfPKfi_param_1,
	.param .u32 _Z16backpropagation1PfPKfi_param_2
)
{
	.reg .pred 	%p<2>;
	.reg .b32 	%r<19>;
	.reg .b32 	%f<32>;
	.reg .b64 	%rd<18>;

	ld.param.u64 	%rd1, [_Z16backpropagation1PfPKfi_param_0];
	ld.param.u64 	%rd2, [_Z16backpropagation1PfPKfi_param_1];
	ld.param.u32 	%r3, [_Z16backpropagation1PfPKfi_param_2];
	mov.u32 	%r4, %tid.x;
	mov.u32 	%r5, %ctaid.x;
	mov.u32 	%r6, %ntid.x;
	mad.lo.s32 	%r1, %r5, %r6, %r4;
	mov.u32 	%r7, %tid.y;
	mov.u32 	%r8, %ctaid.y;
	mov.u32 	%r9, %ntid.y;
	mad.lo.s32 	%r10, %r8, %r9, %r7;
	add.s32 	%r11, %r1, -1;
	add.s32 	%r12, %r10, -1;
	max.u32 	%r13, %r11, %r12;
	setp.gt.u32 	%p1, %r13, 198;
	@%p1 bra 	$L__BB5_2;
	cvta.to.global.u64 	%rd3, %rd2;
	cvta.to.global.u64 	%rd4, %rd1;
	ld.const.f32 	%f1, [dt];
	mul.f32 	%f2, %f1, %f1;
	mul.f32 	%f3, %f2, 0f4A095440;
	mad.lo.s32 	%r14, %r10, 224, %r1;
	add.s32 	%r15, %r14, -224;
	mul.wide.u32 	%rd5, %r15, 4;
	add.s64 	%rd6, %rd3, %rd5;
	ld.global.f32 	%f4, [%rd6];
	add.f32 	%f5, %f4, 0f3F800000;
	mad.lo.s32 	%r16, %r3, 50176, 50176;
	cvt.s64.s32 	%rd7, %r16;
	cvt.u64.u32 	%rd8, %r14;
	add.s64 	%rd9, %rd7, %rd8;
	shl.b64 	%rd10, %rd9, 2;
	add.s64 	%rd11, %rd4, %rd10;
	ld.global.f32 	%f6, [%rd11+-896];
	mul.wide.u32 	%rd12, %r14, 4;
	add.s64 	%rd13, %rd3, %rd12;
	ld.global.f32 	%f7, [%rd13+896];
	add.f32 	%f8, %f7, 0f3F800000;
	ld.global.f32 	%f9, [%rd11+896];
	mul.f32 	%f10, %f8, %f9;
	fma.rn.f32 	%f11, %f5, %f6, %f10;
	add.s32 	%r17, %r14, -1;
	mul.wide.u32 	%rd14, %r17, 4;
	add.s64 	%rd15, %rd3, %rd14;
	ld.global.f32 	%f12, [%rd15];
	add.f32 	%f13, %f12, 0f3F800000;
	add.s32 	%r18, %r16, %r17;
	mul.wide.s32 	%rd16, %r18, 4;
	add.s64 	%rd17, %rd4, %rd16;
	ld.global.f32 	%f14, [%rd17];
	fma.rn.f32 	%f15, %f13, %f14, %f11;
	ld.global.f32 	%f16, [%rd13+4];
	add.f32 	%f17, %f16, 0f3F800000;
	ld.global.f32 	%f18, [%rd11+4];
	fma.rn.f32 	%f19, %f17, %f18, %f15;
	ld.global.f32 	%f20, [%rd13];
	add.f32 	%f21, %f20, 0f3F800000;
	mul.f32 	%f22, %f21, 0fC0800000;
	ld.global.f32 	%f23, [%rd17+4];
	fma.rn.f32 	%f24, %f23, %f22, %f19;
	mul.f32 	%f25, %f3, %f24;
	ld.const.f32 	%f26, [h];
	mul.f32 	%f27, %f26, %f26;
	div.rn.f32 	%f28, %f25, %f27;
	fma.rn.f32 	%f29, %f23, 0f40000000, %f28;
	ld.global.f32 	%f30, [%rd17+200708];
	sub.f32 	%f31, %f29, %f30;
	st.global.f32 	[%rd17+-200700], %f31;
$L__BB5_2:
	ret;

}
	// .globl	_Z16backpropagation2PfPKfS1_S1_S1_i
.visible .entry _Z16backpropagation2PfPKfS1_S1_S1_i(
	.param .u64 .ptr .align 1 _Z16backpropagation2PfPKfS1_S1_S1_i_param_0,
	.param .u64 .ptr .align 1 _Z16backpropagation2PfPKfS1_S1_S1_i_param_1,
	.param .u64 .ptr .align 1 _Z16backpropagation2PfPKfS1_S1_S1_i_param_2,
	.param .u64 .ptr .align 1 _Z16backpropagation2PfPKfS1_S1_S1_i_param_3,
	.param .u64 .ptr .align 1 _Z16backpropagation2PfPKfS1_S1_S1_i_param_4,
	.param .u32 _Z16backpropagation2PfPKfS1_S1_S1_i_param_5
)
{
	.reg .pred 	%p<4>;
	.reg .b32 	%r<13>;
	.reg .b32 	%f<38>;
	.reg .b64 	%rd<40>;

	ld.param.u64 	%rd6, [_Z16backpropagation2PfPKfS1_S1_S1_i_param_0];
	ld.param.u64 	%rd2, [_Z16backpropagation2PfPKfS1_S1_S1_i_param_1];
	ld.param.u64 	%rd3, [_Z16backpropagation2PfPKfS1_S1_S1_i_param_2];
	ld.param.u64 	%rd4, [_Z16backpropagation2PfPKfS1_S1_S1_i_param_3];
	ld.param.u64 	%rd5, [_Z16backpropagation2PfPKfS1_S1_S1_i_param_4];
	ld.param.u32 	%r2, [_Z16backpropagation2PfPKfS1_S1_S1_i_param_5];
	cvta.to.global.u64 	%rd1, %rd6;
	mov.u32 	%r1, %tid.x;
	add.s32 	%r3, %r1, -21;
	setp.gt.u32 	%p1, %r3, 158;
	@%p1 bra 	$L__BB6_2;
	cvta.to.global.u64 	%rd7, %rd2;
	cvta.to.global.u64 	%rd8, %rd4;
	cvta.to.global.u64 	%rd9, %rd3;
	cvta.to.global.u64 	%rd10, %rd5;
	mul.lo.s32 	%r4, %r2, 50176;
	cvt.s64.s32 	%rd11, %r4;
	cvt.u64.u32 	%rd12, %r1;
	or.b64  	%rd13, %rd12, %rd11;
	shl.b64 	%rd14, %rd13, 2;
	add.s64 	%rd15, %rd1, %rd14;
	ld.global.f32 	%f1, [%rd15+160384];
	mad.lo.s32 	%r5, %r2, 224, %r1;
	mul.wide.s32 	%rd16, %r5, 4;
	add.s64 	%rd17, %rd7, %rd16;
	ld.global.f32 	%f2, [%rd17];
	ld.const.f32 	%f3, [h];
	mul.f32 	%f4, %f2, %f3;
	fma.rn.f32 	%f5, %f4, 0f447A0000, %f1;
	st.global.f32 	[%rd15+161280], %f5;
	ld.global.f32 	%f6, [%rd15+18816];
	add.s64 	%rd18, %rd8, %rd16;
	ld.global.f32 	%f7, [%rd18];
	mul.f32 	%f8, %f7, %f3;
	fma.rn.f32 	%f9, %f8, 0f447A0000, %f6;
	st.global.f32 	[%rd15+17920], %f9;
	mul.lo.s32 	%r6, %r1, 224;
	cvt.u64.u32 	%rd19, %r6;
	add.s64 	%rd20, %rd19, %rd11;
	shl.b64 	%rd21, %rd20, 2;
	add.s64 	%rd22, %rd1, %rd21;
	ld.global.f32 	%f10, [%rd22+716];
	add.s64 	%rd23, %rd9, %rd16;
	ld.global.f32 	%f11, [%rd23];
	mul.f32 	%f12, %f11, %f3;
	fma.rn.f32 	%f13, %f12, 0f447A0000, %f10;
	st.global.f32 	[%rd22+720], %f13;
	ld.global.f32 	%f14, [%rd22+84];
	add.s64 	%rd24, %rd10, %rd16;
	ld.global.f32 	%f15, [%rd24];
	mul.f32 	%f16, %f15, %f3;
	fma.rn.f32 	%f17, %f16, 0f447A0000, %f14;
	st.global.f32 	[%rd22+80], %f17;
$L__BB6_2:
	add.s32 	%r7, %r1, -1;
	setp.gt.u32 	%p2, %r7, 198;
	@%p2 bra 	$L__BB6_4;
	mul.lo.s32 	%r9, %r2, 50176;
	cvt.s64.s32 	%rd27, %r9;
	cvt.u64.u32 	%rd28, %r1;
	or.b64  	%rd29, %rd28, %rd27;
	shl.b64 	%rd30, %rd29, 2;
	add.s64 	%rd31, %rd1, %rd30;
	ld.global.f32 	%f34, [%rd31+896];
	or.b32  	%r10, %r9, %r1;
	mul.wide.s32 	%rd32, %r10, 4;
	add.s64 	%rd33, %rd1, %rd32;
	st.global.f32 	[%rd33], %f34;
	ld.global.f32 	%f35, [%rd33+178304];
	st.global.f32 	[%rd33+179200], %f35;
	mul.lo.s32 	%r11, %r1, 224;
	cvt.u64.u32 	%rd34, %r11;
	add.s64 	%rd35, %rd34, %rd27;
	shl.b64 	%rd36, %rd35, 2;
	add.s64 	%rd37, %rd1, %rd36;
	ld.global.f32 	%f36, [%rd37+4];
	mad.lo.s32 	%r12, %r1, 223, %r10;
	mul.wide.s32 	%rd38, %r12, 4;
	add.s64 	%rd39, %rd1, %rd38;
	st.global.f32 	[%rd39], %f36;
	ld.global.f32 	%f37, [%rd39+796];
	st.global.f32 	[%rd39+800], %f37;
	bra.uni 	$L__BB6_6;
$L__BB6_4:
	setp.ne.s32 	%p3, %r1, 0;
	@%p3 bra 	$L__BB6_6;
	mul.lo.s32 	%r8, %r2, 50176;
	mul.wide.s32 	%rd25, %r8, 4;
	add.s64 	%rd26, %rd1, %rd25;
	ld.global.f32 	%f18, [%rd26+4];
	ld.global.f32 	%f19, [%rd26+896];
	add.f32 	%f20, %f18, %f19;
	mul.f32 	%f21, %f20, 0f3F000000;
	st.global.f32 	[%rd26], %f21;
	ld.global.f32 	%f22, [%rd26+796];
	ld.global.f32 	%f23, [%rd26+1696];
	add.f32 	%f24, %f22, %f23;
	mul.f32 	%f25, %f24, 0f3F000000;
	st.global.f32 	[%rd26+800], %f25;
	ld.global.f32 	%f26, [%rd26+179204];
	ld.global.f32 	%f27, [%rd26+178304];
	add.f32 	%f28, %f26, %f27;
	mul.f32 	%f29, %f28, 0f3F000000;
	st.global.f32 	[%rd26+179200], %f29;
	ld.global.f32 	%f30, [%rd26+179996];
	ld.global.f32 	%f31, [%rd26+179104];
	add.f32 	%f32, %f30, %f31;
	mul.f32 	%f33, %f32, 0f3F000000;
	st.global.f32 	[%rd26+180000], %f33;
$L__BB6_6:
	ret;

}
	// .globl	_Z8laplace1PKfPf
.visible .entry _Z8laplace1PKfPf(
	.param .u64 .ptr .align 1 _Z8laplace1PKfPf_param_0,
	.param .u64 .ptr .align 1 _Z8laplace1PKfPf_param_1
)
{
	.reg .pred 	%p<9>;
	.reg .b32 	%r<24>;
	.reg .b32 	%f<55>;
	.reg .b64 	%rd<32>;

	ld.param.u64 	%rd3, [_Z8laplace1PKfPf_param_0];
	ld.param.u64 	%rd4, [_Z8laplace1PKfPf_param_1];
	cvta.to.global.u64 	%rd1, %rd4;
	cvta.to.global.u64 	%rd2, %rd3;
	mov.u32 	%r4, %tid.x;
	mov.u32 	%r5, %ctaid.x;
	mov.u32 	%r6, %ntid.x;
	mad.lo.s32 	%r1, %r5, %r6, %r4;
	mov.u32 	%r7, %tid.y;
	mov.u32 	%r8, %ctaid.y;
	mov.u32 	%r9, %ntid.y;
	mad.lo.s32 	%r10, %r8, %r9, %r7;
	mov.u32 	%r11, %tid.z;
	mov.u32 	%r12, %ctaid.z;
	mov.u32 	%r13, %ntid.z;
	mad.lo.s32 	%r14, %r12, %r13, %r11;
	setp.gt.s32 	%p1, %r1, 199;
	setp.gt.u32 	%p2, %r10, 199;
	setp.gt.u32 	%p3, %r14, 399;
	or.pred  	%p4, %p2, %p3;
	or.pred  	%p5, %p4, %p1;
	setp.lt.s32 	%p6, %r1, 1;
	or.pred  	%p7, %p6, %p5;
	@%p7 bra 	$L__BB7_4;
	setp.eq.s32 	%p8, %r10, 0;
	@%p8 bra 	$L__BB7_3;
	mul.lo.s32 	%r15, %r14, 50176;
	add.s32 	%r16, %r15, 50176;
	mad.lo.s32 	%r17, %r10, 224, %r1;
	add.s32 	%r18, %r17, -224;
	cvt.u64.u32 	%rd5, %r18;
	cvt.u64.u32 	%rd6, %r15;
	add.s64 	%rd7, %rd5, %rd6;
	shl.b64 	%rd8, %rd7, 2;
	add.s64 	%rd9, %rd2, %rd8;
	ld.global.f32 	%f1, [%rd9+200704];
	cvt.u64.u32 	%rd10, %r16;
	cvt.u64.u32 	%rd11, %r17;
	add.s64 	%rd12, %rd11, %rd10;
	shl.b64 	%rd13, %rd12, 2;
	add.s64 	%rd14, %rd2, %rd13;
	ld.global.f32 	%f2, [%rd14+896];
	add.f32 	%f3, %f1, %f2;
	add.s32 	%r19, %r17, -1;
	cvt.u64.u32 	%rd15, %r19;
	add.s64 	%rd16, %rd15, %rd6;
	shl.b64 	%rd17, %rd16, 2;
	add.s64 	%rd18, %rd2, %rd17;
	ld.global.f32 	%f4, [%rd18+200704];
	add.f32 	%f5, %f3, %f4;
	ld.global.f32 	%f6, [%rd14+4];
	add.f32 	%f7, %f5, %f6;
	add.s64 	%rd19, %rd11, %rd6;
	shl.b64 	%rd20, %rd19, 2;
	add.s64 	%rd21, %rd2, %rd20;
	ld.global.f32 	%f8, [%rd21+200704];
	fma.rn.f32 	%f9, %f8, 0fC0800000, %f7;
	ld.const.f32 	%f10, [h];
	mul.f32 	%f11, %f10, %f10;
	div.rn.f32 	%f12, %f9, %f11;
	add.s64 	%rd22, %rd1, %rd20;
	st.global.f32 	[%rd22+200704], %f12;
	bra.uni 	$L__BB7_4;
$L__BB7_3:
	mul.lo.s32 	%r20, %r14, 50176;
	add.s32 	%r21, %r20, %r1;
	mul.wide.u32 	%rd23, %r21, 4;
	add.s64 	%rd24, %rd2, %rd23;
	ld.global.f32 	%f13, [%rd24+200704];
	ld.global.f32 	%f14, [%rd24+201600];
	add.f32 	%f15, %f13, %f14;
	ld.global.f32 	%f16, [%rd24+200700];
	add.f32 	%f17, %f15, %f16;
	ld.global.f32 	%f18, [%rd24+200708];
	add.f32 	%f19, %f17, %f18;
	mul.f32 	%f20, %f13, 0f40800000;
	sub.f32 	%f21, %f19, %f20;
	ld.const.f32 	%f22, [h];
	mul.f32 	%f23, %f22, %f22;
	div.rn.f32 	%f24, %f21, %f23;
	add.s64 	%rd25, %rd1, %rd23;
	st.global.f32 	[%rd25+200704], %f24;
	ld.global.f32 	%f25, [%rd24+379904];
	ld.global.f32 	%f26, [%rd24+379008];
	add.f32 	%f27, %f25, %f26;
	ld.global.f32 	%f28, [%rd24+379900];
	add.f32 	%f29, %f27, %f28;
	ld.global.f32 	%f30, [%rd24+379908];
	add.f32 	%f31, %f29, %f30;
	mul.f32 	%f32, %f25, 0f40800000;
	sub.f32 	%f33, %f31, %f32;
	div.rn.f32 	%f34, %f33, %f23;
	st.global.f32 	[%rd25+379904], %f34;
	mad.lo.s32 	%r22, %r1, 224, %r20;
	mul.wide.u32 	%rd26, %r22, 4;
	add.s64 	%rd27, %rd2, %rd26;
	ld.global.f32 	%f35, [%rd27+200704];
	mad.lo.s32 	%r23, %r1, 223, %r21;
	mul.wide.u32 	%rd28, %r23, 4;
	add.s64 	%rd29, %rd2, %rd28;
	ld.global.f32 	%f36, [%rd29+200708];
	add.f32 	%f37, %f35, %f36;
	ld.global.f32 	%f38, [%rd29+199808];
	add.f32 	%f39, %f37, %f38;
	ld.global.f32 	%f40, [%rd29+201600];
	add.f32 	%f41, %f39, %f40;
	mul.f32 	%f42, %f35, 0f40800000;
	sub.f32 	%f43, %f41, %f42;
	div.rn.f32 	%f44, %f43, %f23;
	add.s64 	%rd30, %rd1, %rd26;
	st.global.f32 	[%rd30+200704], %f44;
	ld.global.f32 	%f45, [%rd29+201504];
	ld.global.f32 	%f46, [%rd29+201500];
	add.f32 	%f47, %f45, %f46;
	ld.global.f32 	%f48, [%rd29+200608];
	add.f32 	%f49, %f47, %f48;
	ld.global.f32 	%f50, [%rd29+202400];
	add.f32 	%f51, %f49, %f50;
	mul.f32 	%f52, %f45, 0f40800000;
	sub.f32 	%f53, %f51, %f52;
	div.rn.f32 	%f54, %f53, %f23;
	add.s64 	%rd31, %rd1, %rd28;
	st.global.f32 	[%rd31+201504], %f54;
$L__BB7_4:
	ret;

}
	// .globl	_Z8laplace2PKfPf
.visible .entry _Z8laplace2PKfPf(
	.param .u64 .ptr .align 1 _Z8laplace2PKfPf_param_0,
	.param .u64 .ptr .align 1 _Z8laplace2PKfPf_param_1
)
{
	.reg .b32 	%f<6401>;
	.reg .b64 	%rd<3>;

	ld.param.u64 	%rd1, [_Z8laplace2PKfPf_param_1];
	cvta.to.global.u64 	%rd2, %rd1;
	ld.global.f32 	%f1, [%rd2+200708];
	ld.global.f32 	%f2, [%rd2+201600];
	add.f32 	%f3, %f1, %f2;
	mul.f32 	%f4, %f3, 0f3F000000;
	st.global.f32 	[%rd2+200704], %f4;
	ld.global.f32 	%f5, [%rd2+201500];
	ld.global.f32 	%f6, [%rd2+202400];
	add.f32 	%f7, %f5, %f6;
	mul.f32 	%f8, %f7, 0f3F000000;
	st.global.f32 	[%rd2+201504], %f8;
	ld.global.f32 	%f9, [%rd2+379908];
	ld.global.f32 	%f10, [%rd2+379008];
	add.f32 	%f11, %f9, %f10;
	mul.f32 	%f12, %f11, 0f3F000000;
	st.global.f32 	[%rd2+379904], %f12;
	ld.global.f32 	%f13, [%rd2+380700];
	ld.global.f32 	%f14, [%rd2+379808];
	add.f32 	%f15, %f13, %f14;
	mul.f32 	%f16, %f15, 0f3F000000;
	st.global.f32 	[%rd2+380704], %f16;
	ld.global.f32 	%f17, [%rd2+401412];
	ld.global.f32 	%f18, [%rd2+402304];
	add.f32 	%f19, %f17, %f18;
	mul.f32 	%f20, %f19, 0f3F000000;
	st.global.f32 	[%rd2+401408], %f20;
	ld.global.f32 	%f21, [%rd2+402204];
	ld.global.f32 	%f22, [%rd2+403104];
	add.f32 	%f23, %f21, %f22;
	mul.f32 	%f24, %f23, 0f3F000000;
	st.global.f32 	[%rd2+402208], %f24;
	ld.global.f32 	%f25, [%rd2+580612];
	ld.global.f32 	%f26, [%rd2+579712];
	add.f32 	%f27, %f25, %f26;
	mul.f32 	%f28, %f27, 0f3F000000;
	st.global.f32 	[%rd2+580608], %f28;
	ld.global.f32 	%f29, [%rd2+581404];
	ld.global.f32 	%f30, [%rd2+580512];
	add.f32 	%f31, %f29, %f30;
	mul.f32 	%f32, %f31, 0f3F000000;
	st.global.f32 	[%rd2+581408], %f32;
	ld.global.f32 	%f33, [%rd2+602116];
	ld.global.f32 	%f34, [%rd2+603008];
	add.f32 	%f35, %f33, %f34;
	mul.f32 	%f36, %f35, 0f3F000000;
	st.global.f32 	[%rd2+602112], %f36;
	ld.global.f32 	%f37, [%rd2+602908];
	ld.global.f32 	%f38, [%rd2+603808];
	add.f32 	%f39, %f37, %f38;
	mul.f32 	%f40, %f39, 0f3F000000;
	st.global.f32 	[%rd2+602912], %f40;
	ld.global.f32 	%f41, [%rd2+781316];
	ld.global.f32 	%f42, [%rd2+780416];
	add.f32 	%f43, %f41, %f42;
	mul.f32 	%f44, %f43, 0f3F000000;
	st.global.f32 	[%rd2+781312], %f44;
	ld.global.f32 	%f45, [%rd2+782108];
	ld.global.f32 	%f46, [%rd2+781216];
	add.f32 	%f47, %f45, %f46;
	mul.f32 	%f48, %f47, 0f3F000000;
	st.global.f32 	[%rd2+782112], %f48;
	ld.global.f32 	%f49, [%rd2+802820];
	ld.global.f32 	%f50, [%rd2+803712];
	add.f32 	%f51, %f49, %f50;
	mul.f32 	%f52, %f51, 0f3F000000;
	st.global.f32 	[%rd2+802816], %f52;
	ld.global.f32 	%f53, [%rd2+803612];
	ld.global.f32 	%f54, [%rd2+804512];
	add.f32 	%f55, %f53, %f54;
	mul.f32 	%f56, %f55, 0f3F000000;
	st.global.f32 	[%rd2+803616], %f56;
	ld.global.f32 	%f57, [%rd2+982020];
	ld.global.f32 	%f58, [%rd2+981120];
	add.f32 	%f59, %f57, %f58;
	mul.f32 	%f60, %f59, 0f3F000000;
	st.global.f32 	[%rd2+982016], %f60;
	ld.global.f32 	%f61, [%rd2+982812];
	ld.global.f32 	%f62, [%rd2+981920];
	add.f32 	%f63, %f61, %f62;
	mul.f32 	%f64, %f63, 0f3F000000;
	st.global.f32 	[%rd2+982816], %f64;
	ld.global.f32 	%f65, [%rd2+1003524];
	ld.global.f32 	%f66, [%rd2+1004416];
	add.f32 	%f67, %f65, %f66;
	mul.f32 	%f68, %f67, 0f3F000000;
	st.global.f32 	[%rd2+1003520], %f68;
	ld.global.f32 	%f69, [%rd2+1004316];
	ld.global.f32 	%f70, [%rd2+1005216];
	add.f32 	%f71, %f69, %f70;
	mul.f32 	%f72, %f71, 0f3F000000;
	st.global.f32 	[%rd2+1004320], %f72;
	ld.global.f32 	%f73, [%rd2+1182724];
	ld.global.f32 	%f74, [%rd2+1181824];
	add.f32 	%f75, %f73, %f74;
	mul.f32 	%f76, %f75, 0f3F000000;
	st.global.f32 	[%rd2+1182720], %f76;
	ld.global.f32 	%f77, [%rd2+1183516];
	ld.global.f32 	%f78, [%rd2+1182624];
	add.f32 	%f79, %f77, %f78;
	mul.f32 	%f80, %f79, 0f3F000000;
	st.global.f32 	[%rd2+1183520], %f80;
	ld.global.f32 	%f81, [%rd2+1204228];
	ld.global.f32 	%f82, [%rd2+1205120];
	add.f32 	%f83, %f81, %f82;
	mul.f32 	%f84, %f83, 0f3F000000;
	st.global.f32 	[%rd2+1204224], %f84;
	ld.global.f32 	%f85, [%rd2+1205020];
	ld.global.f32 	%f86, [%rd2+1205920];
	add.f32 	%f87, %f85, %f86;
	mul.f32 	%f88, %f87, 0f3F000000;
	st.global.f32 	[%rd2+1205024], %f88;
	ld.global.f32 	%f89, [%rd2+1383428];
	ld.global.f32 	%f90, [%rd2+1382528];
	add.f32 	%f91, %f89, %f90;
	mul.f32 	%f92, %f91, 0f3F000000;
	st.global.f32 	[%rd2+1383424], %f92;
	ld.global.f32 	%f93, [%rd2+1384220];
	ld.global.f32 	%f94, [%rd2+1383328];
	add.f32 	%f95, %f93, %f94;
	mul.f32 	%f96, %f95, 0f3F000000;
	st.global.f32 	[%rd2+1384224], %f96;
	ld.global.f32 	%f97, [%rd2+1404932];
	ld.global.f32 	%f98, [%rd2+1405824];
	add.f32 	%f99, %f97, %f98;
	mul.f32 	%f100, %f99, 0f3F000000;
	st.global.f32 	[%rd2+1404928], %f100;
	ld.global.f32 	%f101, [%rd2+1405724];
	ld.global.f32 	%f102, [%rd2+1406624];
	add.f32 	%f103, %f101, %f102;
	mul.f32 	%f104, %f103, 0f3F000000;
	st.global.f32 	[%rd2+1405728], %f104;
	ld.global.f32 	%f105, [%rd2+1584132];
	ld.global.f32 	%f106, [%rd2+1583232];
	add.f32 	%f107, %f105, %f106;
	mul.f32 	%f108, %f107, 0f3F000000;
	st.global.f32 	[%rd2+1584128], %f108;
	ld.global.f32 	%f109, [%rd2+1584924];
	ld.global.f32 	%f110, [%rd2+1584032];
	add.f32 	%f111, %f109, %f110;
	mul.f32 	%f112, %f111, 0f3F000000;
	st.global.f32 	[%rd2+1584928], %f112;
	ld.global.f32 	%f113, [%rd2+1605636];
	ld.global.f32 	%f114, [%rd2+1606528];
	add.f32 	%f115, %f113, %f114;
	mul.f32 	%f116, %f115, 0f3F000000;
	st.global.f32 	[%rd2+1605632], %f116;
	ld.global.f32 	%f117, [%rd2+1606428];
	ld.global.f32 	%f118, [%rd2+1607328];
	add.f32 	%f119, %f117, %f118;
	mul.f32 	%f120, %f119, 0f3F000000;
	st.global.f32 	[%rd2+1606432], %f120;
	ld.global.f32 	%f121, [%rd2+1784836];
	ld.global.f32 	%f122, [%rd2+1783936];
	add.f32 	%f123, %f121, %f122;
	mul.f32 	%f124, %f123, 0f3F000000;
	st.global.f32 	[%rd2+1784832], %f124;
	ld.global.f32 	%f125, [%rd2+1785628];
	ld.global.f32 	%f126, [%rd2+1784736];
	add.f32 	%f127, %f125, %f126;
	mul.f32 	%f128, %f127, 0f3F000000;
	st.global.f32 	[%rd2+1785632], %f128;
	ld.global.f32 	%f129, [%rd2+1806340];
	ld.global.f32 	%f130, [%rd2+1807232];
	add.f32 	%f131, %f129, %f130;
	mul.f32 	%f132, %f131, 0f3F000000;
	st.global.f32 	[%rd2+1806336], %f132;
	ld.global.f32 	%f133, [%rd2+1807132];
	ld.global.f32 	%f134, [%rd2+1808032];
	add.f32 	%f135, %f133, %f134;
	mul.f32 	%f136, %f135, 0f3F000000;
	st.global.f32 	[%rd2+1807136], %f136;
	ld.global.f32 	%f137, [%rd2+1985540];
	ld.global.f32 	%f138, [%rd2+1984640];
	add.f32 	%f139, %f137, %f138;
	mul.f32 	%f140, %f139, 0f3F000000;
	st.global.f32 	[%rd2+1985536], %f140;
	ld.global.f32 	%f141, [%rd2+1986332];
	ld.global.f32 	%f142, [%rd2+1985440];
	add.f32 	%f143, %f141, %f142;
	mul.f32 	%f144, %f143, 0f3F000000;
	st.global.f32 	[%rd2+1986336], %f144;
	ld.global.f32 	%f145, [%rd2+2007044];
	ld.global.f32 	%f146, [%rd2+2007936];
	add.f32 	%f147, %f145, %f146;
	mul.f32 	%f148, %f147, 0f3F000000;
	st.global.f32 	[%rd2+2007040], %f148;
	ld.global.f32 	%f149, [%rd2+2007836];
	ld.global.f32 	%f150, [%rd2+2008736];
	add.f32 	%f151, %f149, %f150;
	mul.f32 	%f152, %f151, 0f3F000000;
	st.global.f32 	[%rd2+2007840], %f152;
	ld.global.f32 	%f153, [%rd2+2186244];
	ld.global.f32 	%f154, [%rd2+2185344];
	add.f32 	%f155, %f153, %f154;
	mul.f32 	%f156, %f155, 0f3F000000;
	st.global.f32 	[%rd2+2186240], %f156;
	ld.global.f32 	%f157, [%rd2+2187036];
	ld.global.f32 	%f158, [%rd2+2186144];
	add.f32 	%f159, %f157, %f158;
	mul.f32 	%f160, %f159, 0f3F000000;
	st.global.f32 	[%rd2+2187040], %f160;
	ld.global.f32 	%f161, [%rd2+2207748];
	ld.global.f32 	%f162, [%rd2+2208640];
	add.f32 	%f163, %f161, %f162;
	mul.f32 	%f164, %f163, 0f3F000000;
	st.global.f32 	[%rd2+2207744], %f164;
	ld.global.f32 	%f165, [%rd2+2208540];
	ld.global.f32 	%f166, [%rd2+2209440];
	add.f32 	%f167, %f165, %f166;
	mul.f32 	%f168, %f167, 0f3F000000;
	st.global.f32 	[%rd2+2208544], %f168;
	ld.global.f32 	%f169, [%rd2+2386948];
	ld.global.f32 	%f170, [%rd2+2386048];
	add.f32 	%f171, %f169, %f170;
	mul.f32 	%f172, %f171, 0f3F000000;
	st.global.f32 	[%rd2+2386944], %f172;
	ld.global.f32 	%f173, [%rd2+2387740];
	ld.global.f32 	%f174, [%rd2+2386848];
	add.f32 	%f175, %f173, %f174;
	mul.f32 	%f176, %f175, 0f3F000000;
	st.global.f32 	[%rd2+2387744], %f176;
	ld.global.f32 	%f177, [%rd2+2408452];
	ld.global.f32 	%f178, [%rd2+2409344];
	add.f32 	%f179, %f177, %f178;
	mul.f32 	%f180, %f179, 0f3F000000;
	st.global.f32 	[%rd2+2408448], %f180;
	ld.global.f32 	%f181, [%rd2+2409244];
	ld.global.f32 	%f182, [%rd2+2410144];
	add.f32 	%f183, %f181, %f182;
	mul.f32 	%f184, %f183, 0f3F000000;
	st.global.f32 	[%rd2+2409248], %f184;
	ld.global.f32 	%f185, [%rd2+2587652];
	ld.global.f32 	%f186, [%rd2+2586752];
	add.f32 	%f187, %f185, %f186;
	mul.f32 	%f188, %f187, 0f3F000000;
	st.global.f32 	[%rd2+2587648], %f188;
	ld.global.f32 	%f189, [%rd2+2588444];
	ld.global.f32 	%f190, [%rd2+2587552];
	add.f32 	%f191, %f189, %f190;
	mul.f32 	%f192, %f191, 0f3F000000;
	st.global.f32 	[%rd2+2588448], %f192;
	ld.global.f32 	%f193, [%rd2+2609156];
	ld.global.f32 	%f194, [%rd2+2610048];
	add.f32 	%f195, %f193, %f194;
	mul.f32 	%f196, %f195, 0f3F000000;
	st.global.f32 	[%rd2+2609152], %f196;
	ld.global.f32 	%f197, [%rd2+2609948];
	ld.global.f32 	%f198, [%rd2+2610848];
	add.f32 	%f199, %f197, %f198;
	mul.f32 	%f200, %f199, 0f3F000000;
	st.global.f32 	[%rd2+2609952], %f200;
	ld.global.f32 	%f201, [%rd2+2788356];
	ld.global.f32 	%f202, [%rd2+2787456];
	add.f32 	%f203, %f201, %f202;
	mul.f32 	%f204, %f203, 0f3F000000;
	st.global.f32 	[%rd2+2788352], %f204;
	ld.global.f32 	%f205, [%rd2+2789148];
	ld.global.f32 	%f206, [%rd2+2788256];
	add.f32 	%f207, %f205, %f206;
	mul.f32 	%f208, %f207, 0f3F000000;
	st.global.f32 	[%rd2+2789152], %f208;
	ld.global.f32 	%f209, [%rd2+2809860];
	ld.global.f32 	%f210, [%rd2+2810752];
	add.f32 	%f211, %f209, %f210;
	mul.f32 	%f212, %f211, 0f3F000000;
	st.global.f32 	[%rd2+2809856], %f212;
	ld.global.f32 	%f213, [%rd2+2810652];
	ld.global.f32 	%f214, [%rd2+2811552];
	add.f32 	%f215, %f213, %f214;
	mul.f32 	%f216, %f215, 0f3F000000;
	st.global.f32 	[%rd2+2810656], %f216;
	ld.global.f32 	%f217, [%rd2+2989060];
	ld.global.f32 	%f218, [%rd2+2988160];
	add.f32 	%f219, %f217, %f218;
	mul.f32 	%f220, %f219, 0f3F000000;
	st.global.f32 	[%rd2+2989056], %f220;
	ld.global.f32 	%f221, [%rd2+2989852];
	ld.global.f32 	%f222, [%rd2+2988960];
	add.f32 	%f223, %f221, %f222;
	mul.f32 	%f224, %f223, 0f3F000000;
	st.global.f32 	[%rd2+2989856], %f224;
	ld.global.f32 	%f225, [%rd2+3010564];
	ld.global.f32 	%f226, [%rd2+3011456];
	add.f32 	%f227, %f225, %f226;
	mul.f32 	%f228, %f227, 0f3F000000;
	st.global.f32 	[%rd2+3010560], %f228;
	ld.global.f32 	%f229, [%rd2+3011356];
	ld.global.f32 	%f230, [%rd2+3012256];
	add.f32 	%f231, %f229, %f230;
	mul.f32 	%f232, %f231, 0f3F000000;
	st.global.f32 	[%rd2+3011360], %f232;
	ld.global.f32 	%f233, [%rd2+3189764];
	ld.global.f32 	%f234, [%rd2+3188864];
	add.f32 	%f235, %f233, %f234;
	mul.f32 	%f236, %f235, 0f3F000000;
	st.global.f32 	[%rd2+3189760], %f236;
	ld.global.f32 	%f237, [%rd2+3190556];
	ld.global.f32 	%f238, [%rd2+3189664];
	add.f32 	%f239, %f237, %f238;
	mul.f32 	%f240, %f239, 0f3F000000;
	st.global.f32 	[%rd2+3190560], %f240;
	ld.global.f32 	%f241, [%rd2+3211268];
	ld.global.f32 	%f242, [%rd2+3212160];
	add.f32 	%f243, %f241, %f242;
	mul.f32 	%f244, %f243, 0f3F000000;
	st.global.f32 	[%rd2+3211264], %f244;
	ld.global.f32 	%f245, [%rd2+3212060];
	ld.global.f32 	%f246, [%rd2+3212960];
	add.f32 	%f247, %f245, %f246;
	mul.f32 	%f248, %f247, 0f3F000000;
	st.global.f32 	[%rd2+3212064], %f248;
	ld.global.f32 	%f249, [%rd2+3390468];
	ld.global.f32 	%f250, [%rd2+3389568];
	add.f32 	%f251, %f249, %f250;
	mul.f32 	%f252, %f251, 0f3F000000;
	st.global.f32 	[%rd2+3390464], %f252;
	ld.global.f32 	%f253, [%rd2+3391260];
	ld.global.f32 	%f254, [%rd2+3390368];
	add.f32 	%f255, %f253, %f254;
	mul.f32 	%f256, %f255, 0f3F000000;
	st.global.f32 	[%rd2+3391264], %f256;
	ld.global.f32 	%f257, [%rd2+3411972];
	ld.global.f32 	%f258, [%rd2+3412864];
	add.f32 	%f259, %f257, %f258;
	mul.f32 	%f260, %f259, 0f3F000000;
	st.global.f32 	[%rd2+3411968], %f260;
	ld.global.f32 	%f261, [%rd2+3412764];
	ld.global.f32 	%f262, [%rd2+3413664];
	add.f32 	%f263, %f261, %f262;
	mul.f32 	%f264, %f263, 0f3F000000;
	st.global.f32 	[%rd2+3412768], %f264;
	ld.global.f32 	%f265, [%rd2+3591172];
	ld.global.f32 	%f266, [%rd2+3590272];
	add.f32 	%f267, %f265, %f266;
	mul.f32 	%f268, %f267, 0f3F000000;
	st.global.f32 	[%rd2+3591168], %f268;
	ld.global.f32 	%f269, [%rd2+3591964];
	ld.global.f32 	%f270, [%rd2+3591072];
	add.f32 	%f271, %f269, %f270;
	mul.f32 	%f272, %f271, 0f3F000000;
	st.global.f32 	[%rd2+3591968], %f272;
	ld.global.f32 	%f273, [%rd2+3612676];
	ld.global.f32 	%f274, [%rd2+3613568];
	add.f32 	%f275, %f273, %f274;
	mul.f32 	%f276, %f275, 0f3F000000;
	st.global.f32 	[%rd2+3612672], %f276;
	ld.global.f32 	%f277, [%rd2+3613468];
	ld.global.f32 	%f278, [%rd2+3614368];
	add.f32 	%f279, %f277, %f278;
	mul.f32 	%f280, %f279, 0f3F000000;
	st.global.f32 	[%rd2+3613472], %f280;
	ld.global.f32 	%f281, [%rd2+3791876];
	ld.global.f32 	%f282, [%rd2+3790976];
	add.f32 	%f283, %f281, %f282;
	mul.f32 	%f284, %f283, 0f3F000000;
	st.global.f32 	[%rd2+3791872], %f284;
	ld.global.f32 	%f285, [%rd2+3792668];
	ld.global.f32 	%f286, [%rd2+3791776];
	add.f32 	%f287, %f285, %f286;
	mul.f32 	%f288, %f287, 0f3F000000;
	st.global.f32 	[%rd2+3792672], %f288;
	ld.global.f32 	%f289, [%rd2+3813380];
	ld.global.f32 	%f290, [%rd2+3814272];
	add.f32 	%f291, %f289, %f290;
	mul.f32 	%f292, %f291, 0f3F000000;
	st.global.f32 	[%rd2+3813376], %f292;
	ld.global.f32 	%f293, [%rd2+3814172];
	ld.global.f32 	%f294, [%rd2+3815072];
	add.f32 	%f295, %f293, %f294;
	mul.f32 	%f296, %f295, 0f3F000000;
	st.global.f32 	[%rd2+3814176], %f296;
	ld.global.f32 	%f297, [%rd2+3992580];
	ld.global.f32 	%f298, [%rd2+3991680];
	add.f32 	%f299, %f297, %f298;
	mul.f32 	%f300, %f299, 0f3F000000;
	st.global.f32 	[%rd2+3992576], %f300;
	ld.global.f32 	%f301, [%rd2+3993372];
	ld.global.f32 	%f302, [%rd2+3992480];
	add.f32 	%f303, %f301, %f302;
	mul.f32 	%f304, %f303, 0f3F000000;
	st.global.f32 	[%rd2+3993376], %f304;
	ld.global.f32 	%f305, [%rd2+4014084];
	ld.global.f32 	%f306, [%rd2+4014976];
	add.f32 	%f307, %f305, %f306;
	mul.f32 	%f308, %f307, 0f3F000000;
	st.global.f32 	[%rd2+4014080], %f308;
	ld.global.f32 	%f309, [%rd2+4014876];
	ld.global.f32 	%f310, [%rd2+4015776];
	add.f32 	%f311, %f309, %f310;
	mul.f32 	%f312, %f311, 0f3F000000;
	st.global.f32 	[%rd2+4014880], %f312;
	ld.global.f32 	%f313, [%rd2+4193284];
	ld.global.f32 	%f314, [%rd2+4192384];
	add.f32 	%f315, %f313, %f314;
	mul.f32 	%f316, %f315, 0f3F000000;
	st.global.f32 	[%rd2+4193280], %f316;
	ld.global.f32 	%f317, [%rd2+4194076];
	ld.global.f32 	%f318, [%rd2+4193184];
	add.f32 	%f319, %f317, %f318;
	mul.f32 	%f320, %f319, 0f3F000000;
	st.global.f32 	[%rd2+4194080], %f320;
	ld.global.f32 	%f321, [%rd2+4214788];
	ld.global.f32 	%f322, [%rd2+4215680];
	add.f32 	%f323, %f321, %f322;
	mul.f32 	%f324, %f323, 0f3F000000;
	st.global.f32 	[%rd2+4214784], %f324;
	ld.global.f32 	%f325, [%rd2+4215580];
	ld.global.f32 	%f326, [%rd2+4216480];
	add.f32 	%f327, %f325, %f326;
	mul.f32 	%f328, %f327, 0f3F000000;
	st.global.f32 	[%rd2+4215584], %f328;
	ld.global.f32 	%f329, [%rd2+4393988];
	ld.global.f32 	%f330, [%rd2+4393088];
	add.f32 	%f331, %f329, %f330;
	mul.f32 	%f332, %f331, 0f3F000000;
	st.global.f32 	[%rd2+4393984], %f332;
	ld.global.f32 	%f333, [%rd2+4394780];
	ld.global.f32 	%f334, [%rd2+4393888];
	add.f32 	%f335, %f333, %f334;
	mul.f32 	%f336, %f335, 0f3F000000;
	st.global.f32 	[%rd2+4394784], %f336;
	ld.global.f32 	%f337, [%rd2+4415492];
	ld.global.f32 	%f338, [%rd2+4416384];
	add.f32 	%f339, %f337, %f338;
	mul.f32 	%f340, %f339, 0f3F000000;
	st.global.f32 	[%rd2+4415488], %f340;
	ld.global.f32 	%f341, [%rd2+4416284];
	ld.global.f32 	%f342, [%rd2+4417184];
	add.f32 	%f343, %f341, %f342;
	mul.f32 	%f344, %f343, 0f3F000000;
	st.global.f32 	[%rd2+4416288], %f344;
	ld.global.f32 	%f345, [%rd2+4594692];
	ld.global.f32 	%f346, [%rd2+4593792];
	add.f32 	%f347, %f345, %f346;
	mul.f32 	%f348, %f347, 0f3F000000;
	st.global.f32 	[%rd2+4594688], %f348;
	ld.global.f32 	%f349, [%rd2+4595484];
	ld.global.f32 	%f350, [%rd2+4594592];
	add.f32 	%f351, %f349, %f350;
	mul.f32 	%f352, %f351, 0f3F000000;
	st.global.f32 	[%rd2+4595488], %f352;
	ld.global.f32 	%f353, [%rd2+4616196];
	ld.global.f32 	%f354, [%rd2+4617088];
	add.f32 	%f355, %f353, %f354;
	mul.f32 	%f356, %f355, 0f3F000000;
	st.global.f32 	[%rd2+4616192], %f356;
	ld.global.f32 	%f357, [%rd2+4616988];
	ld.global.f32 	%f358, [%rd2+4617888];
	add.f32 	%f359, %f357, %f358;
	mul.f32 	%f360, %f359, 0f3F000000;
	st.global.f32 	[%rd2+4616992], %f360;
	ld.global.f32 	%f361, [%rd2+4795396];
	ld.global.f32 	%f362, [%rd2+4794496];
	add.f32 	%f363, %f361, %f362;
	mul.f32 	%f364, %f363, 0f3F000000;
	st.global.f32 	[%rd2+4795392], %f364;
	ld.global.f32 	%f365, [%rd2+4796188];
	ld.global.f32 	%f366, [%rd2+4795296];
	add.f32 	%f367, %f365, %f366;
	mul.f32 	%f368, %f367, 0f3F000000;
	st.global.f32 	[%rd2+4796192], %f368;
	ld.global.f32 	%f369, [%rd2+4816900];
	ld.global.f32 	%f370, [%rd2+4817792];
	add.f32 	%f371, %f369, %f370;
	mul.f32 	%f372, %f371, 0f3F000000;
	st.global.f32 	[%rd2+4816896], %f372;
	ld.global.f32 	%f373, [%rd2+4817692];
	ld.global.f32 	%f374, [%rd2+4818592];
	add.f32 	%f375, %f373, %f374;
	mul.f32 	%f376, %f375, 0f3F000000;
	st.global.f32 	[%rd2+4817696], %f376;
	ld.global.f32 	%f377, [%rd2+4996100];
	ld.global.f32 	%f378, [%rd2+4995200];
	add.f32 	%f379, %f377, %f378;
	mul.f32 	%f380, %f379, 0f3F000000;
	st.global.f32 	[%rd2+4996096], %f380;
	ld.global.f32 	%f381, [%rd2+4996892];
	ld.global.f32 	%f382, [%rd2+4996000];
	add.f32 	%f383, %f381, %f382;
	mul.f32 	%f384, %f383, 0f3F000000;
	st.global.f32 	[%rd2+4996896], %f384;
	ld.global.f32 	%f385, [%rd2+5017604];
	ld.global.f32 	%f386, [%rd2+5018496];
	add.f32 	%f387, %f385, %f386;
	mul.f32 	%f388, %f387, 0f3F000000;
	st.global.f32 	[%rd2+5017600], %f388;
	ld.global.f32 	%f389, [%rd2+5018396];
	ld.global.f32 	%f390, [%rd2+5019296];
	add.f32 	%f391, %f389, %f390;
	mul.f32 	%f392, %f391, 0f3F000000;
	st.global.f32 	[%rd2+5018400], %f392;
	ld.global.f32 	%f393, [%rd2+5196804];
	ld.global.f32 	%f394, [%rd2+5195904];
	add.f32 	%f395, %f393, %f394;
	mul.f32 	%f396, %f395, 0f3F000000;
	st.global.f32 	[%rd2+5196800], %f396;
	ld.global.f32 	%f397, [%rd2+5197596];
	ld.global.f32 	%f398, [%rd2+5196704];
	add.f32 	%f399, %f397, %f398;
	mul.f32 	%f400, %f399, 0f3F000000;
	st.global.f32 	[%rd2+5197600], %f400;
	ld.global.f32 	%f401, [%rd2+5218308];
	ld.global.f32 	%f402, [%rd2+5219200];
	add.f32 	%f403, %f401, %f402;
	mul.f32 	%f404, %f403, 0f3F000000;
	st.global.f32 	[%rd2+5218304], %f404;
	ld.global.f32 	%f405, [%rd2+5219100];
	ld.global.f32 	%f406, [%rd2+5220000];
	add.f32 	%f407, %f405, %f406;
	mul.f32 	%f408, %f407, 0f3F000000;
	st.global.f32 	[%rd2+5219104], %f408;
	ld.global.f32 	%f409, [%rd2+5397508];
	ld.global.f32 	%f410, [%rd2+5396608];
	add.f32 	%f411, %f409, %f410;
	mul.f32 	%f412, %f411, 0f3F000000;
	st.global.f32 	[%rd2+5397504], %f412;
	ld.global.f32 	%f413, [%rd2+5398300];
	ld.global.f32 	%f414, [%rd2+5397408];
	add.f32 	%f415, %f413, %f414;
	mul.f32 	%f416, %f415, 0f3F000000;
	st.global.f32 	[%rd2+5398304], %f416;
	ld.global.f32 	%f417, [%rd2+5419012];
	ld.global.f32 	%f418, [%rd2+5419904];
	add.f32 	%f419, %f417, %f418;
	mul.f32 	%f420, %f419, 0f3F000000;
	st.global.f32 	[%rd2+5419008], %f420;
	ld.global.f32 	%f421, [%rd2+5419804];
	ld.global.f32 	%f422, [%rd2+5420704];
	add.f32 	%f423, %f421, %f422;
	mul.f32 	%f424, %f423, 0f3F000000;
	st.global.f32 	[%rd2+5419808], %f424;
	ld.global.f32 	%f425, [%rd2+5598212];
	ld.global.f32 	%f426, [%rd2+5597312];
	add.f32 	%f427, %f425, %f426;
	mul.f32 	%f428, %f427, 0f3F000000;
	st.global.f32 	[%rd2+5598208], %f428;
	ld.global.f32 	%f429, [%rd2+5599004];
	ld.global.f32 	%f430, [%rd2+5598112];
	add.f32 	%f431, %f429, %f430;
	mul.f32 	%f432, %f431, 0f3F000000;
	st.global.f32 	[%rd2+5599008], %f432;
	ld.global.f32 	%f433, [%rd2+5619716];
	ld.global.f32 	%f434, [%rd2+5620608];
	add.f32 	%f435, %f433, %f434;
	mul.f32 	%f436, %f435, 0f3F000000;
	st.global.f32 	[%rd2+5619712], %f436;
	ld.global.f32 	%f437, [%rd2+5620508];
	ld.global.f32 	%f438, [%rd2+5621408];
	add.f32 	%f439, %f437, %f438;
	mul.f32 	%f440, %f439, 0f3F000000;
	st.global.f32 	[%rd2+5620512], %f440;
	ld.global.f32 	%f441, [%rd2+5798916];
	ld.global.f32 	%f442, [%rd2+5798016];
	add.f32 	%f443, %f441, %f442;
	mul.f32 	%f444, %f443, 0f3F000000;
	st.global.f32 	[%rd2+5798912], %f444;
	ld.global.f32 	%f445, [%rd2+5799708];
	ld.global.f32 	%f446, [%rd2+5798816];
	add.f32 	%f447, %f445, %f446;
	mul.f32 	%f448, %f447, 0f3F000000;
	st.global.f32 	[%rd2+5799712], %f448;
	ld.global.f32 	%f449, [%rd2+5820420];
	ld.global.f32 	%f450, [%rd2+5821312];
	add.f32 	%f451, %f449, %f450;
	mul.f32 	%f452, %f451, 0f3F000000;
	st.global.f32 	[%rd2+5820416], %f452;
	ld.global.f32 	%f453, [%rd2+5821212];
	ld.global.f32 	%f454, [%rd2+5822112];
	add.f32 	%f455, %f453, %f454;
	mul.f32 	%f456, %f455, 0f3F000000;
	st.global.f32 	[%rd2+5821216], %f456;
	ld.global.f32 	%f457, [%rd2+5999620];
	ld.global.f32 	%f458, [%rd2+5998720];
	add.f32 	%f459, %f457, %f458;
	mul.f32 	%f460, %f459, 0f3F000000;
	st.global.f32 	[%rd2+5999616], %f460;
	ld.global.f32 	%f461, [%rd2+6000412];
	ld.global.f32 	%f462, [%rd2+5999520];
	add.f32 	%f463, %f461, %f462;
	mul.f32 	%f464, %f463, 0f3F000000;
	st.global.f32 	[%rd2+6000416], %f464;
	ld.global.f32 	%f465, [%rd2+6021124];
	ld.global.f32 	%f466, [%rd2+6022016];
	add.f32 	%f467, %f465, %f466;
	mul.f32 	%f468, %f467, 0f3F000000;
	st.global.f32 	[%rd2+6021120], %f468;
	ld.global.f32 	%f469, [%rd2+6021916];
	ld.global.f32 	%f470, [%rd2+6022816];
	add.f32 	%f471, %f469, %f470;
	mul.f32 	%f472, %f471, 0f3F000000;
	st.global.f32 	[%rd2+6021920], %f472;
	ld.global.f32 	%f473, [%rd2+6200324];
	ld.global.f32 	%f474, [%rd2+6199424];
	add.f32 	%f475, %f473, %f474;
	mul.f32 	%f476, %f475, 0f3F000000;
	st.global.f32 	[%rd2+6200320], %f476;
	ld.global.f32 	%f477, [%rd2+6201116];
	ld.global.f32 	%f478, [%rd2+6200224];
	add.f32 	%f479, %f477, %f478;
	mul.f32 	%f480, %f479, 0f3F000000;
	st.global.f32 	[%rd2+6201120], %f480;
	ld.global.f32 	%f481, [%rd2+6221828];
	ld.global.f32 	%f482, [%rd2+6222720];
	add.f32 	%f483, %f481, %f482;
	mul.f32 	%f484, %f483, 0f3F000000;
	st.global.f32 	[%rd2+6221824], %f484;
	ld.global.f32 	%f485, [%rd2+6222620];
	ld.global.f32 	%f486, [%rd2+6223520];
	add.f32 	%f487, %f485, %f486;
	mul.f32 	%f488, %f487, 0f3F000000;
	st.global.f32 	[%rd2+6222624], %f488;
	ld.global.f32 	%f489, [%rd2+6401028];
	ld.global.f32 	%f490, [%rd2+6400128];
	add.f32 	%f491, %f489, %f490;
	mul.f32 	%f492, %f491, 0f3F000000;
	st.global.f32 	[%rd2+6401024], %f492;
	ld.global.f32 	%f493, [%rd2+6401820];
	ld.global.f32 	%f494, [%rd2+6400928];
	add.f32 	%f495, %f493, %f494;
	mul.f32 	%f496, %f495, 0f3F000000;
	st.global.f32 	[%rd2+6401824], %f496;
	ld.global.f32 	%f497, [%rd2+6422532];
	ld.global.f32 	%f498, [%rd2+6423424];
	add.f32 	%f499, %f497, %f498;
	mul.f32 	%f500, %f499, 0f3F000000;
	st.global.f32 	[%rd2+6422528], %f500;
	ld.global.f32 	%f501, [%rd2+6423324];
	ld.global.f32 	%f502, [%rd2+6424224];
	add.f32 	%f503, %f501, %f502;
	mul.f32 	%f504, %f503, 0f3F000000;
	st.global.f32 	[%rd2+6423328], %f504;
	ld.global.f32 	%f505, [%rd2+6601732];
	ld.global.f32 	%f506, [%rd2+6600832];
	add.f32 	%f507, %f505, %f506;
	mul.f32 	%f508, %f507, 0f3F000000;
	st.global.f32 	[%rd2+6601728], %f508;
	ld.global.f32 	%f509, [%rd2+6602524];
	ld.global.f32 	%f510, [%rd2+6601632];
	add.f32 	%f511, %f509, %f510;
	mul.f32 	%f512, %f511, 0f3F000000;
	st.global.f32 	[%rd2+6602528], %f512;
	ld.global.f32 	%f513, [%rd2+6623236];
	ld.global.f32 	%f514, [%rd2+6624128];
	add.f32 	%f515, %f513, %f514;
	mul.f32 	%f516, %f515, 0f3F000000;
	st.global.f32 	[%rd2+6623232], %f516;
	ld.global.f32 	%f517, [%rd2+6624028];
	ld.global.f32 	%f518, [%rd2+6624928];
	add.f32 	%f519, %f517, %f518;
	mul.f32 	%f520, %f519, 0f3F000000;
	st.global.f32 	[%rd2+6624032], %f520;
	ld.global.f32 	%f521, [%rd2+6802436];
	ld.global.f32 	%f522, [%rd2+6801536];
	add.f32 	%f523, %f521, %f522;
	mul.f32 	%f524, %f523, 0f3F000000;
	st.global.f32 	[%rd2+6802432], %f524;
	ld.global.f32 	%f525, [%rd2+6803228];
	ld.global.f32 	%f526, [%rd2+6802336];
	add.f32 	%f527, %f525, %f526;
	mul.f32 	%f528, %f527, 0f3F000000;
	st.global.f32 	[%rd2+6803232], %f528;
	ld.global.f32 	%f529, [%rd2+6823940];
	ld.global.f32 	%f530, [%rd2+6824832];
	add.f32 	%f531, %f529, %f530;
	mul.f32 	%f532, %f531, 0f3F000000;
	st.global.f32 	[%rd2+6823936], %f532;
	ld.global.f32 	%f533, [%rd2+6824732];
	ld.global.f32 	%f534, [%rd2+6825632];
	add.f32 	%f535, %f533, %f534;
	mul.f32 	%f536, %f535, 0f3F000000;
	st.global.f32 	[%rd2+6824736], %f536;
	ld.global.f32 	%f537, [%rd2+7003140];
	ld.global.f32 	%f538, [%rd2+7002240];
	add.f32 	%f539, %f537, %f538;
	mul.f32 	%f540, %f539, 0f3F000000;
	st.global.f32 	[%rd2+7003136], %f540;
	ld.global.f32 	%f541, [%rd2+7003932];
	ld.global.f32 	%f542, [%rd2+7003040];
	add.f32 	%f543, %f541, %f542;
	mul.f32 	%f544, %f543, 0f3F000000;
	st.global.f32 	[%rd2+7003936], %f544;
	ld.global.f32 	%f545, [%rd2+7024644];
	ld.global.f32 	%f546, [%rd2+7025536];
	add.f32 	%f547, %f545, %f546;
	mul.f32 	%f548, %f547, 0f3F000000;
	st.global.f32 	[%rd2+7024640], %f548;
	ld.global.f32 	%f549, [%rd2+7025436];
	ld.global.f32 	%f550, [%rd2+7026336];
	add.f32 	%f551, %f549, %f550;
	mul.f32 	%f552, %f551, 0f3F000000;
	st.global.f32 	[%rd2+7025440], %f552;
	ld.global.f32 	%f553, [%rd2+7203844];
	ld.global.f32 	%f554, [%rd2+7202944];
	add.f32 	%f555, %f553, %f554;
	mul.f32 	%f556, %f555, 0f3F000000;
	st.global.f32 	[%rd2+7203840], %f556;
	ld.global.f32 	%f557, [%rd2+7204636];
	ld.global.f32 	%f558, [%rd2+7203744];
	add.f32 	%f559, %f557, %f558;
	mul.f32 	%f560, %f559, 0f3F000000;
	st.global.f32 	[%rd2+7204640], %f560;
	ld.global.f32 	%f561, [%rd2+7225348];
	ld.global.f32 	%f562, [%rd2+7226240];
	add.f32 	%f563, %f561, %f562;
	mul.f32 	%f564, %f563, 0f3F000000;
	st.global.f32 	[%rd2+7225344], %f564;
	ld.global.f32 	%f565, [%rd2+7226140];
	ld.global.f32 	%f566, [%rd2+7227040];
	add.f32 	%f567, %f565, %f566;
	mul.f32 	%f568, %f567, 0f3F000000;
	st.global.f32 	[%rd2+7226144], %f568;
	ld.global.f32 	%f569, [%rd2+7404548];
	ld.global.f32 	%f570, [%rd2+7403648];
	add.f32 	%f571, %f569, %f570;
	mul.f32 	%f572, %f571, 0f3F000000;
	st.global.f32 	[%rd2+7404544], %f572;
	ld.global.f32 	%f573, [%rd2+7405340];
	ld.global.f32 	%f574, [%rd2+7404448];
	add.f32 	%f575, %f573, %f574;
	mul.f32 	%f576, %f575, 0f3F000000;
	st.global.f32 	[%rd2+7405344], %f576;
	ld.global.f32 	%f577, [%rd2+7426052];
	ld.global.f32 	%f578, [%rd2+7426944];
	add.f32 	%f579, %f577, %f578;
	mul.f32 	%f580, %f579, 0f3F000000;
	st.global.f32 	[%rd2+7426048], %f580;
	ld.global.f32 	%f581, [%rd2+7426844];
	ld.global.f32 	%f582, [%rd2+7427744];
	add.f32 	%f583, %f581, %f582;
	mul.f32 	%f584, %f583, 0f3F000000;
	st.global.f32 	[%rd2+7426848], %f584;
	ld.global.f32 	%f585, [%rd2+7605252];
	ld.global.f32 	%f586, [%rd2+7604352];
	add.f32 	%f587, %f585, %f586;
	mul.f32 	%f588, %f587, 0f3F000000;
	st.global.f32 	[%rd2+7605248], %f588;
	ld.global.f32 	%f589, [%rd2+7606044];
	ld.global.f32 	%f590, [%rd2+7605152];
	add.f32 	%f591, %f589, %f590;
	mul.f32 	%f592, %f591, 0f3F000000;
	st.global.f32 	[%rd2+7606048], %f592;
	ld.global.f32 	%f593, [%rd2+7626756];
	ld.global.f32 	%f594, [%rd2+7627648];
	add.f32 	%f595, %f593, %f594;
	mul.f32 	%f596, %f595, 0f3F000000;
	st.global.f32 	[%rd2+7626752], %f596;
	ld.global.f32 	%f597, [%rd2+7627548];
	ld.global.f32 	%f598, [%rd2+7628448];
	add.f32 	%f599, %f597, %f598;
	mul.f32 	%f600, %f599, 0f3F000000;
	st.global.f32 	[%rd2+7627552], %f600;
	ld.global.f32 	%f601, [%rd2+7805956];
	ld.global.f32 	%f602, [%rd2+7805056];
	add.f32 	%f603, %f601, %f602;
	mul.f32 	%f604, %f603, 0f3F000000;
	st.global.f32 	[%rd2+7805952], %f604;
	ld.global.f32 	%f605, [%rd2+7806748];
	ld.global.f32 	%f606, [%rd2+7805856];
	add.f32 	%f607, %f605, %f606;
	mul.f32 	%f608, %f607, 0f3F000000;
	st.global.f32 	[%rd2+7806752], %f608;
	ld.global.f32 	%f609, [%rd2+7827460];
	ld.global.f32 	%f610, [%rd2+7828352];
	add.f32 	%f611, %f609, %f610;
	mul.f32 	%f612, %f611, 0f3F000000;
	st.global.f32 	[%rd2+7827456], %f612;
	ld.global.f32 	%f613, [%rd2+7828252];
	ld.global.f32 	%f614, [%rd2+7829152];
	add.f32 	%f615, %f613, %f614;
	mul.f32 	%f616, %f615, 0f3F000000;
	st.global.f32 	[%rd2+7828256], %f616;
	ld.global.f32 	%f617, [%rd2+8006660];
	ld.global.f32 	%f618, [%rd2+8005760];
	add.f32 	%f619, %f617, %f618;
	mul.f32 	%f620, %f619, 0f3F000000;
	st.global.f32 	[%rd2+8006656], %f620;
	ld.global.f32 	%f621, [%rd2+8007452];
	ld.global.f32 	%f622, [%rd2+8006560];
	add.f32 	%f623, %f621, %f622;
	mul.f32 	%f624, %f623, 0f3F000000;
	st.global.f32 	[%rd2+8007456], %f624;
	ld.global.f32 	%f625, [%rd2+8028164];
	ld.global.f32 	%f626, [%rd2+8029056];
	add.f32 	%f627, %f625, %f626;
	mul.f32 	%f628, %f627, 0f3F000000;
	st.global.f32 	[%rd2+8028160], %f628;
	ld.global.f32 	%f629, [%rd2+8028956];
	ld.global.f32 	%f630, [%rd2+8029856];
	add.f32 	%f631, %f629, %f630;
	mul.f32 	%f632, %f631, 0f3F000000;
	st.global.f32 	[%rd2+8028960], %f632;
	ld.global.f32 	%f633, [%rd2+8207364];
	ld.global.f32 	%f634, [%rd2+8206464];
	add.f32 	%f635, %f633, %f634;
	mul.f32 	%f636, %f635, 0f3F000000;
	st.global.f32 	[%rd2+8207360], %f636;
	ld.global.f32 	%f637, [%rd2+8208156];
	ld.global.f32 	%f638, [%rd2+8207264];
	add.f32 	%f639, %f637, %f638;
	mul.f32 	%f640, %f639, 0f3F000000;
	st.global.f32 	[%rd2+8208160], %f640;
	ld.global.f32 	%f641, [%rd2+8228868];
	ld.global.f32 	%f642, [%rd2+8229760];
	add.f32 	%f643, %f641, %f642;
	mul.f32 	%f644, %f643, 0f3F000000;
	st.global.f32 	[%rd2+8228864], %f644;
	ld.global.f32 	%f645, [%rd2+8229660];
	ld.global.f32 	%f646, [%rd2+8230560];
	add.f32 	%f647, %f645, %f646;
	mul.f32 	%f648, %f647, 0f3F000000;
	st.global.f32 	[%rd2+8229664], %f648;
	ld.global.f32 	%f649, [%rd2+8408068];
	ld.global.f32 	%f650, [%rd2+8407168];
	add.f32 	%f651, %f649, %f650;
	mul.f32 	%f652, %f651, 0f3F000000;
	st.global.f32 	[%rd2+8408064], %f652;
	ld.global.f32 	%f653, [%rd2+8408860];
	ld.global.f32 	%f654, [%rd2+8407968];
	add.f32 	%f655, %f653, %f654;
	mul.f32 	%f656, %f655, 0f3F000000;
	st.global.f32 	[%rd2+8408864], %f656;
	ld.global.f32 	%f657, [%rd2+8429572];
	ld.global.f32 	%f658, [%rd2+8430464];
	add.f32 	%f659, %f657, %f658;
	mul.f32 	%f660, %f659, 0f3F000000;
	st.global.f32 	[%rd2+8429568], %f660;
	ld.global.f32 	%f661, [%rd2+8430364];
	ld.global.f32 	%f662, [%rd2+8431264];
	add.f32 	%f663, %f661, %f662;
	mul.f32 	%f664, %f663, 0f3F000000;
	st.global.f32 	[%rd2+8430368], %f664;
	ld.global.f32 	%f665, [%rd2+8608772];
	ld.global.f32 	%f666, [%rd2+8607872];
	add.f32 	%f667, %f665, %f666;
	mul.f32 	%f668, %f667, 0f3F000000;
	st.global.f32 	[%rd2+8608768], %f668;
	ld.global.f32 	%f669, [%rd2+8609564];
	ld.global.f32 	%f670, [%rd2+8608672];
	add.f32 	%f671, %f669, %f670;
	mul.f32 	%f672, %f671, 0f3F000000;
	st.global.f32 	[%rd2+8609568], %f672;
	ld.global.f32 	%f673, [%rd2+8630276];
	ld.global.f32 	%f674, [%rd2+8631168];
	add.f32 	%f675, %f673, %f674;
	mul.f32 	%f676, %f675, 0f3F000000;
	st.global.f32 	[%rd2+8630272], %f676;
	ld.global.f32 	%f677, [%rd2+8631068];
	ld.global.f32 	%f678, [%rd2+8631968];
	add.f32 	%f679, %f677, %f678;
	mul.f32 	%f680, %f679, 0f3F000000;
	st.global.f32 	[%rd2+8631072], %f680;
	ld.global.f32 	%f681, [%rd2+8809476];
	ld.global.f32 	%f682, [%rd2+8808576];
	add.f32 	%f683, %f681, %f682;
	mul.f32 	%f684, %f683, 0f3F000000;
	st.global.f32 	[%rd2+8809472], %f684;
	ld.global.f32 	%f685, [%rd2+8810268];
	ld.global.f32 	%f686, [%rd2+8809376];
	add.f32 	%f687, %f685, %f686;
	mul.f32 	%f688, %f687, 0f3F000000;
	st.global.f32 	[%rd2+8810272], %f688;
	ld.global.f32 	%f689, [%rd2+8830980];
	ld.global.f32 	%f690, [%rd2+8831872];
	add.f32 	%f691, %f689, %f690;
	mul.f32 	%f692, %f691, 0f3F000000;
	st.global.f32 	[%rd2+8830976], %f692;
	ld.global.f32 	%f693, [%rd2+8831772];
	ld.global.f32 	%f694, [%rd2+8832672];
	add.f32 	%f695, %f693, %f694;
	mul.f32 	%f696, %f695, 0f3F000000;
	st.global.f32 	[%rd2+8831776], %f696;
	ld.global.f32 	%f697, [%rd2+9010180];
	ld.global.f32 	%f698, [%rd2+9009280];
	add.f32 	%f699, %f697, %f698;
	mul.f32 	%f700, %f699, 0f3F000000;
	st.global.f32 	[%rd2+9010176], %f700;
	ld.global.f32 	%f701, [%rd2+9010972];
	ld.global.f32 	%f702, [%rd2+9010080];
	add.f32 	%f703, %f701, %f702;
	mul.f32 	%f704, %f703, 0f3F000000;
	st.global.f32 	[%rd2+9010976], %f704;
	ld.global.f32 	%f705, [%rd2+9031684];
	ld.global.f32 	%f706, [%rd2+9032576];
	add.f32 	%f707, %f705, %f706;
	mul.f32 	%f708, %f707, 0f3F000000;
	st.global.f32 	[%rd2+9031680], %f708;
	ld.global.f32 	%f709, [%rd2+9032476];
	ld.global.f32 	%f710, [%rd2+9033376];
	add.f32 	%f711, %f709, %f710;
	mul.f32 	%f712, %f711, 0f3F000000;
	st.global.f32 	[%rd2+9032480], %f712;
	ld.global.f32 	%f713, [%rd2+9210884];
	ld.global.f32 	%f714, [%rd2+9209984];
	add.f32 	%f715, %f713, %f714;
	mul.f32 	%f716, %f715, 0f3F000000;
	st.global.f32 	[%rd2+9210880], %f716;
	ld.global.f32 	%f717, [%rd2+9211676];
	ld.global.f32 	%f718, [%rd2+9210784];
	add.f32 	%f719, %f717, %f718;
	mul.f32 	%f720, %f719, 0f3F000000;
	st.global.f32 	[%rd2+9211680], %f720;
	ld.global.f32 	%f721, [%rd2+9232388];
	ld.global.f32 	%f722, [%rd2+9233280];
	add.f32 	%f723, %f721, %f722;
	mul.f32 	%f724, %f723, 0f3F000000;
	st.global.f32 	[%rd2+9232384], %f724;
	ld.global.f32 	%f725, [%rd2+9233180];
	ld.global.f32 	%f726, [%rd2+9234080];
	add.f32 	%f727, %f725, %f726;
	mul.f32 	%f728, %f727, 0f3F000000;
	st.global.f32 	[%rd2+9233184], %f728;
	ld.global.f32 	%f729, [%rd2+9411588];
	ld.global.f32 	%f730, [%rd2+9410688];
	add.f32 	%f731, %f729, %f730;
	mul.f32 	%f732, %f731, 0f3F000000;
	st.global.f32 	[%rd2+9411584], %f732;
	ld.global.f32 	%f733, [%rd2+9412380];
	ld.global.f32 	%f734, [%rd2+9411488];
	add.f32 	%f735, %f733, %f734;
	mul.f32 	%f736, %f735, 0f3F000000;
	st.global.f32 	[%rd2+9412384], %f736;
	ld.global.f32 	%f737, [%rd2+9433092];
	ld.global.f32 	%f738, [%rd2+9433984];
	add.f32 	%f739, %f737, %f738;
	mul.f32 	%f740, %f739, 0f3F000000;
	st.global.f32 	[%rd2+9433088], %f740;
	ld.global.f32 	%f741, [%rd2+9433884];
	ld.global.f32 	%f742, [%rd2+9434784];
	add.f32 	%f743, %f741, %f742;
	mul.f32 	%f744, %f743, 0f3F000000;
	st.global.f32 	[%rd2+9433888], %f744;
	ld.global.f32 	%f745, [%rd2+9612292];
	ld.global.f32 	%f746, [%rd2+9611392];
	add.f32 	%f747, %f745, %f746;
	mul.f32 	%f748, %f747, 0f3F000000;
	st.global.f32 	[%rd2+9612288], %f748;
	ld.global.f32 	%f749, [%rd2+9613084];
	ld.global.f32 	%f750, [%rd2+9612192];
	add.f32 	%f751, %f749, %f750;
	mul.f32 	%f752, %f751, 0f3F000000;
	st.global.f32 	[%rd2+9613088], %f752;
	ld.global.f32 	%f753, [%rd2+9633796];
	ld.global.f32 	%f754, [%rd2+9634688];
	add.f32 	%f755, %f753, %f754;
	mul.f32 	%f756, %f755, 0f3F000000;
	st.global.f32 	[%rd2+9633792], %f756;
	ld.global.f32 	%f757, [%rd2+9634588];
	ld.global.f32 	%f758, [%rd2+9635488];
	add.f32 	%f759, %f757, %f758;
	mul.f32 	%f760, %f759, 0f3F000000;
	st.global.f32 	[%rd2+9634592], %f760;
	ld.global.f32 	%f761, [%rd2+9812996];
	ld.global.f32 	%f762, [%rd2+9812096];
	add.f32 	%f763, %f761, %f762;
	mul.f32 	%f764, %f763, 0f3F000000;
	st.global.f32 	[%rd2+9812992], %f764;
	ld.global.f32 	%f765, [%rd2+9813788];
	ld.global.f32 	%f766, [%rd2+9812896];
	add.f32 	%f767, %f765, %f766;
	mul.f32 	%f768, %f767, 0f3F000000;
	st.global.f32 	[%rd2+9813792], %f768;
	ld.global.f32 	%f769, [%rd2+9834500];
	ld.global.f32 	%f770, [%rd2+9835392];
	add.f32 	%f771, %f769, %f770;
	mul.f32 	%f772, %f771, 0f3F000000;
	st.global.f32 	[%rd2+9834496], %f772;
	ld.global.f32 	%f773, [%rd2+9835292];
	ld.global.f32 	%f774, [%rd2+9836192];
	add.f32 	%f775, %f773, %f774;
	mul.f32 	%f776, %f775, 0f3F000000;
	st.global.f32 	[%rd2+9835296], %f776;
	ld.global.f32 	%f777, [%rd2+10013700];
	ld.global.f32 	%f778, [%rd2+10012800];
	add.f32 	%f779, %f777, %f778;
	mul.f32 	%f780, %f779, 0f3F000000;
	st.global.f32 	[%rd2+10013696], %f780;
	ld.global.f32 	%f781, [%rd2+10014492];
	ld.global.f32 	%f782, [%rd2+10013600];
	add.f32 	%f783, %f781, %f782;
	mul.f32 	%f784, %f783, 0f3F000000;
	st.global.f32 	[%rd2+10014496], %f784;
	ld.global.f32 	%f785, [%rd2+10035204];
	ld.global.f32 	%f786, [%rd2+10036096];
	add.f32 	%f787, %f785, %f786;
	mul.f32 	%f788, %f787, 0f3F000000;
	st.global.f32 	[%rd2+10035200], %f788;
	ld.global.f32 	%f789, [%rd2+10035996];
	ld.global.f32 	%f790, [%rd2+10036896];
	add.f32 	%f791, %f789, %f790;
	mul.f32 	%f792, %f791, 0f3F000000;
	st.global.f32 	[%rd2+10036000], %f792;
	ld.global.f32 	%f793, [%rd2+10214404];
	ld.global.f32 	%f794, [%rd2+10213504];
	add.f32 	%f795, %f793, %f794;
	mul.f32 	%f796, %f795, 0f3F000000;
	st.global.f32 	[%rd2+10214400], %f796;
	ld.global.f32 	%f797, [%rd2+10215196];
	ld.global.f32 	%f798, [%rd2+10214304];
	add.f32 	%f799, %f797, %f798;
	mul.f32 	%f800, %f799, 0f3F000000;
	st.global.f32 	[%rd2+10215200], %f800;
	ld.global.f32 	%f801, [%rd2+10235908];
	ld.global.f32 	%f802, [%rd2+10236800];
	add.f32 	%f803, %f801, %f802;
	mul.f32 	%f804, %f803, 0f3F000000;
	st.global.f32 	[%rd2+10235904], %f804;
	ld.global.f32 	%f805, [%rd2+10236700];
	ld.global.f32 	%f806, [%rd2+10237600];
	add.f32 	%f807, %f805, %f806;
	mul.f32 	%f808, %f807, 0f3F000000;
	st.global.f32 	[%rd2+10236704], %f808;
	ld.global.f32 	%f809, [%rd2+10415108];
	ld.global.f32 	%f810, [%rd2+10414208];
	add.f32 	%f811, %f809, %f810;
	mul.f32 	%f812, %f811, 0f3F000000;
	st.global.f32 	[%rd2+10415104], %f812;
	ld.global.f32 	%f813, [%rd2+10415900];
	ld.global.f32 	%f814, [%rd2+10415008];
	add.f32 	%f815, %f813, %f814;
	mul.f32 	%f816, %f815, 0f3F000000;
	st.global.f32 	[%rd2+10415904], %f816;
	ld.global.f32 	%f817, [%rd2+10436612];
	ld.global.f32 	%f818, [%rd2+10437504];
	add.f32 	%f819, %f817, %f818;
	mul.f32 	%f820, %f819, 0f3F000000;
	st.global.f32 	[%rd2+10436608], %f820;
	ld.global.f32 	%f821, [%rd2+10437404];
	ld.global.f32 	%f822, [%rd2+10438304];
	add.f32 	%f823, %f821, %f822;
	mul.f32 	%f824, %f823, 0f3F000000;
	st.global.f32 	[%rd2+10437408], %f824;
	ld.global.f32 	%f825, [%rd2+10615812];
	ld.global.f32 	%f826, [%rd2+10614912];
	add.f32 	%f827, %f825, %f826;
	mul.f32 	%f828, %f827, 0f3F000000;
	st.global.f32 	[%rd2+10615808], %f828;
	ld.global.f32 	%f829, [%rd2+10616604];
	ld.global.f32 	%f830, [%rd2+10615712];
	add.f32 	%f831, %f829, %f830;
	mul.f32 	%f832, %f831, 0f3F000000;
	st.global.f32 	[%rd2+10616608], %f832;
	ld.global.f32 	%f833, [%rd2+10637316];
	ld.global.f32 	%f834, [%rd2+10638208];
	add.f32 	%f835, %f833, %f834;
	mul.f32 	%f836, %f835, 0f3F000000;
	st.global.f32 	[%rd2+10637312], %f836;
	ld.global.f32 	%f837, [%rd2+10638108];
	ld.global.f32 	%f838, [%rd2+10639008];
	add.f32 	%f839, %f837, %f838;
	mul.f32 	%f840, %f839, 0f3F000000;
	st.global.f32 	[%rd2+10638112], %f840;
	ld.global.f32 	%f841, [%rd2+10816516];
	ld.global.f32 	%f842, [%rd2+10815616];
	add.f32 	%f843, %f841, %f842;
	mul.f32 	%f844, %f843, 0f3F000000;
	st.global.f32 	[%rd2+10816512], %f844;
	ld.global.f32 	%f845, [%rd2+10817308];
	ld.global.f32 	%f846, [%rd2+10816416];
	add.f32 	%f847, %f845, %f846;
	mul.f32 	%f848, %f847, 0f3F000000;
	st.global.f32 	[%rd2+10817312], %f848;
	ld.global.f32 	%f849, [%rd2+10838020];
	ld.global.f32 	%f850, [%rd2+10838912];
	add.f32 	%f851, %f849, %f850;
	mul.f32 	%f852, %f851, 0f3F000000;
	st.global.f32 	[%rd2+10838016], %f852;
	ld.global.f32 	%f853, [%rd2+10838812];
	ld.global.f32 	%f854, [%rd2+10839712];
	add.f32 	%f855, %f853, %f854;
	mul.f32 	%f856, %f855, 0f3F000000;
	st.global.f32 	[%rd2+10838816], %f856;
	ld.global.f32 	%f857, [%rd2+11017220];
	ld.global.f32 	%f858, [%rd2+11016320];
	add.f32 	%f859, %f857, %f858;
	mul.f32 	%f860, %f859, 0f3F000000;
	st.global.f32 	[%rd2+11017216], %f860;
	ld.global.f32 	%f861, [%rd2+11018012];
	ld.global.f32 	%f862, [%rd2+11017120];
	add.f32 	%f863, %f861, %f862;
	mul.f32 	%f864, %f863, 0f3F000000;
	st.global.f32 	[%rd2+11018016], %f864;
	ld.global.f32 	%f865, [%rd2+11038724];
	ld.global.f32 	%f866, [%rd2+11039616];
	add.f32 	%f867, %f865, %f866;
	mul.f32 	%f868, %f867, 0f3F000000;
	st.global.f32 	[%rd2+11038720], %f868;
	ld.global.f32 	%f869, [%rd2+11039516];
	ld.global.f32 	%f870, [%rd2+11040416];
	add.f32 	%f871, %f869, %f870;
	mul.f32 	%f872, %f871, 0f3F000000;
	st.global.f32 	[%rd2+11039520], %f872;
	ld.global.f32 	%f873, [%rd2+11217924];
	ld.global.f32 	%f874, [%rd2+11217024];
	add.f32 	%f875, %f873, %f874;
	mul.f32 	%f876, %f875, 0f3F000000;
	st.global.f32 	[%rd2+11217920], %f876;
	ld.global.f32 	%f877, [%rd2+11218716];
	ld.global.f32 	%f878, [%rd2+11217824];
	add.f32 	%f879, %f877, %f878;
	mul.f32 	%f880, %f879, 0f3F000000;
	st.global.f32 	[%rd2+11218720], %f880;
	ld.global.f32 	%f881, [%rd2+11239428];
	ld.global.f32 	%f882, [%rd2+11240320];
	add.f32 	%f883, %f881, %f882;
	mul.f32 	%f884, %f883, 0f3F000000;
	st.global.f32 	[%rd2+11239424], %f884;
	ld.global.f32 	%f885, [%rd2+11240220];
	ld.global.f32 	%f886, [%rd2+11241120];
	add.f32 	%f887, %f885, %f886;
	mul.f32 	%f888, %f887, 0f3F000000;
	st.global.f32 	[%rd2+11240224], %f888;
	ld.global.f32 	%f889, [%rd2+11418628];
	ld.global.f32 	%f890, [%rd2+11417728];
	add.f32 	%f891, %f889, %f890;
	mul.f32 	%f892, %f891, 0f3F000000;
	st.global.f32 	[%rd2+11418624], %f892;
	ld.global.f32 	%f893, [%rd2+11419420];
	ld.global.f32 	%f894, [%rd2+11418528];
	add.f32 	%f895, %f893, %f894;
	mul.f32 	%f896, %f895, 0f3F000000;
	st.global.f32 	[%rd2+11419424], %f896;
	ld.global.f32 	%f897, [%rd2+11440132];
	ld.global.f32 	%f898, [%rd2+11441024];
	add.f32 	%f899, %f897, %f898;
	mul.f32 	%f900, %f899, 0f3F000000;
	st.global.f32 	[%rd2+11440128], %f900;
	ld.global.f32 	%f901, [%rd2+11440924];
	ld.global.f32 	%f902, [%rd2+11441824];
	add.f32 	%f903, %f901, %f902;
	mul.f32 	%f904, %f903, 0f3F000000;
	st.global.f32 	[%rd2+11440928], %f904;
	ld.global.f32 	%f905, [%rd2+11619332];
	ld.global.f32 	%f906, [%rd2+11618432];
	add.f32 	%f907, %f905, %f906;
	mul.f32 	%f908, %f907, 0f3F000000;
	st.global.f32 	[%rd2+11619328], %f908;
	ld.global.f32 	%f909, [%rd2+11620124];
	ld.global.f32 	%f910, [%rd2+11619232];
	add.f32 	%f911, %f909, %f910;
	mul.f32 	%f912, %f911, 0f3F000000;
	st.global.f32 	[%rd2+11620128], %f912;
	ld.global.f32 	%f913, [%rd2+11640836];
	ld.global.f32 	%f914, [%rd2+11641728];
	add.f32 	%f915, %f913, %f914;
	mul.f32 	%f916, %f915, 0f3F000000;
	st.global.f32 	[%rd2+11640832], %f916;
	ld.global.f32 	%f917, [%rd2+11641628];
	ld.global.f32 	%f918, [%rd2+11642528];
	add.f32 	%f919, %f917, %f918;
	mul.f32 	%f920, %f919, 0f3F000000;
	st.global.f32 	[%rd2+11641632], %f920;
	ld.global.f32 	%f921, [%rd2+11820036];
	ld.global.f32 	%f922, [%rd2+11819136];
	add.f32 	%f923, %f921, %f922;
	mul.f32 	%f924, %f923, 0f3F000000;
	st.global.f32 	[%rd2+11820032], %f924;
	ld.global.f32 	%f925, [%rd2+11820828];
	ld.global.f32 	%f926, [%rd2+11819936];
	add.f32 	%f927, %f925, %f926;
	mul.f32 	%f928, %f927, 0f3F000000;
	st.global.f32 	[%rd2+11820832], %f928;
	ld.global.f32 	%f929, [%rd2+11841540];
	ld.global.f32 	%f930, [%rd2+11842432];
	add.f32 	%f931, %f929, %f930;
	mul.f32 	%f932, %f931, 0f3F000000;
	st.global.f32 	[%rd2+11841536], %f932;
	ld.global.f32 	%f933, [%rd2+11842332];
	ld.global.f32 	%f934, [%rd2+11843232];
	add.f32 	%f935, %f933, %f934;
	mul.f32 	%f936, %f935, 0f3F000000;
	st.global.f32 	[%rd2+11842336], %f936;
	ld.global.f32 	%f937, [%rd2+12020740];
	ld.global.f32 	%f938, [%rd2+12019840];
	add.f32 	%f939, %f937, %f938;
	mul.f32 	%f940, %f939, 0f3F000000;
	st.global.f32 	[%rd2+12020736], %f940;
	ld.global.f32 	%f941, [%rd2+12021532];
	ld.global.f32 	%f942, [%rd2+12020640];
	add.f32 	%f943, %f941, %f942;
	mul.f32 	%f944, %f943, 0f3F000000;
	st.global.f32 	[%rd2+12021536], %f944;
	ld.global.f32 	%f945, [%rd2+12042244];
	ld.global.f32 	%f946, [%rd2+12043136];
	add.f32 	%f947, %f945, %f946;
	mul.f32 	%f948, %f947, 0f3F000000;
	st.global.f32 	[%rd2+12042240], %f948;
	ld.global.f32 	%f949, [%rd2+12043036];
	ld.global.f32 	%f950, [%rd2+12043936];
	add.f32 	%f951, %f949, %f950;
	mul.f32 	%f952, %f951, 0f3F000000;
	st.global.f32 	[%rd2+12043040], %f952;
	ld.global.f32 	%f953, [%rd2+12221444];
	ld.global.f32 	%f954, [%rd2+12220544];
	add.f32 	%f955, %f953, %f954;
	mul.f32 	%f956, %f955, 0f3F000000;
	st.global.f32 	[%rd2+12221440], %f956;
	ld.global.f32 	%f957, [%rd2+12222236];
	ld.global.f32 	%f958, [%rd2+12221344];
	add.f32 	%f959, %f957, %f958;
	mul.f32 	%f960, %f959, 0f3F000000;
	st.global.f32 	[%rd2+12222240], %f960;
	ld.global.f32 	%f961, [%rd2+12242948];
	ld.global.f32 	%f962, [%rd2+12243840];
	add.f32 	%f963, %f961, %f962;
	mul.f32 	%f964, %f963, 0f3F000000;
	st.global.f32 	[%rd2+12242944], %f964;
	ld.global.f32 	%f965, [%rd2+12243740];
	ld.global.f32 	%f966, [%rd2+12244640];
	add.f32 	%f967, %f965, %f966;
	mul.f32 	%f968, %f967, 0f3F000000;
	st.global.f32 	[%rd2+12243744], %f968;
	ld.global.f32 	%f969, [%rd2+12422148];
	ld.global.f32 	%f970, [%rd2+12421248];
	add.f32 	%f971, %f969, %f970;
	mul.f32 	%f972, %f971, 0f3F000000;
	st.global.f32 	[%rd2+12422144], %f972;
	ld.global.f32 	%f973, [%rd2+12422940];
	ld.global.f32 	%f974, [%rd2+12422048];
	add.f32 	%f975, %f973, %f974;
	mul.f32 	%f976, %f975, 0f3F000000;
	st.global.f32 	[%rd2+12422944], %f976;
	ld.global.f32 	%f977, [%rd2+12443652];
	ld.global.f32 	%f978, [%rd2+12444544];
	add.f32 	%f979, %f977, %f978;
	mul.f32 	%f980, %f979, 0f3F000000;
	st.global.f32 	[%rd2+12443648], %f980;
	ld.global.f32 	%f981, [%rd2+12444444];
	ld.global.f32 	%f982, [%rd2+12445344];
	add.f32 	%f983, %f981, %f982;
	mul.f32 	%f984, %f983, 0f3F000000;
	st.global.f32 	[%rd2+12444448], %f984;
	ld.global.f32 	%f985, [%rd2+12622852];
	ld.global.f32 	%f986, [%rd2+12621952];
	add.f32 	%f987, %f985, %f986;
	mul.f32 	%f988, %f987, 0f3F000000;
	st.global.f32 	[%rd2+12622848], %f988;
	ld.global.f32 	%f989, [%rd2+12623644];
	ld.global.f32 	%f990, [%rd2+12622752];
	add.f32 	%f991, %f989, %f990;
	mul.f32 	%f992, %f991, 0f3F000000;
	st.global.f32 	[%rd2+12623648], %f992;
	ld.global.f32 	%f993, [%rd2+12644356];
	ld.global.f32 	%f994, [%rd2+12645248];
	add.f32 	%f995, %f993, %f994;
	mul.f32 	%f996, %f995, 0f3F000000;
	st.global.f32 	[%rd2+12644352], %f996;
	ld.global.f32 	%f997, [%rd2+12645148];
	ld.global.f32 	%f998, [%rd2+12646048];
	add.f32 	%f999, %f997, %f998;
	mul.f32 	%f1000, %f999, 0f3F000000;
	st.global.f32 	[%rd2+12645152], %f1000;
	ld.global.f32 	%f1001, [%rd2+12823556];
	ld.global.f32 	%f1002, [%rd2+12822656];
	add.f32 	%f1003, %f1001, %f1002;
	mul.f32 	%f1004, %f1003, 0f3F000000;
	st.global.f32 	[%rd2+12823552], %f1004;
	ld.global.f32 	%f1005, [%rd2+12824348];
	ld.global.f32 	%f1006, [%rd2+12823456];
	add.f32 	%f1007, %f1005, %f1006;
	mul.f32 	%f1008, %f1007, 0f3F000000;
	st.global.f32 	[%rd2+12824352], %f1008;
	ld.global.f32 	%f1009, [%rd2+12845060];
	ld.global.f32 	%f1010, [%rd2+12845952];
	add.f32 	%f1011, %f1009, %f1010;
	mul.f32 	%f1012, %f1011, 0f3F000000;
	st.global.f32 	[%rd2+12845056], %f1012;
	ld.global.f32 	%f1013, [%rd2+12845852];
	ld.global.f32 	%f1014, [%rd2+12846752];
	add.f32 	%f1015, %f1013, %f1014;
	mul.f32 	%f1016, %f1015, 0f3F000000;
	st.global.f32 	[%rd2+12845856], %f1016;
	ld.global.f32 	%f1017, [%rd2+13024260];
	ld.global.f32 	%f1018, [%rd2+13023360];
	add.f32 	%f1019, %f1017, %f1018;
	mul.f32 	%f1020, %f1019, 0f3F000000;
	st.global.f32 	[%rd2+13024256], %f1020;
	ld.global.f32 	%f1021, [%rd2+13025052];
	ld.global.f32 	%f1022, [%rd2+13024160];
	add.f32 	%f1023, %f1021, %f1022;
	mul.f32 	%f1024, %f1023, 0f3F000000;
	st.global.f32 	[%rd2+13025056], %f1024;
	ld.global.f32 	%f1025, [%rd2+13045764];
	ld.global.f32 	%f1026, [%rd2+13046656];
	add.f32 	%f1027, %f1025, %f1026;
	mul.f32 	%f1028, %f1027, 0f3F000000;
	st.global.f32 	[%rd2+13045760], %f1028;
	ld.global.f32 	%f1029, [%rd2+13046556];
	ld.global.f32 	%f1030, [%rd2+13047456];
	add.f32 	%f1031, %f1029, %f1030;
	mul.f32 	%f1032, %f1031, 0f3F000000;
	st.global.f32 	[%rd2+13046560], %f1032;
	ld.global.f32 	%f1033, [%rd2+13224964];
	ld.global.f32 	%f1034, [%rd2+13224064];
	add.f32 	%f1035, %f1033, %f1034;
	mul.f32 	%f1036, %f1035, 0f3F000000;
	st.global.f32 	[%rd2+13224960], %f1036;
	ld.global.f32 	%f1037, [%rd2+13225756];
	ld.global.f32 	%f1038, [%rd2+13224864];
	add.f32 	%f1039, %f1037, %f1038;
	mul.f32 	%f1040, %f1039, 0f3F000000;
	st.global.f32 	[%rd2+13225760], %f1040;
	ld.global.f32 	%f1041, [%rd2+13246468];
	ld.global.f32 	%f1042, [%rd2+13247360];
	add.f32 	%f1043, %f1041, %f1042;
	mul.f32 	%f1044, %f1043, 0f3F000000;
	st.global.f32 	[%rd2+13246464], %f1044;
	ld.global.f32 	%f1045, [%rd2+13247260];
	ld.global.f32 	%f1046, [%rd2+13248160];
	add.f32 	%f1047, %f1045, %f1046;
	mul.f32 	%f1048, %f1047, 0f3F000000;
	st.global.f32 	[%rd2+13247264], %f1048;
	ld.global.f32 	%f1049, [%rd2+13425668];
	ld.global.f32 	%f1050, [%rd2+13424768];
	add.f32 	%f1051, %f1049, %f1050;
	mul.f32 	%f1052, %f1051, 0f3F000000;
	st.global.f32 	[%rd2+13425664], %f1052;
	ld.global.f32 	%f1053, [%rd2+13426460];
	ld.global.f32 	%f1054, [%rd2+13425568];
	add.f32 	%f1055, %f1053, %f1054;
	mul.f32 	%f1056, %f1055, 0f3F000000;
	st.global.f32 	[%rd2+13426464], %f1056;
	ld.global.f32 	%f1057, [%rd2+13447172];
	ld.global.f32 	%f1058, [%rd2+13448064];
	add.f32 	%f1059, %f1057, %f1058;
	mul.f32 	%f1060, %f1059, 0f3F000000;
	st.global.f32 	[%rd2+13447168], %f1060;
	ld.global.f32 	%f1061, [%rd2+13447964];
	ld.global.f32 	%f1062, [%rd2+13448864];
	add.f32 	%f1063, %f1061, %f1062;
	mul.f32 	%f1064, %f1063, 0f3F000000;
	st.global.f32 	[%rd2+13447968], %f1064;
	ld.global.f32 	%f1065, [%rd2+13626372];
	ld.global.f32 	%f1066, [%rd2+13625472];
	add.f32 	%f1067, %f1065, %f1066;
	mul.f32 	%f1068, %f1067, 0f3F000000;
	st.global.f32 	[%rd2+13626368], %f1068;
	ld.global.f32 	%f1069, [%rd2+13627164];
	ld.global.f32 	%f1070, [%rd2+13626272];
	add.f32 	%f1071, %f1069, %f1070;
	mul.f32 	%f1072, %f1071, 0f3F000000;
	st.global.f32 	[%rd2+13627168], %f1072;
	ld.global.f32 	%f1073, [%rd2+13647876];
	ld.global.f32 	%f1074, [%rd2+13648768];
	add.f32 	%f1075, %f1073, %f1074;
	mul.f32 	%f1076, %f1075, 0f3F000000;
	st.global.f32 	[%rd2+13647872], %f1076;
	ld.global.f32 	%f1077, [%rd2+13648668];
	ld.global.f32 	%f1078, [%rd2+13649568];
	add.f32 	%f1079, %f1077, %f1078;
	mul.f32 	%f1080, %f1079, 0f3F000000;
	st.global.f32 	[%rd2+13648672], %f1080;
	ld.global.f32 	%f1081, [%rd2+13827076];
	ld.global.f32 	%f1082, [%rd2+13826176];
	add.f32 	%f1083, %f1081, %f1082;
	mul.f32 	%f1084, %f1083, 0f3F000000;
	st.global.f32 	[%rd2+13827072], %f1084;
	ld.global.f32 	%f1085, [%rd2+13827868];
	ld.global.f32 	%f1086, [%rd2+13826976];
	add.f32 	%f1087, %f1085, %f1086;
	mul.f32 	%f1088, %f1087, 0f3F000000;
	st.global.f32 	[%rd2+13827872], %f1088;
	ld.global.f32 	%f1089, [%rd2+13848580];
	ld.global.f32 	%f1090, [%rd2+13849472];
	add.f32 	%f1091, %f1089, %f1090;
	mul.f32 	%f1092, %f1091, 0f3F000000;
	st.global.f32 	[%rd2+13848576], %f1092;
	ld.global.f32 	%f1093, [%rd2+13849372];
	ld.global.f32 	%f1094, [%rd2+13850272];
	add.f32 	%f1095, %f1093, %f1094;
	mul.f32 	%f1096, %f1095, 0f3F000000;
	st.global.f32 	[%rd2+13849376], %f1096;
	ld.global.f32 	%f1097, [%rd2+14027780];
	ld.global.f32 	%f1098, [%rd2+14026880];
	add.f32 	%f1099, %f1097, %f1098;
	mul.f32 	%f1100, %f1099, 0f3F000000;
	st.global.f32 	[%rd2+14027776], %f1100;
	ld.global.f32 	%f1101, [%rd2+14028572];
	ld.global.f32 	%f1102, [%rd2+14027680];
	add.f32 	%f1103, %f1101, %f1102;
	mul.f32 	%f1104, %f1103, 0f3F000000;
	st.global.f32 	[%rd2+14028576], %f1104;
	ld.global.f32 	%f1105, [%rd2+14049284];
	ld.global.f32 	%f1106, [%rd2+14050176];
	add.f32 	%f1107, %f1105, %f1106;
	mul.f32 	%f1108, %f1107, 0f3F000000;
	st.global.f32 	[%rd2+14049280], %f1108;
	ld.global.f32 	%f1109, [%rd2+14050076];
	ld.global.f32 	%f1110, [%rd2+14050976];
	add.f32 	%f1111, %f1109, %f1110;
	mul.f32 	%f1112, %f1111, 0f3F000000;
	st.global.f32 	[%rd2+14050080], %f1112;
	ld.global.f32 	%f1113, [%rd2+14228484];
	ld.global.f32 	%f1114, [%rd2+14227584];
	add.f32 	%f1115, %f1113, %f1114;
	mul.f32 	%f1116, %f1115, 0f3F000000;
	st.global.f32 	[%rd2+14228480], %f1116;
	ld.global.f32 	%f1117, [%rd2+14229276];
	ld.global.f32 	%f1118, [%rd2+14228384];
	add.f32 	%f1119, %f1117, %f1118;
	mul.f32 	%f1120, %f1119, 0f3F000000;
	st.global.f32 	[%rd2+14229280], %f1120;
	ld.global.f32 	%f1121, [%rd2+14249988];
	ld.global.f32 	%f1122, [%rd2+14250880];
	add.f32 	%f1123, %f1121, %f1122;
	mul.f32 	%f1124, %f1123, 0f3F000000;
	st.global.f32 	[%rd2+14249984], %f1124;
	ld.global.f32 	%f1125, [%rd2+14250780];
	ld.global.f32 	%f1126, [%rd2+14251680];
	add.f32 	%f1127, %f1125, %f1126;
	mul.f32 	%f1128, %f1127, 0f3F000000;
	st.global.f32 	[%rd2+14250784], %f1128;
	ld.global.f32 	%f1129, [%rd2+14429188];
	ld.global.f32 	%f1130, [%rd2+14428288];
	add.f32 	%f1131, %f1129, %f1130;
	mul.f32 	%f1132, %f1131, 0f3F000000;
	st.global.f32 	[%rd2+14429184], %f1132;
	ld.global.f32 	%f1133, [%rd2+14429980];
	ld.global.f32 	%f1134, [%rd2+14429088];
	add.f32 	%f1135, %f1133, %f1134;
	mul.f32 	%f1136, %f1135, 0f3F000000;
	st.global.f32 	[%rd2+14429984], %f1136;
	ld.global.f32 	%f1137, [%rd2+14450692];
	ld.global.f32 	%f1138, [%rd2+14451584];
	add.f32 	%f1139, %f1137, %f1138;
	mul.f32 	%f1140, %f1139, 0f3F000000;
	st.global.f32 	[%rd2+14450688], %f1140;
	ld.global.f32 	%f1141, [%rd2+14451484];
	ld.global.f32 	%f1142, [%rd2+14452384];
	add.f32 	%f1143, %f1141, %f1142;
	mul.f32 	%f1144, %f1143, 0f3F000000;
	st.global.f32 	[%rd2+14451488], %f1144;
	ld.global.f32 	%f1145, [%rd2+14629892];
	ld.global.f32 	%f1146, [%rd2+14628992];
	add.f32 	%f1147, %f1145, %f1146;
	mul.f32 	%f1148, %f1147, 0f3F000000;
	st.global.f32 	[%rd2+14629888], %f1148;
	ld.global.f32 	%f1149, [%rd2+14630684];
	ld.global.f32 	%f1150, [%rd2+14629792];
	add.f32 	%f1151, %f1149, %f1150;
	mul.f32 	%f1152, %f1151, 0f3F000000;
	st.global.f32 	[%rd2+14630688], %f1152;
	ld.global.f32 	%f1153, [%rd2+14651396];
	ld.global.f32 	%f1154, [%rd2+14652288];
	add.f32 	%f1155, %f1153, %f1154;
	mul.f32 	%f1156, %f1155, 0f3F000000;
	st.global.f32 	[%rd2+14651392], %f1156;
	ld.global.f32 	%f1157, [%rd2+14652188];
	ld.global.f32 	%f1158, [%rd2+14653088];
	add.f32 	%f1159, %f1157, %f1158;
	mul.f32 	%f1160, %f1159, 0f3F000000;
	st.global.f32 	[%rd2+14652192], %f1160;
	ld.global.f32 	%f1161, [%rd2+14830596];
	ld.global.f32 	%f1162, [%rd2+14829696];
	add.f32 	%f1163, %f1161, %f1162;
	mul.f32 	%f1164, %f1163, 0f3F000000;
	st.global.f32 	[%rd2+14830592], %f1164;
	ld.global.f32 	%f1165, [%rd2+14831388];
	ld.global.f32 	%f1166, [%rd2+14830496];
	add.f32 	%f1167, %f1165, %f1166;
	mul.f32 	%f1168, %f1167, 0f3F000000;
	st.global.f32 	[%rd2+14831392], %f1168;
	ld.global.f32 	%f1169, [%rd2+14852100];
	ld.global.f32 	%f1170, [%rd2+14852992];
	add.f32 	%f1171, %f1169, %f1170;
	mul.f32 	%f1172, %f1171, 0f3F000000;
	st.global.f32 	[%rd2+14852096], %f1172;
	ld.global.f32 	%f1173, [%rd2+14852892];
	ld.global.f32 	%f1174, [%rd2+14853792];
	add.f32 	%f1175, %f1173, %f1174;
	mul.f32 	%f1176, %f1175, 0f3F000000;
	st.global.f32 	[%rd2+14852896], %f1176;
	ld.global.f32 	%f1177, [%rd2+15031300];
	ld.global.f32 	%f1178, [%rd2+15030400];
	add.f32 	%f1179, %f1177, %f1178;
	mul.f32 	%f1180, %f1179, 0f3F000000;
	st.global.f32 	[%rd2+15031296], %f1180;
	ld.global.f32 	%f1181, [%rd2+15032092];
	ld.global.f32 	%f1182, [%rd2+15031200];
	add.f32 	%f1183, %f1181, %f1182;
	mul.f32 	%f1184, %f1183, 0f3F000000;
	st.global.f32 	[%rd2+15032096], %f1184;
	ld.global.f32 	%f1185, [%rd2+15052804];
	ld.global.f32 	%f1186, [%rd2+15053696];
	add.f32 	%f1187, %f1185, %f1186;
	mul.f32 	%f1188, %f1187, 0f3F000000;
	st.global.f32 	[%rd2+15052800], %f1188;
	ld.global.f32 	%f1189, [%rd2+15053596];
	ld.global.f32 	%f1190, [%rd2+15054496];
	add.f32 	%f1191, %f1189, %f1190;
	mul.f32 	%f1192, %f1191, 0f3F000000;
	st.global.f32 	[%rd2+15053600], %f1192;
	ld.global.f32 	%f1193, [%rd2+15232004];
	ld.global.f32 	%f1194, [%rd2+15231104];
	add.f32 	%f1195, %f1193, %f1194;
	mul.f32 	%f1196, %f1195, 0f3F000000;
	st.global.f32 	[%rd2+15232000], %f1196;
	ld.global.f32 	%f1197, [%rd2+15232796];
	ld.global.f32 	%f1198, [%rd2+15231904];
	add.f32 	%f1199, %f1197, %f1198;
	mul.f32 	%f1200, %f1199, 0f3F000000;
	st.global.f32 	[%rd2+15232800], %f1200;
	ld.global.f32 	%f1201, [%rd2+15253508];
	ld.global.f32 	%f1202, [%rd2+15254400];
	add.f32 	%f1203, %f1201, %f1202;
	mul.f32 	%f1204, %f1203, 0f3F000000;
	st.global.f32 	[%rd2+15253504], %f1204;
	ld.global.f32 	%f1205, [%rd2+15254300];
	ld.global.f32 	%f1206, [%rd2+15255200];
	add.f32 	%f1207, %f1205, %f1206;
	mul.f32 	%f1208, %f1207, 0f3F000000;
	st.global.f32 	[%rd2+15254304], %f1208;
	ld.global.f32 	%f1209, [%rd2+15432708];
	ld.global.f32 	%f1210, [%rd2+15431808];
	add.f32 	%f1211, %f1209, %f1210;
	mul.f32 	%f1212, %f1211, 0f3F000000;
	st.global.f32 	[%rd2+15432704], %f1212;
	ld.global.f32 	%f1213, [%rd2+15433500];
	ld.global.f32 	%f1214, [%rd2+15432608];
	add.f32 	%f1215, %f1213, %f1214;
	mul.f32 	%f1216, %f1215, 0f3F000000;
	st.global.f32 	[%rd2+15433504], %f1216;
	ld.global.f32 	%f1217, [%rd2+15454212];
	ld.global.f32 	%f1218, [%rd2+15455104];
	add.f32 	%f1219, %f1217, %f1218;
	mul.f32 	%f1220, %f1219, 0f3F000000;
	st.global.f32 	[%rd2+15454208], %f1220;
	ld.global.f32 	%f1221, [%rd2+15455004];
	ld.global.f32 	%f1222, [%rd2+15455904];
	add.f32 	%f1223, %f1221, %f1222;
	mul.f32 	%f1224, %f1223, 0f3F000000;
	st.global.f32 	[%rd2+15455008], %f1224;
	ld.global.f32 	%f1225, [%rd2+15633412];
	ld.global.f32 	%f1226, [%rd2+15632512];
	add.f32 	%f1227, %f1225, %f1226;
	mul.f32 	%f1228, %f1227, 0f3F000000;
	st.global.f32 	[%rd2+15633408], %f1228;
	ld.global.f32 	%f1229, [%rd2+15634204];
	ld.global.f32 	%f1230, [%rd2+15633312];
	add.f32 	%f1231, %f1229, %f1230;
	mul.f32 	%f1232, %f1231, 0f3F000000;
	st.global.f32 	[%rd2+15634208], %f1232;
	ld.global.f32 	%f1233, [%rd2+15654916];
	ld.global.f32 	%f1234, [%rd2+15655808];
	add.f32 	%f1235, %f1233, %f1234;
	mul.f32 	%f1236, %f1235, 0f3F000000;
	st.global.f32 	[%rd2+15654912], %f1236;
	ld.global.f32 	%f1237, [%rd2+15655708];
	ld.global.f32 	%f1238, [%rd2+15656608];
	add.f32 	%f1239, %f1237, %f1238;
	mul.f32 	%f1240, %f1239, 0f3F000000;
	st.global.f32 	[%rd2+15655712], %f1240;
	ld.global.f32 	%f1241, [%rd2+15834116];
	ld.global.f32 	%f1242, [%rd2+15833216];
	add.f32 	%f1243, %f1241, %f1242;
	mul.f32 	%f1244, %f1243, 0f3F000000;
	st.global.f32 	[%rd2+15834112], %f1244;
	ld.global.f32 	%f1245, [%rd2+15834908];
	ld.global.f32 	%f1246, [%rd2+15834016];
	add.f32 	%f1247, %f1245, %f1246;
	mul.f32 	%f1248, %f1247, 0f3F000000;
	st.global.f32 	[%rd2+15834912], %f1248;
	ld.global.f32 	%f1249, [%rd2+15855620];
	ld.global.f32 	%f1250, [%rd2+15856512];
	add.f32 	%f1251, %f1249, %f1250;
	mul.f32 	%f1252, %f1251, 0f3F000000;
	st.global.f32 	[%rd2+15855616], %f1252;
	ld.global.f32 	%f1253, [%rd2+15856412];
	ld.global.f32 	%f1254, [%rd2+15857312];
	add.f32 	%f1255, %f1253, %f1254;
	mul.f32 	%f1256, %f1255, 0f3F000000;
	st.global.f32 	[%rd2+15856416], %f1256;
	ld.global.f32 	%f1257, [%rd2+16034820];
	ld.global.f32 	%f1258, [%rd2+16033920];
	add.f32 	%f1259, %f1257, %f1258;
	mul.f32 	%f1260, %f1259, 0f3F000000;
	st.global.f32 	[%rd2+16034816], %f1260;
	ld.global.f32 	%f1261, [%rd2+16035612];
	ld.global.f32 	%f1262, [%rd2+16034720];
	add.f32 	%f1263, %f1261, %f1262;
	mul.f32 	%f1264, %f1263, 0f3F000000;
	st.global.f32 	[%rd2+16035616], %f1264;
	ld.global.f32 	%f1265, [%rd2+16056324];
	ld.global.f32 	%f1266, [%rd2+16057216];
	add.f32 	%f1267, %f1265, %f1266;
	mul.f32 	%f1268, %f1267, 0f3F000000;
	st.global.f32 	[%rd2+16056320], %f1268;
	ld.global.f32 	%f1269, [%rd2+16057116];
	ld.global.f32 	%f1270, [%rd2+16058016];
	add.f32 	%f1271, %f1269, %f1270;
	mul.f32 	%f1272, %f1271, 0f3F000000;
	st.global.f32 	[%rd2+16057120], %f1272;
	ld.global.f32 	%f1273, [%rd2+16235524];
	ld.global.f32 	%f1274, [%rd2+16234624];
	add.f32 	%f1275, %f1273, %f1274;
	mul.f32 	%f1276, %f1275, 0f3F000000;
	st.global.f32 	[%rd2+16235520], %f1276;
	ld.global.f32 	%f1277, [%rd2+16236316];
	ld.global.f32 	%f1278, [%rd2+16235424];
	add.f32 	%f1279, %f1277, %f1278;
	mul.f32 	%f1280, %f1279, 0f3F000000;
	st.global.f32 	[%rd2+16236320], %f1280;
	ld.global.f32 	%f1281, [%rd2+16257028];
	ld.global.f32 	%f1282, [%rd2+16257920];
	add.f32 	%f1283, %f1281, %f1282;
	mul.f32 	%f1284, %f1283, 0f3F000000;
	st.global.f32 	[%rd2+16257024], %f1284;
	ld.global.f32 	%f1285, [%rd2+16257820];
	ld.global.f32 	%f1286, [%rd2+16258720];
	add.f32 	%f1287, %f1285, %f1286;
	mul.f32 	%f1288, %f1287, 0f3F000000;
	st.global.f32 	[%rd2+16257824], %f1288;
	ld.global.f32 	%f1289, [%rd2+16436228];
	ld.global.f32 	%f1290, [%rd2+16435328];
	add.f32 	%f1291, %f1289, %f1290;
	mul.f32 	%f1292, %f1291, 0f3F000000;
	st.global.f32 	[%rd2+16436224], %f1292;
	ld.global.f32 	%f1293, [%rd2+16437020];
	ld.global.f32 	%f1294, [%rd2+16436128];
	add.f32 	%f1295, %f1293, %f1294;
	mul.f32 	%f1296, %f1295, 0f3F000000;
	st.global.f32 	[%rd2+16437024], %f1296;
	ld.global.f32 	%f1297, [%rd2+16457732];
	ld.global.f32 	%f1298, [%rd2+16458624];
	add.f32 	%f1299, %f1297, %f1298;
	mul.f32 	%f1300, %f1299, 0f3F000000;
	st.global.f32 	[%rd2+16457728], %f1300;
	ld.global.f32 	%f1301, [%rd2+16458524];
	ld.global.f32 	%f1302, [%rd2+16459424];
	add.f32 	%f1303, %f1301, %f1302;
	mul.f32 	%f1304, %f1303, 0f3F000000;
	st.global.f32 	[%rd2+16458528], %f1304;
	ld.global.f32 	%f1305, [%rd2+16636932];
	ld.global.f32 	%f1306, [%rd2+16636032];
	add.f32 	%f1307, %f1305, %f1306;
	mul.f32 	%f1308, %f1307, 0f3F000000;
	st.global.f32 	[%rd2+16636928], %f1308;
	ld.global.f32 	%f1309, [%rd2+16637724];
	ld.global.f32 	%f1310, [%rd2+16636832];
	add.f32 	%f1311, %f1309, %f1310;
	mul.f32 	%f1312, %f1311, 0f3F000000;
	st.global.f32 	[%rd2+16637728], %f1312;
	ld.global.f32 	%f1313, [%rd2+16658436];
	ld.global.f32 	%f1314, [%rd2+16659328];
	add.f32 	%f1315, %f1313, %f1314;
	mul.f32 	%f1316, %f1315, 0f3F000000;
	st.global.f32 	[%rd2+16658432], %f1316;
	ld.global.f32 	%f1317, [%rd2+16659228];
	ld.global.f32 	%f1318, [%rd2+16660128];
	add.f32 	%f1319, %f1317, %f1318;
	mul.f32 	%f1320, %f1319, 0f3F000000;
	st.global.f32 	[%rd2+16659232], %f1320;
	ld.global.f32 	%f1321, [%rd2+16837636];
	ld.global.f32 	%f1322, [%rd2+16836736];
	add.f32 	%f1323, %f1321, %f1322;
	mul.f32 	%f1324, %f1323, 0f3F000000;
	st.global.f32 	[%rd2+16837632], %f1324;
	ld.global.f32 	%f1325, [%rd2+16838428];
	ld.global.f32 	%f1326, [%rd2+16837536];
	add.f32 	%f1327, %f1325, %f1326;
	mul.f32 	%f1328, %f1327, 0f3F000000;
	st.global.f32 	[%rd2+16838432], %f1328;
	ld.global.f32 	%f1329, [%rd2+16859140];
	ld.global.f32 	%f1330, [%rd2+16860032];
	add.f32 	%f1331, %f1329, %f1330;
	mul.f32 	%f1332, %f1331, 0f3F000000;
	st.global.f32 	[%rd2+16859136], %f1332;
	ld.global.f32 	%f1333, [%rd2+16859932];
	ld.global.f32 	%f1334, [%rd2+16860832];
	add.f32 	%f1335, %f1333, %f1334;
	mul.f32 	%f1336, %f1335, 0f3F000000;
	st.global.f32 	[%rd2+16859936], %f1336;
	ld.global.f32 	%f1337, [%rd2+17038340];
	ld.global.f32 	%f1338, [%rd2+17037440];
	add.f32 	%f1339, %f1337, %f1338;
	mul.f32 	%f1340, %f1339, 0f3F000000;
	st.global.f32 	[%rd2+17038336], %f1340;
	ld.global.f32 	%f1341, [%rd2+17039132];
	ld.global.f32 	%f1342, [%rd2+17038240];
	add.f32 	%f1343, %f1341, %f1342;
	mul.f32 	%f1344, %f1343, 0f3F000000;
	st.global.f32 	[%rd2+17039136], %f1344;
	ld.global.f32 	%f1345, [%rd2+17059844];
	ld.global.f32 	%f1346, [%rd2+17060736];
	add.f32 	%f1347, %f1345, %f1346;
	mul.f32 	%f1348, %f1347, 0f3F000000;
	st.global.f32 	[%rd2+17059840], %f1348;
	ld.global.f32 	%f1349, [%rd2+17060636];
	ld.global.f32 	%f1350, [%rd2+17061536];
	add.f32 	%f1351, %f1349, %f1350;
	mul.f32 	%f1352, %f1351, 0f3F000000;
	st.global.f32 	[%rd2+17060640], %f1352;
	ld.global.f32 	%f1353, [%rd2+17239044];
	ld.global.f32 	%f1354, [%rd2+17238144];
	add.f32 	%f1355, %f1353, %f1354;
	mul.f32 	%f1356, %f1355, 0f3F000000;
	st.global.f32 	[%rd2+17239040], %f1356;
	ld.global.f32 	%f1357, [%rd2+17239836];
	ld.global.f32 	%f1358, [%rd2+17238944];
	add.f32 	%f1359, %f1357, %f1358;
	mul.f32 	%f1360, %f1359, 0f3F000000;
	st.global.f32 	[%rd2+17239840], %f1360;
	ld.global.f32 	%f1361, [%rd2+17260548];
	ld.global.f32 	%f1362, [%rd2+17261440];
	add.f32 	%f1363, %f1361, %f1362;
	mul.f32 	%f1364, %f1363, 0f3F000000;
	st.global.f32 	[%rd2+17260544], %f1364;
	ld.global.f32 	%f1365, [%rd2+17261340];
	ld.global.f32 	%f1366, [%rd2+17262240];
	add.f32 	%f1367, %f1365, %f1366;
	mul.f32 	%f1368, %f1367, 0f3F000000;
	st.global.f32 	[%rd2+17261344], %f1368;
	ld.global.f32 	%f1369, [%rd2+17439748];
	ld.global.f32 	%f1370, [%rd2+17438848];
	add.f32 	%f1371, %f1369, %f1370;
	mul.f32 	%f1372, %f1371, 0f3F000000;
	st.global.f32 	[%rd2+17439744], %f1372;
	ld.global.f32 	%f1373, [%rd2+17440540];
	ld.global.f32 	%f1374, [%rd2+17439648];
	add.f32 	%f1375, %f1373, %f1374;
	mul.f32 	%f1376, %f1375, 0f3F000000;
	st.global.f32 	[%rd2+17440544], %f1376;
	ld.global.f32 	%f1377, [%rd2+17461252];
	ld.global.f32 	%f1378, [%rd2+17462144];
	add.f32 	%f1379, %f1377, %f1378;
	mul.f32 	%f1380, %f1379, 0f3F000000;
	st.global.f32 	[%rd2+17461248], %f1380;
	ld.global.f32 	%f1381, [%rd2+17462044];
	ld.global.f32 	%f1382, [%rd2+17462944];
	add.f32 	%f1383, %f1381, %f1382;
	mul.f32 	%f1384, %f1383, 0f3F000000;
	st.global.f32 	[%rd2+17462048], %f1384;
	ld.global.f32 	%f1385, [%rd2+17640452];
	ld.global.f32 	%f1386, [%rd2+17639552];
	add.f32 	%f1387, %f1385, %f1386;
	mul.f32 	%f1388, %f1387, 0f3F000000;
	st.global.f32 	[%rd2+17640448], %f1388;
	ld.global.f32 	%f1389, [%rd2+17641244];
	ld.global.f32 	%f1390, [%rd2+17640352];
	add.f32 	%f1391, %f1389, %f1390;
	mul.f32 	%f1392, %f1391, 0f3F000000;
	st.global.f32 	[%rd2+17641248], %f1392;
	ld.global.f32 	%f1393, [%rd2+17661956];
	ld.global.f32 	%f1394, [%rd2+17662848];
	add.f32 	%f1395, %f1393, %f1394;
	mul.f32 	%f1396, %f1395, 0f3F000000;
	st.global.f32 	[%rd2+17661952], %f1396;
	ld.global.f32 	%f1397, [%rd2+17662748];
	ld.global.f32 	%f1398, [%rd2+17663648];
	add.f32 	%f1399, %f1397, %f1398;
	mul.f32 	%f1400, %f1399, 0f3F000000;
	st.global.f32 	[%rd2+17662752], %f1400;
	ld.global.f32 	%f1401, [%rd2+17841156];
	ld.global.f32 	%f1402, [%rd2+17840256];
	add.f32 	%f1403, %f1401, %f1402;
	mul.f32 	%f1404, %f1403, 0f3F000000;
	st.global.f32 	[%rd2+17841152], %f1404;
	ld.global.f32 	%f1405, [%rd2+17841948];
	ld.global.f32 	%f1406, [%rd2+17841056];
	add.f32 	%f1407, %f1405, %f1406;
	mul.f32 	%f1408, %f1407, 0f3F000000;
	st.global.f32 	[%rd2+17841952], %f1408;
	ld.global.f32 	%f1409, [%rd2+17862660];
	ld.global.f32 	%f1410, [%rd2+17863552];
	add.f32 	%f1411, %f1409, %f1410;
	mul.f32 	%f1412, %f1411, 0f3F000000;
	st.global.f32 	[%rd2+17862656], %f1412;
	ld.global.f32 	%f1413, [%rd2+17863452];
	ld.global.f32 	%f1414, [%rd2+17864352];
	add.f32 	%f1415, %f1413, %f1414;
	mul.f32 	%f1416, %f1415, 0f3F000000;
	st.global.f32 	[%rd2+17863456], %f1416;
	ld.global.f32 	%f1417, [%rd2+18041860];
	ld.global.f32 	%f1418, [%rd2+18040960];
	add.f32 	%f1419, %f1417, %f1418;
	mul.f32 	%f1420, %f1419, 0f3F000000;
	st.global.f32 	[%rd2+18041856], %f1420;
	ld.global.f32 	%f1421, [%rd2+18042652];
	ld.global.f32 	%f1422, [%rd2+18041760];
	add.f32 	%f1423, %f1421, %f1422;
	mul.f32 	%f1424, %f1423, 0f3F000000;
	st.global.f32 	[%rd2+18042656], %f1424;
	ld.global.f32 	%f1425, [%rd2+18063364];
	ld.global.f32 	%f1426, [%rd2+18064256];
	add.f32 	%f1427, %f1425, %f1426;
	mul.f32 	%f1428, %f1427, 0f3F000000;
	st.global.f32 	[%rd2+18063360], %f1428;
	ld.global.f32 	%f1429, [%rd2+18064156];
	ld.global.f32 	%f1430, [%rd2+18065056];
	add.f32 	%f1431, %f1429, %f1430;
	mul.f32 	%f1432, %f1431, 0f3F000000;
	st.global.f32 	[%rd2+18064160], %f1432;
	ld.global.f32 	%f1433, [%rd2+18242564];
	ld.global.f32 	%f1434, [%rd2+18241664];
	add.f32 	%f1435, %f1433, %f1434;
	mul.f32 	%f1436, %f1435, 0f3F000000;
	st.global.f32 	[%rd2+18242560], %f1436;
	ld.global.f32 	%f1437, [%rd2+18243356];
	ld.global.f32 	%f1438, [%rd2+18242464];
	add.f32 	%f1439, %f1437, %f1438;
	mul.f32 	%f1440, %f1439, 0f3F000000;
	st.global.f32 	[%rd2+18243360], %f1440;
	ld.global.f32 	%f1441, [%rd2+18264068];
	ld.global.f32 	%f1442, [%rd2+18264960];
	add.f32 	%f1443, %f1441, %f1442;
	mul.f32 	%f1444, %f1443, 0f3F000000;
	st.global.f32 	[%rd2+18264064], %f1444;
	ld.global.f32 	%f1445, [%rd2+18264860];
	ld.global.f32 	%f1446, [%rd2+18265760];
	add.f32 	%f1447, %f1445, %f1446;
	mul.f32 	%f1448, %f1447, 0f3F000000;
	st.global.f32 	[%rd2+18264864], %f1448;
	ld.global.f32 	%f1449, [%rd2+18443268];
	ld.global.f32 	%f1450, [%rd2+18442368];
	add.f32 	%f1451, %f1449, %f1450;
	mul.f32 	%f1452, %f1451, 0f3F000000;
	st.global.f32 	[%rd2+18443264], %f1452;
	ld.global.f32 	%f1453, [%rd2+18444060];
	ld.global.f32 	%f1454, [%rd2+18443168];
	add.f32 	%f1455, %f1453, %f1454;
	mul.f32 	%f1456, %f1455, 0f3F000000;
	st.global.f32 	[%rd2+18444064], %f1456;
	ld.global.f32 	%f1457, [%rd2+18464772];
	ld.global.f32 	%f1458, [%rd2+18465664];
	add.f32 	%f1459, %f1457, %f1458;
	mul.f32 	%f1460, %f1459, 0f3F000000;
	st.global.f32 	[%rd2+18464768], %f1460;
	ld.global.f32 	%f1461, [%rd2+18465564];
	ld.global.f32 	%f1462, [%rd2+18466464];
	add.f32 	%f1463, %f1461, %f1462;
	mul.f32 	%f1464, %f1463, 0f3F000000;
	st.global.f32 	[%rd2+18465568], %f1464;
	ld.global.f32 	%f1465, [%rd2+18643972];
	ld.global.f32 	%f1466, [%rd2+18643072];
	add.f32 	%f1467, %f1465, %f1466;
	mul.f32 	%f1468, %f1467, 0f3F000000;
	st.global.f32 	[%rd2+18643968], %f1468;
	ld.global.f32 	%f1469, [%rd2+18644764];
	ld.global.f32 	%f1470, [%rd2+18643872];
	add.f32 	%f1471, %f1469, %f1470;
	mul.f32 	%f1472, %f1471, 0f3F000000;
	st.global.f32 	[%rd2+18644768], %f1472;
	ld.global.f32 	%f1473, [%rd2+18665476];
	ld.global.f32 	%f1474, [%rd2+18666368];
	add.f32 	%f1475, %f1473, %f1474;
	mul.f32 	%f1476, %f1475, 0f3F000000;
	st.global.f32 	[%rd2+18665472], %f1476;
	ld.global.f32 	%f1477, [%rd2+18666268];
	ld.global.f32 	%f1478, [%rd2+18667168];
	add.f32 	%f1479, %f1477, %f1478;
	mul.f32 	%f1480, %f1479, 0f3F000000;
	st.global.f32 	[%rd2+18666272], %f1480;
	ld.global.f32 	%f1481, [%rd2+18844676];
	ld.global.f32 	%f1482, [%rd2+18843776];
	add.f32 	%f1483, %f1481, %f1482;
	mul.f32 	%f1484, %f1483, 0f3F000000;
	st.global.f32 	[%rd2+18844672], %f1484;
	ld.global.f32 	%f1485, [%rd2+18845468];
	ld.global.f32 	%f1486, [%rd2+18844576];
	add.f32 	%f1487, %f1485, %f1486;
	mul.f32 	%f1488, %f1487, 0f3F000000;
	st.global.f32 	[%rd2+18845472], %f1488;
	ld.global.f32 	%f1489, [%rd2+18866180];
	ld.global.f32 	%f1490, [%rd2+18867072];
	add.f32 	%f1491, %f1489, %f1490;
	mul.f32 	%f1492, %f1491, 0f3F000000;
	st.global.f32 	[%rd2+18866176], %f1492;
	ld.global.f32 	%f1493, [%rd2+18866972];
	ld.global.f32 	%f1494, [%rd2+18867872];
	add.f32 	%f1495, %f1493, %f1494;
	mul.f32 	%f1496, %f1495, 0f3F000000;
	st.global.f32 	[%rd2+18866976], %f1496;
	ld.global.f32 	%f1497, [%rd2+19045380];
	ld.global.f32 	%f1498, [%rd2+19044480];
	add.f32 	%f1499, %f1497, %f1498;
	mul.f32 	%f1500, %f1499, 0f3F000000;
	st.global.f32 	[%rd2+19045376], %f1500;
	ld.global.f32 	%f1501, [%rd2+19046172];
	ld.global.f32 	%f1502, [%rd2+19045280];
	add.f32 	%f1503, %f1501, %f1502;
	mul.f32 	%f1504, %f1503, 0f3F000000;
	st.global.f32 	[%rd2+19046176], %f1504;
	ld.global.f32 	%f1505, [%rd2+19066884];
	ld.global.f32 	%f1506, [%rd2+19067776];
	add.f32 	%f1507, %f1505, %f1506;
	mul.f32 	%f1508, %f1507, 0f3F000000;
	st.global.f32 	[%rd2+19066880], %f1508;
	ld.global.f32 	%f1509, [%rd2+19067676];
	ld.global.f32 	%f1510, [%rd2+19068576];
	add.f32 	%f1511, %f1509, %f1510;
	mul.f32 	%f1512, %f1511, 0f3F000000;
	st.global.f32 	[%rd2+19067680], %f1512;
	ld.global.f32 	%f1513, [%rd2+19246084];
	ld.global.f32 	%f1514, [%rd2+19245184];
	add.f32 	%f1515, %f1513, %f1514;
	mul.f32 	%f1516, %f1515, 0f3F000000;
	st.global.f32 	[%rd2+19246080], %f1516;
	ld.global.f32 	%f1517, [%rd2+19246876];
	ld.global.f32 	%f1518, [%rd2+19245984];
	add.f32 	%f1519, %f1517, %f1518;
	mul.f32 	%f1520, %f1519, 0f3F000000;
	st.global.f32 	[%rd2+19246880], %f1520;
	ld.global.f32 	%f1521, [%rd2+19267588];
	ld.global.f32 	%f1522, [%rd2+19268480];
	add.f32 	%f1523, %f1521, %f1522;
	mul.f32 	%f1524, %f1523, 0f3F000000;
	st.global.f32 	[%rd2+19267584], %f1524;
	ld.global.f32 	%f1525, [%rd2+19268380];
	ld.global.f32 	%f1526, [%rd2+19269280];
	add.f32 	%f1527, %f1525, %f1526;
	mul.f32 	%f1528, %f1527, 0f3F000000;
	st.global.f32 	[%rd2+19268384], %f1528;
	ld.global.f32 	%f1529, [%rd2+19446788];
	ld.global.f32 	%f1530, [%rd2+19445888];
	add.f32 	%f1531, %f1529, %f1530;
	mul.f32 	%f1532, %f1531, 0f3F000000;
	st.global.f32 	[%rd2+19446784], %f1532;
	ld.global.f32 	%f1533, [%rd2+19447580];
	ld.global.f32 	%f1534, [%rd2+19446688];
	add.f32 	%f1535, %f1533, %f1534;
	mul.f32 	%f1536, %f1535, 0f3F000000;
	st.global.f32 	[%rd2+19447584], %f1536;
	ld.global.f32 	%f1537, [%rd2+19468292];
	ld.global.f32 	%f1538, [%rd2+19469184];
	add.f32 	%f1539, %f1537, %f1538;
	mul.f32 	%f1540, %f1539, 0f3F000000;
	st.global.f32 	[%rd2+19468288], %f1540;
	ld.global.f32 	%f1541, [%rd2+19469084];
	ld.global.f32 	%f1542, [%rd2+19469984];
	add.f32 	%f1543, %f1541, %f1542;
	mul.f32 	%f1544, %f1543, 0f3F000000;
	st.global.f32 	[%rd2+19469088], %f1544;
	ld.global.f32 	%f1545, [%rd2+19647492];
	ld.global.f32 	%f1546, [%rd2+19646592];
	add.f32 	%f1547, %f1545, %f1546;
	mul.f32 	%f1548, %f1547, 0f3F000000;
	st.global.f32 	[%rd2+19647488], %f1548;
	ld.global.f32 	%f1549, [%rd2+19648284];
	ld.global.f32 	%f1550, [%rd2+19647392];
	add.f32 	%f1551, %f1549, %f1550;
	mul.f32 	%f1552, %f1551, 0f3F000000;
	st.global.f32 	[%rd2+19648288], %f1552;
	ld.global.f32 	%f1553, [%rd2+19668996];
	ld.global.f32 	%f1554, [%rd2+19669888];
	add.f32 	%f1555, %f1553, %f1554;
	mul.f32 	%f1556, %f1555, 0f3F000000;
	st.global.f32 	[%rd2+19668992], %f1556;
	ld.global.f32 	%f1557, [%rd2+19669788];
	ld.global.f32 	%f1558, [%rd2+19670688];
	add.f32 	%f1559, %f1557, %f1558;
	mul.f32 	%f1560, %f1559, 0f3F000000;
	st.global.f32 	[%rd2+19669792], %f1560;
	ld.global.f32 	%f1561, [%rd2+19848196];
	ld.global.f32 	%f1562, [%rd2+19847296];
	add.f32 	%f1563, %f1561, %f1562;
	mul.f32 	%f1564, %f1563, 0f3F000000;
	st.global.f32 	[%rd2+19848192], %f1564;
	ld.global.f32 	%f1565, [%rd2+19848988];
	ld.global.f32 	%f1566, [%rd2+19848096];
	add.f32 	%f1567, %f1565, %f1566;
	mul.f32 	%f1568, %f1567, 0f3F000000;
	st.global.f32 	[%rd2+19848992], %f1568;
	ld.global.f32 	%f1569, [%rd2+19869700];
	ld.global.f32 	%f1570, [%rd2+19870592];
	add.f32 	%f1571, %f1569, %f1570;
	mul.f32 	%f1572, %f1571, 0f3F000000;
	st.global.f32 	[%rd2+19869696], %f1572;
	ld.global.f32 	%f1573, [%rd2+19870492];
	ld.global.f32 	%f1574, [%rd2+19871392];
	add.f32 	%f1575, %f1573, %f1574;
	mul.f32 	%f1576, %f1575, 0f3F000000;
	st.global.f32 	[%rd2+19870496], %f1576;
	ld.global.f32 	%f1577, [%rd2+20048900];
	ld.global.f32 	%f1578, [%rd2+20048000];
	add.f32 	%f1579, %f1577, %f1578;
	mul.f32 	%f1580, %f1579, 0f3F000000;
	st.global.f32 	[%rd2+20048896], %f1580;
	ld.global.f32 	%f1581, [%rd2+20049692];
	ld.global.f32 	%f1582, [%rd2+20048800];
	add.f32 	%f1583, %f1581, %f1582;
	mul.f32 	%f1584, %f1583, 0f3F000000;
	st.global.f32 	[%rd2+20049696], %f1584;
	ld.global.f32 	%f1585, [%rd2+20070404];
	ld.global.f32 	%f1586, [%rd2+20071296];
	add.f32 	%f1587, %f1585, %f1586;
	mul.f32 	%f1588, %f1587, 0f3F000000;
	st.global.f32 	[%rd2+20070400], %f1588;
	ld.global.f32 	%f1589, [%rd2+20071196];
	ld.global.f32 	%f1590, [%rd2+20072096];
	add.f32 	%f1591, %f1589, %f1590;
	mul.f32 	%f1592, %f1591, 0f3F000000;
	st.global.f32 	[%rd2+20071200], %f1592;
	ld.global.f32 	%f1593, [%rd2+20249604];
	ld.global.f32 	%f1594, [%rd2+20248704];
	add.f32 	%f1595, %f1593, %f1594;
	mul.f32 	%f1596, %f1595, 0f3F000000;
	st.global.f32 	[%rd2+20249600], %f1596;
	ld.global.f32 	%f1597, [%rd2+20250396];
	ld.global.f32 	%f1598, [%rd2+20249504];
	add.f32 	%f1599, %f1597, %f1598;
	mul.f32 	%f1600, %f1599, 0f3F000000;
	st.global.f32 	[%rd2+20250400], %f1600;
	ld.global.f32 	%f1601, [%rd2+20271108];
	ld.global.f32 	%f1602, [%rd2+20272000];
	add.f32 	%f1603, %f1601, %f1602;
	mul.f32 	%f1604, %f1603, 0f3F000000;
	st.global.f32 	[%rd2+20271104], %f1604;
	ld.global.f32 	%f1605, [%rd2+20271900];
	ld.global.f32 	%f1606, [%rd2+20272800];
	add.f32 	%f1607, %f1605, %f1606;
	mul.f32 	%f1608, %f1607, 0f3F000000;
	st.global.f32 	[%rd2+20271904], %f1608;
	ld.global.f32 	%f1609, [%rd2+20450308];
	ld.global.f32 	%f1610, [%rd2+20449408];
	add.f32 	%f1611, %f1609, %f1610;
	mul.f32 	%f1612, %f1611, 0f3F000000;
	st.global.f32 	[%rd2+20450304], %f1612;
	ld.global.f32 	%f1613, [%rd2+20451100];
	ld.global.f32 	%f1614, [%rd2+20450208];
	add.f32 	%f1615, %f1613, %f1614;
	mul.f32 	%f1616, %f1615, 0f3F000000;
	st.global.f32 	[%rd2+20451104], %f1616;
	ld.global.f32 	%f1617, [%rd2+20471812];
	ld.global.f32 	%f1618, [%rd2+20472704];
	add.f32 	%f1619, %f1617, %f1618;
	mul.f32 	%f1620, %f1619, 0f3F000000;
	st.global.f32 	[%rd2+20471808], %f1620;
	ld.global.f32 	%f1621, [%rd2+20472604];
	ld.global.f32 	%f1622, [%rd2+20473504];
	add.f32 	%f1623, %f1621, %f1622;
	mul.f32 	%f1624, %f1623, 0f3F000000;
	st.global.f32 	[%rd2+20472608], %f1624;
	ld.global.f32 	%f1625, [%rd2+20651012];
	ld.global.f32 	%f1626, [%rd2+20650112];
	add.f32 	%f1627, %f1625, %f1626;
	mul.f32 	%f1628, %f1627, 0f3F000000;
	st.global.f32 	[%rd2+20651008], %f1628;
	ld.global.f32 	%f1629, [%rd2+20651804];
	ld.global.f32 	%f1630, [%rd2+20650912];
	add.f32 	%f1631, %f1629, %f1630;
	mul.f32 	%f1632, %f1631, 0f3F000000;
	st.global.f32 	[%rd2+20651808], %f1632;
	ld.global.f32 	%f1633, [%rd2+20672516];
	ld.global.f32 	%f1634, [%rd2+20673408];
	add.f32 	%f1635, %f1633, %f1634;
	mul.f32 	%f1636, %f1635, 0f3F000000;
	st.global.f32 	[%rd2+20672512], %f1636;
	ld.global.f32 	%f1637, [%rd2+20673308];
	ld.global.f32 	%f1638, [%rd2+20674208];
	add.f32 	%f1639, %f1637, %f1638;
	mul.f32 	%f1640, %f1639, 0f3F000000;
	st.global.f32 	[%rd2+20673312], %f1640;
	ld.global.f32 	%f1641, [%rd2+20851716];
	ld.global.f32 	%f1642, [%rd2+20850816];
	add.f32 	%f1643, %f1641, %f1642;
	mul.f32 	%f1644, %f1643, 0f3F000000;
	st.global.f32 	[%rd2+20851712], %f1644;
	ld.global.f32 	%f1645, [%rd2+20852508];
	ld.global.f32 	%f1646, [%rd2+20851616];
	add.f32 	%f1647, %f1645, %f1646;
	mul.f32 	%f1648, %f1647, 0f3F000000;
	st.global.f32 	[%rd2+20852512], %f1648;
	ld.global.f32 	%f1649, [%rd2+20873220];
	ld.global.f32 	%f1650, [%rd2+20874112];
	add.f32 	%f1651, %f1649, %f1650;
	mul.f32 	%f1652, %f1651, 0f3F000000;
	st.global.f32 	[%rd2+20873216], %f1652;
	ld.global.f32 	%f1653, [%rd2+20874012];
	ld.global.f32 	%f1654, [%rd2+20874912];
	add.f32 	%f1655, %f1653, %f1654;
	mul.f32 	%f1656, %f1655, 0f3F000000;
	st.global.f32 	[%rd2+20874016], %f1656;
	ld.global.f32 	%f1657, [%rd2+21052420];
	ld.global.f32 	%f1658, [%rd2+21051520];
	add.f32 	%f1659, %f1657, %f1658;
	mul.f32 	%f1660, %f1659, 0f3F000000;
	st.global.f32 	[%rd2+21052416], %f1660;
	ld.global.f32 	%f1661, [%rd2+21053212];
	ld.global.f32 	%f1662, [%rd2+21052320];
	add.f32 	%f1663, %f1661, %f1662;
	mul.f32 	%f1664, %f1663, 0f3F000000;
	st.global.f32 	[%rd2+21053216], %f1664;
	ld.global.f32 	%f1665, [%rd2+21073924];
	ld.global.f32 	%f1666, [%rd2+21074816];
	add.f32 	%f1667, %f1665, %f1666;
	mul.f32 	%f1668, %f1667, 0f3F000000;
	st.global.f32 	[%rd2+21073920], %f1668;
	ld.global.f32 	%f1669, [%rd2+21074716];
	ld.global.f32 	%f1670, [%rd2+21075616];
	add.f32 	%f1671, %f1669, %f1670;
	mul.f32 	%f1672, %f1671, 0f3F000000;
	st.global.f32 	[%rd2+21074720], %f1672;
	ld.global.f32 	%f1673, [%rd2+21253124];
	ld.global.f32 	%f1674, [%rd2+21252224];
	add.f32 	%f1675, %f1673, %f1674;
	mul.f32 	%f1676, %f1675, 0f3F000000;
	st.global.f32 	[%rd2+21253120], %f1676;
	ld.global.f32 	%f1677, [%rd2+21253916];
	ld.global.f32 	%f1678, [%rd2+21253024];
	add.f32 	%f1679, %f1677, %f1678;
	mul.f32 	%f1680, %f1679, 0f3F000000;
	st.global.f32 	[%rd2+21253920], %f1680;
	ld.global.f32 	%f1681, [%rd2+21274628];
	ld.global.f32 	%f1682, [%rd2+21275520];
	add.f32 	%f1683, %f1681, %f1682;
	mul.f32 	%f1684, %f1683, 0f3F000000;
	st.global.f32 	[%rd2+21274624], %f1684;
	ld.global.f32 	%f1685, [%rd2+21275420];
	ld.global.f32 	%f1686, [%rd2+21276320];
	add.f32 	%f1687, %f1685, %f1686;
	mul.f32 	%f1688, %f1687, 0f3F000000;
	st.global.f32 	[%rd2+21275424], %f1688;
	ld.global.f32 	%f1689, [%rd2+21453828];
	ld.global.f32 	%f1690, [%rd2+21452928];
	add.f32 	%f1691, %f1689, %f1690;
	mul.f32 	%f1692, %f1691, 0f3F000000;
	st.global.f32 	[%rd2+21453824], %f1692;
	ld.global.f32 	%f1693, [%rd2+21454620];
	ld.global.f32 	%f1694, [%rd2+21453728];
	add.f32 	%f1695, %f1693, %f1694;
	mul.f32 	%f1696, %f1695, 0f3F000000;
	st.global.f32 	[%rd2+21454624], %f1696;
	ld.global.f32 	%f1697, [%rd2+21475332];
	ld.global.f32 	%f1698, [%rd2+21476224];
	add.f32 	%f1699, %f1697, %f1698;
	mul.f32 	%f1700, %f1699, 0f3F000000;
	st.global.f32 	[%rd2+21475328], %f1700;
	ld.global.f32 	%f1701, [%rd2+21476124];
	ld.global.f32 	%f1702, [%rd2+21477024];
	add.f32 	%f1703, %f1701, %f1702;
	mul.f32 	%f1704, %f1703, 0f3F000000;
	st.global.f32 	[%rd2+21476128], %f1704;
	ld.global.f32 	%f1705, [%rd2+21654532];
	ld.global.f32 	%f1706, [%rd2+21653632];
	add.f32 	%f1707, %f1705, %f1706;
	mul.f32 	%f1708, %f1707, 0f3F000000;
	st.global.f32 	[%rd2+21654528], %f1708;
	ld.global.f32 	%f1709, [%rd2+21655324];
	ld.global.f32 	%f1710, [%rd2+21654432];
	add.f32 	%f1711, %f1709, %f1710;
	mul.f32 	%f1712, %f1711, 0f3F000000;
	st.global.f32 	[%rd2+21655328], %f1712;
	ld.global.f32 	%f1713, [%rd2+21676036];
	ld.global.f32 	%f1714, [%rd2+21676928];
	add.f32 	%f1715, %f1713, %f1714;
	mul.f32 	%f1716, %f1715, 0f3F000000;
	st.global.f32 	[%rd2+21676032], %f1716;
	ld.global.f32 	%f1717, [%rd2+21676828];
	ld.global.f32 	%f1718, [%rd2+21677728];
	add.f32 	%f1719, %f1717, %f1718;
	mul.f32 	%f1720, %f1719, 0f3F000000;
	st.global.f32 	[%rd2+21676832], %f1720;
	ld.global.f32 	%f1721, [%rd2+21855236];
	ld.global.f32 	%f1722, [%rd2+21854336];
	add.f32 	%f1723, %f1721, %f1722;
	mul.f32 	%f1724, %f1723, 0f3F000000;
	st.global.f32 	[%rd2+21855232], %f1724;
	ld.global.f32 	%f1725, [%rd2+21856028];
	ld.global.f32 	%f1726, [%rd2+21855136];
	add.f32 	%f1727, %f1725, %f1726;
	mul.f32 	%f1728, %f1727, 0f3F000000;
	st.global.f32 	[%rd2+21856032], %f1728;
	ld.global.f32 	%f1729, [%rd2+21876740];
	ld.global.f32 	%f1730, [%rd2+21877632];
	add.f32 	%f1731, %f1729, %f1730;
	mul.f32 	%f1732, %f1731, 0f3F000000;
	st.global.f32 	[%rd2+21876736], %f1732;
	ld.global.f32 	%f1733, [%rd2+21877532];
	ld.global.f32 	%f1734, [%rd2+21878432];
	add.f32 	%f1735, %f1733, %f1734;
	mul.f32 	%f1736, %f1735, 0f3F000000;
	st.global.f32 	[%rd2+21877536], %f1736;
	ld.global.f32 	%f1737, [%rd2+22055940];
	ld.global.f32 	%f1738, [%rd2+22055040];
	add.f32 	%f1739, %f1737, %f1738;
	mul.f32 	%f1740, %f1739, 0f3F000000;
	st.global.f32 	[%rd2+22055936], %f1740;
	ld.global.f32 	%f1741, [%rd2+22056732];
	ld.global.f32 	%f1742, [%rd2+22055840];
	add.f32 	%f1743, %f1741, %f1742;
	mul.f32 	%f1744, %f1743, 0f3F000000;
	st.global.f32 	[%rd2+22056736], %f1744;
	ld.global.f32 	%f1745, [%rd2+22077444];
	ld.global.f32 	%f1746, [%rd2+22078336];
	add.f32 	%f1747, %f1745, %f1746;
	mul.f32 	%f1748, %f1747, 0f3F000000;
	st.global.f32 	[%rd2+22077440], %f1748;
	ld.global.f32 	%f1749, [%rd2+22078236];
	ld.global.f32 	%f1750, [%rd2+22079136];
	add.f32 	%f1751, %f1749, %f1750;
	mul.f32 	%f1752, %f1751, 0f3F000000;
	st.global.f32 	[%rd2+22078240], %f1752;
	ld.global.f32 	%f1753, [%rd2+22256644];
	ld.global.f32 	%f1754, [%rd2+22255744];
	add.f32 	%f1755, %f1753, %f1754;
	mul.f32 	%f1756, %f1755, 0f3F000000;
	st.global.f32 	[%rd2+22256640], %f1756;
	ld.global.f32 	%f1757, [%rd2+22257436];
	ld.global.f32 	%f1758, [%rd2+22256544];
	add.f32 	%f1759, %f1757, %f1758;
	mul.f32 	%f1760, %f1759, 0f3F000000;
	st.global.f32 	[%rd2+22257440], %f1760;
	ld.global.f32 	%f1761, [%rd2+22278148];
	ld.global.f32 	%f1762, [%rd2+22279040];
	add.f32 	%f1763, %f1761, %f1762;
	mul.f32 	%f1764, %f1763, 0f3F000000;
	st.global.f32 	[%rd2+22278144], %f1764;
	ld.global.f32 	%f1765, [%rd2+22278940];
	ld.global.f32 	%f1766, [%rd2+22279840];
	add.f32 	%f1767, %f1765, %f1766;
	mul.f32 	%f1768, %f1767, 0f3F000000;
	st.global.f32 	[%rd2+22278944], %f1768;
	ld.global.f32 	%f1769, [%rd2+22457348];
	ld.global.f32 	%f1770, [%rd2+22456448];
	add.f32 	%f1771, %f1769, %f1770;
	mul.f32 	%f1772, %f1771, 0f3F000000;
	st.global.f32 	[%rd2+22457344], %f1772;
	ld.global.f32 	%f1773, [%rd2+22458140];
	ld.global.f32 	%f1774, [%rd2+22457248];
	add.f32 	%f1775, %f1773, %f1774;
	mul.f32 	%f1776, %f1775, 0f3F000000;
	st.global.f32 	[%rd2+22458144], %f1776;
	ld.global.f32 	%f1777, [%rd2+22478852];
	ld.global.f32 	%f1778, [%rd2+22479744];
	add.f32 	%f1779, %f1777, %f1778;
	mul.f32 	%f1780, %f1779, 0f3F000000;
	st.global.f32 	[%rd2+22478848], %f1780;
	ld.global.f32 	%f1781, [%rd2+22479644];
	ld.global.f32 	%f1782, [%rd2+22480544];
	add.f32 	%f1783, %f1781, %f1782;
	mul.f32 	%f1784, %f1783, 0f3F000000;
	st.global.f32 	[%rd2+22479648], %f1784;
	ld.global.f32 	%f1785, [%rd2+22658052];
	ld.global.f32 	%f1786, [%rd2+22657152];
	add.f32 	%f1787, %f1785, %f1786;
	mul.f32 	%f1788, %f1787, 0f3F000000;
	st.global.f32 	[%rd2+22658048], %f1788;
	ld.global.f32 	%f1789, [%rd2+22658844];
	ld.global.f32 	%f1790, [%rd2+22657952];
	add.f32 	%f1791, %f1789, %f1790;
	mul.f32 	%f1792, %f1791, 0f3F000000;
	st.global.f32 	[%rd2+22658848], %f1792;
	ld.global.f32 	%f1793, [%rd2+22679556];
	ld.global.f32 	%f1794, [%rd2+22680448];
	add.f32 	%f1795, %f1793, %f1794;
	mul.f32 	%f1796, %f1795, 0f3F000000;
	st.global.f32 	[%rd2+22679552], %f1796;
	ld.global.f32 	%f1797, [%rd2+22680348];
	ld.global.f32 	%f1798, [%rd2+22681248];
	add.f32 	%f1799, %f1797, %f1798;
	mul.f32 	%f1800, %f1799, 0f3F000000;
	st.global.f32 	[%rd2+22680352], %f1800;
	ld.global.f32 	%f1801, [%rd2+22858756];
	ld.global.f32 	%f1802, [%rd2+22857856];
	add.f32 	%f1803, %f1801, %f1802;
	mul.f32 	%f1804, %f1803, 0f3F000000;
	st.global.f32 	[%rd2+22858752], %f1804;
	ld.global.f32 	%f1805, [%rd2+22859548];
	ld.global.f32 	%f1806, [%rd2+22858656];
	add.f32 	%f1807, %f1805, %f1806;
	mul.f32 	%f1808, %f1807, 0f3F000000;
	st.global.f32 	[%rd2+22859552], %f1808;
	ld.global.f32 	%f1809, [%rd2+22880260];
	ld.global.f32 	%f1810, [%rd2+22881152];
	add.f32 	%f1811, %f1809, %f1810;
	mul.f32 	%f1812, %f1811, 0f3F000000;
	st.global.f32 	[%rd2+22880256], %f1812;
	ld.global.f32 	%f1813, [%rd2+22881052];
	ld.global.f32 	%f1814, [%rd2+22881952];
	add.f32 	%f1815, %f1813, %f1814;
	mul.f32 	%f1816, %f1815, 0f3F000000;
	st.global.f32 	[%rd2+22881056], %f1816;
	ld.global.f32 	%f1817, [%rd2+23059460];
	ld.global.f32 	%f1818, [%rd2+23058560];
	add.f32 	%f1819, %f1817, %f1818;
	mul.f32 	%f1820, %f1819, 0f3F000000;
	st.global.f32 	[%rd2+23059456], %f1820;
	ld.global.f32 	%f1821, [%rd2+23060252];
	ld.global.f32 	%f1822, [%rd2+23059360];
	add.f32 	%f1823, %f1821, %f1822;
	mul.f32 	%f1824, %f1823, 0f3F000000;
	st.global.f32 	[%rd2+23060256], %f1824;
	ld.global.f32 	%f1825, [%rd2+23080964];
	ld.global.f32 	%f1826, [%rd2+23081856];
	add.f32 	%f1827, %f1825, %f1826;
	mul.f32 	%f1828, %f1827, 0f3F000000;
	st.global.f32 	[%rd2+23080960], %f1828;
	ld.global.f32 	%f1829, [%rd2+23081756];
	ld.global.f32 	%f1830, [%rd2+23082656];
	add.f32 	%f1831, %f1829, %f1830;
	mul.f32 	%f1832, %f1831, 0f3F000000;
	st.global.f32 	[%rd2+23081760], %f1832;
	ld.global.f32 	%f1833, [%rd2+23260164];
	ld.global.f32 	%f1834, [%rd2+23259264];
	add.f32 	%f1835, %f1833, %f1834;
	mul.f32 	%f1836, %f1835, 0f3F000000;
	st.global.f32 	[%rd2+23260160], %f1836;
	ld.global.f32 	%f1837, [%rd2+23260956];
	ld.global.f32 	%f1838, [%rd2+23260064];
	add.f32 	%f1839, %f1837, %f1838;
	mul.f32 	%f1840, %f1839, 0f3F000000;
	st.global.f32 	[%rd2+23260960], %f1840;
	ld.global.f32 	%f1841, [%rd2+23281668];
	ld.global.f32 	%f1842, [%rd2+23282560];
	add.f32 	%f1843, %f1841, %f1842;
	mul.f32 	%f1844, %f1843, 0f3F000000;
	st.global.f32 	[%rd2+23281664], %f1844;
	ld.global.f32 	%f1845, [%rd2+23282460];
	ld.global.f32 	%f1846, [%rd2+23283360];
	add.f32 	%f1847, %f1845, %f1846;
	mul.f32 	%f1848, %f1847, 0f3F000000;
	st.global.f32 	[%rd2+23282464], %f1848;
	ld.global.f32 	%f1849, [%rd2+23460868];
	ld.global.f32 	%f1850, [%rd2+23459968];
	add.f32 	%f1851, %f1849, %f1850;
	mul.f32 	%f1852, %f1851, 0f3F000000;
	st.global.f32 	[%rd2+23460864], %f1852;
	ld.global.f32 	%f1853, [%rd2+23461660];
	ld.global.f32 	%f1854, [%rd2+23460768];
	add.f32 	%f1855, %f1853, %f1854;
	mul.f32 	%f1856, %f1855, 0f3F000000;
	st.global.f32 	[%rd2+23461664], %f1856;
	ld.global.f32 	%f1857, [%rd2+23482372];
	ld.global.f32 	%f1858, [%rd2+23483264];
	add.f32 	%f1859, %f1857, %f1858;
	mul.f32 	%f1860, %f1859, 0f3F000000;
	st.global.f32 	[%rd2+23482368], %f1860;
	ld.global.f32 	%f1861, [%rd2+23483164];
	ld.global.f32 	%f1862, [%rd2+23484064];
	add.f32 	%f1863, %f1861, %f1862;
	mul.f32 	%f1864, %f1863, 0f3F000000;
	st.global.f32 	[%rd2+23483168], %f1864;
	ld.global.f32 	%f1865, [%rd2+23661572];
	ld.global.f32 	%f1866, [%rd2+23660672];
	add.f32 	%f1867, %f1865, %f1866;
	mul.f32 	%f1868, %f1867, 0f3F000000;
	st.global.f32 	[%rd2+23661568], %f1868;
	ld.global.f32 	%f1869, [%rd2+23662364];
	ld.global.f32 	%f1870, [%rd2+23661472];
	add.f32 	%f1871, %f1869, %f1870;
	mul.f32 	%f1872, %f1871, 0f3F000000;
	st.global.f32 	[%rd2+23662368], %f1872;
	ld.global.f32 	%f1873, [%rd2+23683076];
	ld.global.f32 	%f1874, [%rd2+23683968];
	add.f32 	%f1875, %f1873, %f1874;
	mul.f32 	%f1876, %f1875, 0f3F000000;
	st.global.f32 	[%rd2+23683072], %f1876;
	ld.global.f32 	%f1877, [%rd2+23683868];
	ld.global.f32 	%f1878, [%rd2+23684768];
	add.f32 	%f1879, %f1877, %f1878;
	mul.f32 	%f1880, %f1879, 0f3F000000;
	st.global.f32 	[%rd2+23683872], %f1880;
	ld.global.f32 	%f1881, [%rd2+23862276];
	ld.global.f32 	%f1882, [%rd2+23861376];
	add.f32 	%f1883, %f1881, %f1882;
	mul.f32 	%f1884, %f1883, 0f3F000000;
	st.global.f32 	[%rd2+23862272], %f1884;
	ld.global.f32 	%f1885, [%rd2+23863068];
	ld.global.f32 	%f1886, [%rd2+23862176];
	add.f32 	%f1887, %f1885, %f1886;
	mul.f32 	%f1888, %f1887, 0f3F000000;
	st.global.f32 	[%rd2+23863072], %f1888;
	ld.global.f32 	%f1889, [%rd2+23883780];
	ld.global.f32 	%f1890, [%rd2+23884672];
	add.f32 	%f1891, %f1889, %f1890;
	mul.f32 	%f1892, %f1891, 0f3F000000;
	st.global.f32 	[%rd2+23883776], %f1892;
	ld.global.f32 	%f1893, [%rd2+23884572];
	ld.global.f32 	%f1894, [%rd2+23885472];
	add.f32 	%f1895, %f1893, %f1894;
	mul.f32 	%f1896, %f1895, 0f3F000000;
	st.global.f32 	[%rd2+23884576], %f1896;
	ld.global.f32 	%f1897, [%rd2+24062980];
	ld.global.f32 	%f1898, [%rd2+24062080];
	add.f32 	%f1899, %f1897, %f1898;
	mul.f32 	%f1900, %f1899, 0f3F000000;
	st.global.f32 	[%rd2+24062976], %f1900;
	ld.global.f32 	%f1901, [%rd2+24063772];
	ld.global.f32 	%f1902, [%rd2+24062880];
	add.f32 	%f1903, %f1901, %f1902;
	mul.f32 	%f1904, %f1903, 0f3F000000;
	st.global.f32 	[%rd2+24063776], %f1904;
	ld.global.f32 	%f1905, [%rd2+24084484];
	ld.global.f32 	%f1906, [%rd2+24085376];
	add.f32 	%f1907, %f1905, %f1906;
	mul.f32 	%f1908, %f1907, 0f3F000000;
	st.global.f32 	[%rd2+24084480], %f1908;
	ld.global.f32 	%f1909, [%rd2+24085276];
	ld.global.f32 	%f1910, [%rd2+24086176];
	add.f32 	%f1911, %f1909, %f1910;
	mul.f32 	%f1912, %f1911, 0f3F000000;
	st.global.f32 	[%rd2+24085280], %f1912;
	ld.global.f32 	%f1913, [%rd2+24263684];
	ld.global.f32 	%f1914, [%rd2+24262784];
	add.f32 	%f1915, %f1913, %f1914;
	mul.f32 	%f1916, %f1915, 0f3F000000;
	st.global.f32 	[%rd2+24263680], %f1916;
	ld.global.f32 	%f1917, [%rd2+24264476];
	ld.global.f32 	%f1918, [%rd2+24263584];
	add.f32 	%f1919, %f1917, %f1918;
	mul.f32 	%f1920, %f1919, 0f3F000000;
	st.global.f32 	[%rd2+24264480], %f1920;
	ld.global.f32 	%f1921, [%rd2+24285188];
	ld.global.f32 	%f1922, [%rd2+24286080];
	add.f32 	%f1923, %f1921, %f1922;
	mul.f32 	%f1924, %f1923, 0f3F000000;
	st.global.f32 	[%rd2+24285184], %f1924;
	ld.global.f32 	%f1925, [%rd2+24285980];
	ld.global.f32 	%f1926, [%rd2+24286880];
	add.f32 	%f1927, %f1925, %f1926;
	mul.f32 	%f1928, %f1927, 0f3F000000;
	st.global.f32 	[%rd2+24285984], %f1928;
	ld.global.f32 	%f1929, [%rd2+24464388];
	ld.global.f32 	%f1930, [%rd2+24463488];
	add.f32 	%f1931, %f1929, %f1930;
	mul.f32 	%f1932, %f1931, 0f3F000000;
	st.global.f32 	[%rd2+24464384], %f1932;
	ld.global.f32 	%f1933, [%rd2+24465180];
	ld.global.f32 	%f1934, [%rd2+24464288];
	add.f32 	%f1935, %f1933, %f1934;
	mul.f32 	%f1936, %f1935, 0f3F000000;
	st.global.f32 	[%rd2+24465184], %f1936;
	ld.global.f32 	%f1937, [%rd2+24485892];
	ld.global.f32 	%f1938, [%rd2+24486784];
	add.f32 	%f1939, %f1937, %f1938;
	mul.f32 	%f1940, %f1939, 0f3F000000;
	st.global.f32 	[%rd2+24485888], %f1940;
	ld.global.f32 	%f1941, [%rd2+24486684];
	ld.global.f32 	%f1942, [%rd2+24487584];
	add.f32 	%f1943, %f1941, %f1942;
	mul.f32 	%f1944, %f1943, 0f3F000000;
	st.global.f32 	[%rd2+24486688], %f1944;
	ld.global.f32 	%f1945, [%rd2+24665092];
	ld.global.f32 	%f1946, [%rd2+24664192];
	add.f32 	%f1947, %f1945, %f1946;
	mul.f32 	%f1948, %f1947, 0f3F000000;
	st.global.f32 	[%rd2+24665088], %f1948;
	ld.global.f32 	%f1949, [%rd2+24665884];
	ld.global.f32 	%f1950, [%rd2+24664992];
	add.f32 	%f1951, %f1949, %f1950;
	mul.f32 	%f1952, %f1951, 0f3F000000;
	st.global.f32 	[%rd2+24665888], %f1952;
	ld.global.f32 	%f1953, [%rd2+24686596];
	ld.global.f32 	%f1954, [%rd2+24687488];
	add.f32 	%f1955, %f1953, %f1954;
	mul.f32 	%f1956, %f1955, 0f3F000000;
	st.global.f32 	[%rd2+24686592], %f1956;
	ld.global.f32 	%f1957, [%rd2+24687388];
	ld.global.f32 	%f1958, [%rd2+24688288];
	add.f32 	%f1959, %f1957, %f1958;
	mul.f32 	%f1960, %f1959, 0f3F000000;
	st.global.f32 	[%rd2+24687392], %f1960;
	ld.global.f32 	%f1961, [%rd2+24865796];
	ld.global.f32 	%f1962, [%rd2+24864896];
	add.f32 	%f1963, %f1961, %f1962;
	mul.f32 	%f1964, %f1963, 0f3F000000;
	st.global.f32 	[%rd2+24865792], %f1964;
	ld.global.f32 	%f1965, [%rd2+24866588];
	ld.global.f32 	%f1966, [%rd2+24865696];
	add.f32 	%f1967, %f1965, %f1966;
	mul.f32 	%f1968, %f1967, 0f3F000000;
	st.global.f32 	[%rd2+24866592], %f1968;
	ld.global.f32 	%f1969, [%rd2+24887300];
	ld.global.f32 	%f1970, [%rd2+24888192];
	add.f32 	%f1971, %f1969, %f1970;
	mul.f32 	%f1972, %f1971, 0f3F000000;
	st.global.f32 	[%rd2+24887296], %f1972;
	ld.global.f32 	%f1973, [%rd2+24888092];
	ld.global.f32 	%f1974, [%rd2+24888992];
	add.f32 	%f1975, %f1973, %f1974;
	mul.f32 	%f1976, %f1975, 0f3F000000;
	st.global.f32 	[%rd2+24888096], %f1976;
	ld.global.f32 	%f1977, [%rd2+25066500];
	ld.global.f32 	%f1978, [%rd2+25065600];
	add.f32 	%f1979, %f1977, %f1978;
	mul.f32 	%f1980, %f1979, 0f3F000000;
	st.global.f32 	[%rd2+25066496], %f1980;
	ld.global.f32 	%f1981, [%rd2+25067292];
	ld.global.f32 	%f1982, [%rd2+25066400];
	add.f32 	%f1983, %f1981, %f1982;
	mul.f32 	%f1984, %f1983, 0f3F000000;
	st.global.f32 	[%rd2+25067296], %f1984;
	ld.global.f32 	%f1985, [%rd2+25088004];
	ld.global.f32 	%f1986, [%rd2+25088896];
	add.f32 	%f1987, %f1985, %f1986;
	mul.f32 	%f1988, %f1987, 0f3F000000;
	st.global.f32 	[%rd2+25088000], %f1988;
	ld.global.f32 	%f1989, [%rd2+25088796];
	ld.global.f32 	%f1990, [%rd2+25089696];
	add.f32 	%f1991, %f1989, %f1990;
	mul.f32 	%f1992, %f1991, 0f3F000000;
	st.global.f32 	[%rd2+25088800], %f1992;
	ld.global.f32 	%f1993, [%rd2+25267204];
	ld.global.f32 	%f1994, [%rd2+25266304];
	add.f32 	%f1995, %f1993, %f1994;
	mul.f32 	%f1996, %f1995, 0f3F000000;
	st.global.f32 	[%rd2+25267200], %f1996;
	ld.global.f32 	%f1997, [%rd2+25267996];
	ld.global.f32 	%f1998, [%rd2+25267104];
	add.f32 	%f1999, %f1997, %f1998;
	mul.f32 	%f2000, %f1999, 0f3F000000;
	st.global.f32 	[%rd2+25268000], %f2000;
	ld.global.f32 	%f2001, [%rd2+25288708];
	ld.global.f32 	%f2002, [%rd2+25289600];
	add.f32 	%f2003, %f2001, %f2002;
	mul.f32 	%f2004, %f2003, 0f3F000000;
	st.global.f32 	[%rd2+25288704], %f2004;
	ld.global.f32 	%f2005, [%rd2+25289500];
	ld.global.f32 	%f2006, [%rd2+25290400];
	add.f32 	%f2007, %f2005, %f2006;
	mul.f32 	%f2008, %f2007, 0f3F000000;
	st.global.f32 	[%rd2+25289504], %f2008;
	ld.global.f32 	%f2009, [%rd2+25467908];
	ld.global.f32 	%f2010, [%rd2+25467008];
	add.f32 	%f2011, %f2009, %f2010;
	mul.f32 	%f2012, %f2011, 0f3F000000;
	st.global.f32 	[%rd2+25467904], %f2012;
	ld.global.f32 	%f2013, [%rd2+25468700];
	ld.global.f32 	%f2014, [%rd2+25467808];
	add.f32 	%f2015, %f2013, %f2014;
	mul.f32 	%f2016, %f2015, 0f3F000000;
	st.global.f32 	[%rd2+25468704], %f2016;
	ld.global.f32 	%f2017, [%rd2+25489412];
	ld.global.f32 	%f2018, [%rd2+25490304];
	add.f32 	%f2019, %f2017, %f2018;
	mul.f32 	%f2020, %f2019, 0f3F000000;
	st.global.f32 	[%rd2+25489408], %f2020;
	ld.global.f32 	%f2021, [%rd2+25490204];
	ld.global.f32 	%f2022, [%rd2+25491104];
	add.f32 	%f2023, %f2021, %f2022;
	mul.f32 	%f2024, %f2023, 0f3F000000;
	st.global.f32 	[%rd2+25490208], %f2024;
	ld.global.f32 	%f2025, [%rd2+25668612];
	ld.global.f32 	%f2026, [%rd2+25667712];
	add.f32 	%f2027, %f2025, %f2026;
	mul.f32 	%f2028, %f2027, 0f3F000000;
	st.global.f32 	[%rd2+25668608], %f2028;
	ld.global.f32 	%f2029, [%rd2+25669404];
	ld.global.f32 	%f2030, [%rd2+25668512];
	add.f32 	%f2031, %f2029, %f2030;
	mul.f32 	%f2032, %f2031, 0f3F000000;
	st.global.f32 	[%rd2+25669408], %f2032;
	ld.global.f32 	%f2033, [%rd2+25690116];
	ld.global.f32 	%f2034, [%rd2+25691008];
	add.f32 	%f2035, %f2033, %f2034;
	mul.f32 	%f2036, %f2035, 0f3F000000;
	st.global.f32 	[%rd2+25690112], %f2036;
	ld.global.f32 	%f2037, [%rd2+25690908];
	ld.global.f32 	%f2038, [%rd2+25691808];
	add.f32 	%f2039, %f2037, %f2038;
	mul.f32 	%f2040, %f2039, 0f3F000000;
	st.global.f32 	[%rd2+25690912], %f2040;
	ld.global.f32 	%f2041, [%rd2+25869316];
	ld.global.f32 	%f2042, [%rd2+25868416];
	add.f32 	%f2043, %f2041, %f2042;
	mul.f32 	%f2044, %f2043, 0f3F000000;
	st.global.f32 	[%rd2+25869312], %f2044;
	ld.global.f32 	%f2045, [%rd2+25870108];
	ld.global.f32 	%f2046, [%rd2+25869216];
	add.f32 	%f2047, %f2045, %f2046;
	mul.f32 	%f2048, %f2047, 0f3F000000;
	st.global.f32 	[%rd2+25870112], %f2048;
	ld.global.f32 	%f2049, [%rd2+25890820];
	ld.global.f32 	%f2050, [%rd2+25891712];
	add.f32 	%f2051, %f2049, %f2050;
	mul.f32 	%f2052, %f2051, 0f3F000000;
	st.global.f32 	[%rd2+25890816], %f2052;
	ld.global.f32 	%f2053, [%rd2+25891612];
	ld.global.f32 	%f2054, [%rd2+25892512];
	add.f32 	%f2055, %f2053, %f2054;
	mul.f32 	%f2056, %f2055, 0f3F000000;
	st.global.f32 	[%rd2+25891616], %f2056;
	ld.global.f32 	%f2057, [%rd2+26070020];
	ld.global.f32 	%f2058, [%rd2+26069120];
	add.f32 	%f2059, %f2057, %f2058;
	mul.f32 	%f2060, %f2059, 0f3F000000;
	st.global.f32 	[%rd2+26070016], %f2060;
	ld.global.f32 	%f2061, [%rd2+26070812];
	ld.global.f32 	%f2062, [%rd2+26069920];
	add.f32 	%f2063, %f2061, %f2062;
	mul.f32 	%f2064, %f2063, 0f3F000000;
	st.global.f32 	[%rd2+26070816], %f2064;
	ld.global.f32 	%f2065, [%rd2+26091524];
	ld.global.f32 	%f2066, [%rd2+26092416];
	add.f32 	%f2067, %f2065, %f2066;
	mul.f32 	%f2068, %f2067, 0f3F000000;
	st.global.f32 	[%rd2+26091520], %f2068;
	ld.global.f32 	%f2069, [%rd2+26092316];
	ld.global.f32 	%f2070, [%rd2+26093216];
	add.f32 	%f2071, %f2069, %f2070;
	mul.f32 	%f2072, %f2071, 0f3F000000;
	st.global.f32 	[%rd2+26092320], %f2072;
	ld.global.f32 	%f2073, [%rd2+26270724];
	ld.global.f32 	%f2074, [%rd2+26269824];
	add.f32 	%f2075, %f2073, %f2074;
	mul.f32 	%f2076, %f2075, 0f3F000000;
	st.global.f32 	[%rd2+26270720], %f2076;
	ld.global.f32 	%f2077, [%rd2+26271516];
	ld.global.f32 	%f2078, [%rd2+26270624];
	add.f32 	%f2079, %f2077, %f2078;
	mul.f32 	%f2080, %f2079, 0f3F000000;
	st.global.f32 	[%rd2+26271520], %f2080;
	ld.global.f32 	%f2081, [%rd2+26292228];
	ld.global.f32 	%f2082, [%rd2+26293120];
	add.f32 	%f2083, %f2081, %f2082;
	mul.f32 	%f2084, %f2083, 0f3F000000;
	st.global.f32 	[%rd2+26292224], %f2084;
	ld.global.f32 	%f2085, [%rd2+26293020];
	ld.global.f32 	%f2086, [%rd2+26293920];
	add.f32 	%f2087, %f2085, %f2086;
	mul.f32 	%f2088, %f2087, 0f3F000000;
	st.global.f32 	[%rd2+26293024], %f2088;
	ld.global.f32 	%f2089, [%rd2+26471428];
	ld.global.f32 	%f2090, [%rd2+26470528];
	add.f32 	%f2091, %f2089, %f2090;
	mul.f32 	%f2092, %f2091, 0f3F000000;
	st.global.f32 	[%rd2+26471424], %f2092;
	ld.global.f32 	%f2093, [%rd2+26472220];
	ld.global.f32 	%f2094, [%rd2+26471328];
	add.f32 	%f2095, %f2093, %f2094;
	mul.f32 	%f2096, %f2095, 0f3F000000;
	st.global.f32 	[%rd2+26472224], %f2096;
	ld.global.f32 	%f2097, [%rd2+26492932];
	ld.global.f32 	%f2098, [%rd2+26493824];
	add.f32 	%f2099, %f2097, %f2098;
	mul.f32 	%f2100, %f2099, 0f3F000000;
	st.global.f32 	[%rd2+26492928], %f2100;
	ld.global.f32 	%f2101, [%rd2+26493724];
	ld.global.f32 	%f2102, [%rd2+26494624];
	add.f32 	%f2103, %f2101, %f2102;
	mul.f32 	%f2104, %f2103, 0f3F000000;
	st.global.f32 	[%rd2+26493728], %f2104;
	ld.global.f32 	%f2105, [%rd2+26672132];
	ld.global.f32 	%f2106, [%rd2+26671232];
	add.f32 	%f2107, %f2105, %f2106;
	mul.f32 	%f2108, %f2107, 0f3F000000;
	st.global.f32 	[%rd2+26672128], %f2108;
	ld.global.f32 	%f2109, [%rd2+26672924];
	ld.global.f32 	%f2110, [%rd2+26672032];
	add.f32 	%f2111, %f2109, %f2110;
	mul.f32 	%f2112, %f2111, 0f3F000000;
	st.global.f32 	[%rd2+26672928], %f2112;
	ld.global.f32 	%f2113, [%rd2+26693636];
	ld.global.f32 	%f2114, [%rd2+26694528];
	add.f32 	%f2115, %f2113, %f2114;
	mul.f32 	%f2116, %f2115, 0f3F000000;
	st.global.f32 	[%rd2+26693632], %f2116;
	ld.global.f32 	%f2117, [%rd2+26694428];
	ld.global.f32 	%f2118, [%rd2+26695328];
	add.f32 	%f2119, %f2117, %f2118;
	mul.f32 	%f2120, %f2119, 0f3F000000;
	st.global.f32 	[%rd2+26694432], %f2120;
	ld.global.f32 	%f2121, [%rd2+26872836];
	ld.global.f32 	%f2122, [%rd2+26871936];
	add.f32 	%f2123, %f2121, %f2122;
	mul.f32 	%f2124, %f2123, 0f3F000000;
	st.global.f32 	[%rd2+26872832], %f2124;
	ld.global.f32 	%f2125, [%rd2+26873628];
	ld.global.f32 	%f2126, [%rd2+26872736];
	add.f32 	%f2127, %f2125, %f2126;
	mul.f32 	%f2128, %f2127, 0f3F000000;
	st.global.f32 	[%rd2+26873632], %f2128;
	ld.global.f32 	%f2129, [%rd2+26894340];
	ld.global.f32 	%f2130, [%rd2+26895232];
	add.f32 	%f2131, %f2129, %f2130;
	mul.f32 	%f2132, %f2131, 0f3F000000;
	st.global.f32 	[%rd2+26894336], %f2132;
	ld.global.f32 	%f2133, [%rd2+26895132];
	ld.global.f32 	%f2134, [%rd2+26896032];
	add.f32 	%f2135, %f2133, %f2134;
	mul.f32 	%f2136, %f2135, 0f3F000000;
	st.global.f32 	[%rd2+26895136], %f2136;
	ld.global.f32 	%f2137, [%rd2+27073540];
	ld.global.f32 	%f2138, [%rd2+27072640];
	add.f32 	%f2139, %f2137, %f2138;
	mul.f32 	%f2140, %f2139, 0f3F000000;
	st.global.f32 	[%rd2+27073536], %f2140;
	ld.global.f32 	%f2141, [%rd2+27074332];
	ld.global.f32 	%f2142, [%rd2+27073440];
	add.f32 	%f2143, %f2141, %f2142;
	mul.f32 	%f2144, %f2143, 0f3F000000;
	st.global.f32 	[%rd2+27074336], %f2144;
	ld.global.f32 	%f2145, [%rd2+27095044];
	ld.global.f32 	%f2146, [%rd2+27095936];
	add.f32 	%f2147, %f2145, %f2146;
	mul.f32 	%f2148, %f2147, 0f3F000000;
	st.global.f32 	[%rd2+27095040], %f2148;
	ld.global.f32 	%f2149, [%rd2+27095836];
	ld.global.f32 	%f2150, [%rd2+27096736];
	add.f32 	%f2151, %f2149, %f2150;
	mul.f32 	%f2152, %f2151, 0f3F000000;
	st.global.f32 	[%rd2+27095840], %f2152;
	ld.global.f32 	%f2153, [%rd2+27274244];
	ld.global.f32 	%f2154, [%rd2+27273344];
	add.f32 	%f2155, %f2153, %f2154;
	mul.f32 	%f2156, %f2155, 0f3F000000;
	st.global.f32 	[%rd2+27274240], %f2156;
	ld.global.f32 	%f2157, [%rd2+27275036];
	ld.global.f32 	%f2158, [%rd2+27274144];
	add.f32 	%f2159, %f2157, %f2158;
	mul.f32 	%f2160, %f2159, 0f3F000000;
	st.global.f32 	[%rd2+27275040], %f2160;
	ld.global.f32 	%f2161, [%rd2+27295748];
	ld.global.f32 	%f2162, [%rd2+27296640];
	add.f32 	%f2163, %f2161, %f2162;
	mul.f32 	%f2164, %f2163, 0f3F000000;
	st.global.f32 	[%rd2+27295744], %f2164;
	ld.global.f32 	%f2165, [%rd2+27296540];
	ld.global.f32 	%f2166, [%rd2+27297440];
	add.f32 	%f2167, %f2165, %f2166;
	mul.f32 	%f2168, %f2167, 0f3F000000;
	st.global.f32 	[%rd2+27296544], %f2168;
	ld.global.f32 	%f2169, [%rd2+27474948];
	ld.global.f32 	%f2170, [%rd2+27474048];
	add.f32 	%f2171, %f2169, %f2170;
	mul.f32 	%f2172, %f2171, 0f3F000000;
	st.global.f32 	[%rd2+27474944], %f2172;
	ld.global.f32 	%f2173, [%rd2+27475740];
	ld.global.f32 	%f2174, [%rd2+27474848];
	add.f32 	%f2175, %f2173, %f2174;
	mul.f32 	%f2176, %f2175, 0f3F000000;
	st.global.f32 	[%rd2+27475744], %f2176;
	ld.global.f32 	%f2177, [%rd2+27496452];
	ld.global.f32 	%f2178, [%rd2+27497344];
	add.f32 	%f2179, %f2177, %f2178;
	mul.f32 	%f2180, %f2179, 0f3F000000;
	st.global.f32 	[%rd2+27496448], %f2180;
	ld.global.f32 	%f2181, [%rd2+27497244];
	ld.global.f32 	%f2182, [%rd2+27498144];
	add.f32 	%f2183, %f2181, %f2182;
	mul.f32 	%f2184, %f2183, 0f3F000000;
	st.global.f32 	[%rd2+27497248], %f2184;
	ld.global.f32 	%f2185, [%rd2+27675652];
	ld.global.f32 	%f2186, [%rd2+27674752];
	add.f32 	%f2187, %f2185, %f2186;
	mul.f32 	%f2188, %f2187, 0f3F000000;
	st.global.f32 	[%rd2+27675648], %f2188;
	ld.global.f32 	%f2189, [%rd2+27676444];
	ld.global.f32 	%f2190, [%rd2+27675552];
	add.f32 	%f2191, %f2189, %f2190;
	mul.f32 	%f2192, %f2191, 0f3F000000;
	st.global.f32 	[%rd2+27676448], %f2192;
	ld.global.f32 	%f2193, [%rd2+27697156];
	ld.global.f32 	%f2194, [%rd2+27698048];
	add.f32 	%f2195, %f2193, %f2194;
	mul.f32 	%f2196, %f2195, 0f3F000000;
	st.global.f32 	[%rd2+27697152], %f2196;
	ld.global.f32 	%f2197, [%rd2+27697948];
	ld.global.f32 	%f2198, [%rd2+27698848];
	add.f32 	%f2199, %f2197, %f2198;
	mul.f32 	%f2200, %f2199, 0f3F000000;
	st.global.f32 	[%rd2+27697952], %f2200;
	ld.global.f32 	%f2201, [%rd2+27876356];
	ld.global.f32 	%f2202, [%rd2+27875456];
	add.f32 	%f2203, %f2201, %f2202;
	mul.f32 	%f2204, %f2203, 0f3F000000;
	st.global.f32 	[%rd2+27876352], %f2204;
	ld.global.f32 	%f2205, [%rd2+27877148];
	ld.global.f32 	%f2206, [%rd2+27876256];
	add.f32 	%f2207, %f2205, %f2206;
	mul.f32 	%f2208, %f2207, 0f3F000000;
	st.global.f32 	[%rd2+27877152], %f2208;
	ld.global.f32 	%f2209, [%rd2+27897860];
	ld.global.f32 	%f2210, [%rd2+27898752];
	add.f32 	%f2211, %f2209, %f2210;
	mul.f32 	%f2212, %f2211, 0f3F000000;
	st.global.f32 	[%rd2+27897856], %f2212;
	ld.global.f32 	%f2213, [%rd2+27898652];
	ld.global.f32 	%f2214, [%rd2+27899552];
	add.f32 	%f2215, %f2213, %f2214;
	mul.f32 	%f2216, %f2215, 0f3F000000;
	st.global.f32 	[%rd2+27898656], %f2216;
	ld.global.f32 	%f2217, [%rd2+28077060];
	ld.global.f32 	%f2218, [%rd2+28076160];
	add.f32 	%f2219, %f2217, %f2218;
	mul.f32 	%f2220, %f2219, 0f3F000000;
	st.global.f32 	[%rd2+28077056], %f2220;
	ld.global.f32 	%f2221, [%rd2+28077852];
	ld.global.f32 	%f2222, [%rd2+28076960];
	add.f32 	%f2223, %f2221, %f2222;
	mul.f32 	%f2224, %f2223, 0f3F000000;
	st.global.f32 	[%rd2+28077856], %f2224;
	ld.global.f32 	%f2225, [%rd2+28098564];
	ld.global.f32 	%f2226, [%rd2+28099456];
	add.f32 	%f2227, %f2225, %f2226;
	mul.f32 	%f2228, %f2227, 0f3F000000;
	st.global.f32 	[%rd2+28098560], %f2228;
	ld.global.f32 	%f2229, [%rd2+28099356];
	ld.global.f32 	%f2230, [%rd2+28100256];
	add.f32 	%f2231, %f2229, %f2230;
	mul.f32 	%f2232, %f2231, 0f3F000000;
	st.global.f32 	[%rd2+28099360], %f2232;
	ld.global.f32 	%f2233, [%rd2+28277764];
	ld.global.f32 	%f2234, [%rd2+28276864];
	add.f32 	%f2235, %f2233, %f2234;
	mul.f32 	%f2236, %f2235, 0f3F000000;
	st.global.f32 	[%rd2+28277760], %f2236;
	ld.global.f32 	%f2237, [%rd2+28278556];
	ld.global.f32 	%f2238, [%rd2+28277664];
	add.f32 	%f2239, %f2237, %f2238;
	mul.f32 	%f2240, %f2239, 0f3F000000;
	st.global.f32 	[%rd2+28278560], %f2240;
	ld.global.f32 	%f2241, [%rd2+28299268];
	ld.global.f32 	%f2242, [%rd2+28300160];
	add.f32 	%f2243, %f2241, %f2242;
	mul.f32 	%f2244, %f2243, 0f3F000000;
	st.global.f32 	[%rd2+28299264], %f2244;
	ld.global.f32 	%f2245, [%rd2+28300060];
	ld.global.f32 	%f2246, [%rd2+28300960];
	add.f32 	%f2247, %f2245, %f2246;
	mul.f32 	%f2248, %f2247, 0f3F000000;
	st.global.f32 	[%rd2+28300064], %f2248;
	ld.global.f32 	%f2249, [%rd2+28478468];
	ld.global.f32 	%f2250, [%rd2+28477568];
	add.f32 	%f2251, %f2249, %f2250;
	mul.f32 	%f2252, %f2251, 0f3F000000;
	st.global.f32 	[%rd2+28478464], %f2252;
	ld.global.f32 	%f2253, [%rd2+28479260];
	ld.global.f32 	%f2254, [%rd2+28478368];
	add.f32 	%f2255, %f2253, %f2254;
	mul.f32 	%f2256, %f2255, 0f3F000000;
	st.global.f32 	[%rd2+28479264], %f2256;
	ld.global.f32 	%f2257, [%rd2+28499972];
	ld.global.f32 	%f2258, [%rd2+28500864];
	add.f32 	%f2259, %f2257, %f2258;
	mul.f32 	%f2260, %f2259, 0f3F000000;
	st.global.f32 	[%rd2+28499968], %f2260;
	ld.global.f32 	%f2261, [%rd2+28500764];
	ld.global.f32 	%f2262, [%rd2+28501664];
	add.f32 	%f2263, %f2261, %f2262;
	mul.f32 	%f2264, %f2263, 0f3F000000;
	st.global.f32 	[%rd2+28500768], %f2264;
	ld.global.f32 	%f2265, [%rd2+28679172];
	ld.global.f32 	%f2266, [%rd2+28678272];
	add.f32 	%f2267, %f2265, %f2266;
	mul.f32 	%f2268, %f2267, 0f3F000000;
	st.global.f32 	[%rd2+28679168], %f2268;
	ld.global.f32 	%f2269, [%rd2+28679964];
	ld.global.f32 	%f2270, [%rd2+28679072];
	add.f32 	%f2271, %f2269, %f2270;
	mul.f32 	%f2272, %f2271, 0f3F000000;
	st.global.f32 	[%rd2+28679968], %f2272;
	ld.global.f32 	%f2273, [%rd2+28700676];
	ld.global.f32 	%f2274, [%rd2+28701568];
	add.f32 	%f2275, %f2273, %f2274;
	mul.f32 	%f2276, %f2275, 0f3F000000;
	st.global.f32 	[%rd2+28700672], %f2276;
	ld.global.f32 	%f2277, [%rd2+28701468];
	ld.global.f32 	%f2278, [%rd2+28702368];
	add.f32 	%f2279, %f2277, %f2278;
	mul.f32 	%f2280, %f2279, 0f3F000000;
	st.global.f32 	[%rd2+28701472], %f2280;
	ld.global.f32 	%f2281, [%rd2+28879876];
	ld.global.f32 	%f2282, [%rd2+28878976];
	add.f32 	%f2283, %f2281, %f2282;
	mul.f32 	%f2284, %f2283, 0f3F000000;
	st.global.f32 	[%rd2+28879872], %f2284;
	ld.global.f32 	%f2285, [%rd2+28880668];
	ld.global.f32 	%f2286, [%rd2+28879776];
	add.f32 	%f2287, %f2285, %f2286;
	mul.f32 	%f2288, %f2287, 0f3F000000;
	st.global.f32 	[%rd2+28880672], %f2288;
	ld.global.f32 	%f2289, [%rd2+28901380];
	ld.global.f32 	%f2290, [%rd2+28902272];
	add.f32 	%f2291, %f2289, %f2290;
	mul.f32 	%f2292, %f2291, 0f3F000000;
	st.global.f32 	[%rd2+28901376], %f2292;
	ld.global.f32 	%f2293, [%rd2+28902172];
	ld.global.f32 	%f2294, [%rd2+28903072];
	add.f32 	%f2295, %f2293, %f2294;
	mul.f32 	%f2296, %f2295, 0f3F000000;
	st.global.f32 	[%rd2+28902176], %f2296;
	ld.global.f32 	%f2297, [%rd2+29080580];
	ld.global.f32 	%f2298, [%rd2+29079680];
	add.f32 	%f2299, %f2297, %f2298;
	mul.f32 	%f2300, %f2299, 0f3F000000;
	st.global.f32 	[%rd2+29080576], %f2300;
	ld.global.f32 	%f2301, [%rd2+29081372];
	ld.global.f32 	%f2302, [%rd2+29080480];
	add.f32 	%f2303, %f2301, %f2302;
	mul.f32 	%f2304, %f2303, 0f3F000000;
	st.global.f32 	[%rd2+29081376], %f2304;
	ld.global.f32 	%f2305, [%rd2+29102084];
	ld.global.f32 	%f2306, [%rd2+29102976];
	add.f32 	%f2307, %f2305, %f2306;
	mul.f32 	%f2308, %f2307, 0f3F000000;
	st.global.f32 	[%rd2+29102080], %f2308;
	ld.global.f32 	%f2309, [%rd2+29102876];
	ld.global.f32 	%f2310, [%rd2+29103776];
	add.f32 	%f2311, %f2309, %f2310;
	mul.f32 	%f2312, %f2311, 0f3F000000;
	st.global.f32 	[%rd2+29102880], %f2312;
	ld.global.f32 	%f2313, [%rd2+29281284];
	ld.global.f32 	%f2314, [%rd2+29280384];
	add.f32 	%f2315, %f2313, %f2314;
	mul.f32 	%f2316, %f2315, 0f3F000000;
	st.global.f32 	[%rd2+29281280], %f2316;
	ld.global.f32 	%f2317, [%rd2+29282076];
	ld.global.f32 	%f2318, [%rd2+29281184];
	add.f32 	%f2319, %f2317, %f2318;
	mul.f32 	%f2320, %f2319, 0f3F000000;
	st.global.f32 	[%rd2+29282080], %f2320;
	ld.global.f32 	%f2321, [%rd2+29302788];
	ld.global.f32 	%f2322, [%rd2+29303680];
	add.f32 	%f2323, %f2321, %f2322;
	mul.f32 	%f2324, %f2323, 0f3F000000;
	st.global.f32 	[%rd2+29302784], %f2324;
	ld.global.f32 	%f2325, [%rd2+29303580];
	ld.global.f32 	%f2326, [%rd2+29304480];
	add.f32 	%f2327, %f2325, %f2326;
	mul.f32 	%f2328, %f2327, 0f3F000000;
	st.global.f32 	[%rd2+29303584], %f2328;
	ld.global.f32 	%f2329, [%rd2+29481988];
	ld.global.f32 	%f2330, [%rd2+29481088];
	add.f32 	%f2331, %f2329, %f2330;
	mul.f32 	%f2332, %f2331, 0f3F000000;
	st.global.f32 	[%rd2+29481984], %f2332;
	ld.global.f32 	%f2333, [%rd2+29482780];
	ld.global.f32 	%f2334, [%rd2+29481888];
	add.f32 	%f2335, %f2333, %f2334;
	mul.f32 	%f2336, %f2335, 0f3F000000;
	st.global.f32 	[%rd2+29482784], %f2336;
	ld.global.f32 	%f2337, [%rd2+29503492];
	ld.global.f32 	%f2338, [%rd2+29504384];
	add.f32 	%f2339, %f2337, %f2338;
	mul.f32 	%f2340, %f2339, 0f3F000000;
	st.global.f32 	[%rd2+29503488], %f2340;
	ld.global.f32 	%f2341, [%rd2+29504284];
	ld.global.f32 	%f2342, [%rd2+29505184];
	add.f32 	%f2343, %f2341, %f2342;
	mul.f32 	%f2344, %f2343, 0f3F000000;
	st.global.f32 	[%rd2+29504288], %f2344;
	ld.global.f32 	%f2345, [%rd2+29682692];
	ld.global.f32 	%f2346, [%rd2+29681792];
	add.f32 	%f2347, %f2345, %f2346;
	mul.f32 	%f2348, %f2347, 0f3F000000;
	st.global.f32 	[%rd2+29682688], %f2348;
	ld.global.f32 	%f2349, [%rd2+29683484];
	ld.global.f32 	%f2350, [%rd2+29682592];
	add.f32 	%f2351, %f2349, %f2350;
	mul.f32 	%f2352, %f2351, 0f3F000000;
	st.global.f32 	[%rd2+29683488], %f2352;
	ld.global.f32 	%f2353, [%rd2+29704196];
	ld.global.f32 	%f2354, [%rd2+29705088];
	add.f32 	%f2355, %f2353, %f2354;
	mul.f32 	%f2356, %f2355, 0f3F000000;
	st.global.f32 	[%rd2+29704192], %f2356;
	ld.global.f32 	%f2357, [%rd2+29704988];
	ld.global.f32 	%f2358, [%rd2+29705888];
	add.f32 	%f2359, %f2357, %f2358;
	mul.f32 	%f2360, %f2359, 0f3F000000;
	st.global.f32 	[%rd2+29704992], %f2360;
	ld.global.f32 	%f2361, [%rd2+29883396];
	ld.global.f32 	%f2362, [%rd2+29882496];
	add.f32 	%f2363, %f2361, %f2362;
	mul.f32 	%f2364, %f2363, 0f3F000000;
	st.global.f32 	[%rd2+29883392], %f2364;
	ld.global.f32 	%f2365, [%rd2+29884188];
	ld.global.f32 	%f2366, [%rd2+29883296];
	add.f32 	%f2367, %f2365, %f2366;
	mul.f32 	%f2368, %f2367, 0f3F000000;
	st.global.f32 	[%rd2+29884192], %f2368;
	ld.global.f32 	%f2369, [%rd2+29904900];
	ld.global.f32 	%f2370, [%rd2+29905792];
	add.f32 	%f2371, %f2369, %f2370;
	mul.f32 	%f2372, %f2371, 0f3F000000;
	st.global.f32 	[%rd2+29904896], %f2372;
	ld.global.f32 	%f2373, [%rd2+29905692];
	ld.global.f32 	%f2374, [%rd2+29906592];
	add.f32 	%f2375, %f2373, %f2374;
	mul.f32 	%f2376, %f2375, 0f3F000000;
	st.global.f32 	[%rd2+29905696], %f2376;
	ld.global.f32 	%f2377, [%rd2+30084100];
	ld.global.f32 	%f2378, [%rd2+30083200];
	add.f32 	%f2379, %f2377, %f2378;
	mul.f32 	%f2380, %f2379, 0f3F000000;
	st.global.f32 	[%rd2+30084096], %f2380;
	ld.global.f32 	%f2381, [%rd2+30084892];
	ld.global.f32 	%f2382, [%rd2+30084000];
	add.f32 	%f2383, %f2381, %f2382;
	mul.f32 	%f2384, %f2383, 0f3F000000;
	st.global.f32 	[%rd2+30084896], %f2384;
	ld.global.f32 	%f2385, [%rd2+30105604];
	ld.global.f32 	%f2386, [%rd2+30106496];
	add.f32 	%f2387, %f2385, %f2386;
	mul.f32 	%f2388, %f2387, 0f3F000000;
	st.global.f32 	[%rd2+30105600], %f2388;
	ld.global.f32 	%f2389, [%rd2+30106396];
	ld.global.f32 	%f2390, [%rd2+30107296];
	add.f32 	%f2391, %f2389, %f2390;
	mul.f32 	%f2392, %f2391, 0f3F000000;
	st.global.f32 	[%rd2+30106400], %f2392;
	ld.global.f32 	%f2393, [%rd2+30284804];
	ld.global.f32 	%f2394, [%rd2+30283904];
	add.f32 	%f2395, %f2393, %f2394;
	mul.f32 	%f2396, %f2395, 0f3F000000;
	st.global.f32 	[%rd2+30284800], %f2396;
	ld.global.f32 	%f2397, [%rd2+30285596];
	ld.global.f32 	%f2398, [%rd2+30284704];
	add.f32 	%f2399, %f2397, %f2398;
	mul.f32 	%f2400, %f2399, 0f3F000000;
	st.global.f32 	[%rd2+30285600], %f2400;
	ld.global.f32 	%f2401, [%rd2+30306308];
	ld.global.f32 	%f2402, [%rd2+30307200];
	add.f32 	%f2403, %f2401, %f2402;
	mul.f32 	%f2404, %f2403, 0f3F000000;
	st.global.f32 	[%rd2+30306304], %f2404;
	ld.global.f32 	%f2405, [%rd2+30307100];
	ld.global.f32 	%f2406, [%rd2+30308000];
	add.f32 	%f2407, %f2405, %f2406;
	mul.f32 	%f2408, %f2407, 0f3F000000;
	st.global.f32 	[%rd2+30307104], %f2408;
	ld.global.f32 	%f2409, [%rd2+30485508];
	ld.global.f32 	%f2410, [%rd2+30484608];
	add.f32 	%f2411, %f2409, %f2410;
	mul.f32 	%f2412, %f2411, 0f3F000000;
	st.global.f32 	[%rd2+30485504], %f2412;
	ld.global.f32 	%f2413, [%rd2+30486300];
	ld.global.f32 	%f2414, [%rd2+30485408];
	add.f32 	%f2415, %f2413, %f2414;
	mul.f32 	%f2416, %f2415, 0f3F000000;
	st.global.f32 	[%rd2+30486304], %f2416;
	ld.global.f32 	%f2417, [%rd2+30507012];
	ld.global.f32 	%f2418, [%rd2+30507904];
	add.f32 	%f2419, %f2417, %f2418;
	mul.f32 	%f2420, %f2419, 0f3F000000;
	st.global.f32 	[%rd2+30507008], %f2420;
	ld.global.f32 	%f2421, [%rd2+30507804];
	ld.global.f32 	%f2422, [%rd2+30508704];
	add.f32 	%f2423, %f2421, %f2422;
	mul.f32 	%f2424, %f2423, 0f3F000000;
	st.global.f32 	[%rd2+30507808], %f2424;
	ld.global.f32 	%f2425, [%rd2+30686212];
	ld.global.f32 	%f2426, [%rd2+30685312];
	add.f32 	%f2427, %f2425, %f2426;
	mul.f32 	%f2428, %f2427, 0f3F000000;
	st.global.f32 	[%rd2+30686208], %f2428;
	ld.global.f32 	%f2429, [%rd2+30687004];
	ld.global.f32 	%f2430, [%rd2+30686112];
	add.f32 	%f2431, %f2429, %f2430;
	mul.f32 	%f2432, %f2431, 0f3F000000;
	st.global.f32 	[%rd2+30687008], %f2432;
	ld.global.f32 	%f2433, [%rd2+30707716];
	ld.global.f32 	%f2434, [%rd2+30708608];
	add.f32 	%f2435, %f2433, %f2434;
	mul.f32 	%f2436, %f2435, 0f3F000000;
	st.global.f32 	[%rd2+30707712], %f2436;
	ld.global.f32 	%f2437, [%rd2+30708508];
	ld.global.f32 	%f2438, [%rd2+30709408];
	add.f32 	%f2439, %f2437, %f2438;
	mul.f32 	%f2440, %f2439, 0f3F000000;
	st.global.f32 	[%rd2+30708512], %f2440;
	ld.global.f32 	%f2441, [%rd2+30886916];
	ld.global.f32 	%f2442, [%rd2+30886016];
	add.f32 	%f2443, %f2441, %f2442;
	mul.f32 	%f2444, %f2443, 0f3F000000;
	st.global.f32 	[%rd2+30886912], %f2444;
	ld.global.f32 	%f2445, [%rd2+30887708];
	ld.global.f32 	%f2446, [%rd2+30886816];
	add.f32 	%f2447, %f2445, %f2446;
	mul.f32 	%f2448, %f2447, 0f3F000000;
	st.global.f32 	[%rd2+30887712], %f2448;
	ld.global.f32 	%f2449, [%rd2+30908420];
	ld.global.f32 	%f2450, [%rd2+30909312];
	add.f32 	%f2451, %f2449, %f2450;
	mul.f32 	%f2452, %f2451, 0f3F000000;
	st.global.f32 	[%rd2+30908416], %f2452;
	ld.global.f32 	%f2453, [%rd2+30909212];
	ld.global.f32 	%f2454, [%rd2+30910112];
	add.f32 	%f2455, %f2453, %f2454;
	mul.f32 	%f2456, %f2455, 0f3F000000;
	st.global.f32 	[%rd2+30909216], %f2456;
	ld.global.f32 	%f2457, [%rd2+31087620];
	ld.global.f32 	%f2458, [%rd2+31086720];
	add.f32 	%f2459, %f2457, %f2458;
	mul.f32 	%f2460, %f2459, 0f3F000000;
	st.global.f32 	[%rd2+31087616], %f2460;
	ld.global.f32 	%f2461, [%rd2+31088412];
	ld.global.f32 	%f2462, [%rd2+31087520];
	add.f32 	%f2463, %f2461, %f2462;
	mul.f32 	%f2464, %f2463, 0f3F000000;
	st.global.f32 	[%rd2+31088416], %f2464;
	ld.global.f32 	%f2465, [%rd2+31109124];
	ld.global.f32 	%f2466, [%rd2+31110016];
	add.f32 	%f2467, %f2465, %f2466;
	mul.f32 	%f2468, %f2467, 0f3F000000;
	st.global.f32 	[%rd2+31109120], %f2468;
	ld.global.f32 	%f2469, [%rd2+31109916];
	ld.global.f32 	%f2470, [%rd2+31110816];
	add.f32 	%f2471, %f2469, %f2470;
	mul.f32 	%f2472, %f2471, 0f3F000000;
	st.global.f32 	[%rd2+31109920], %f2472;
	ld.global.f32 	%f2473, [%rd2+31288324];
	ld.global.f32 	%f2474, [%rd2+31287424];
	add.f32 	%f2475, %f2473, %f2474;
	mul.f32 	%f2476, %f2475, 0f3F000000;
	st.global.f32 	[%rd2+31288320], %f2476;
	ld.global.f32 	%f2477, [%rd2+31289116];
	ld.global.f32 	%f2478, [%rd2+31288224];
	add.f32 	%f2479, %f2477, %f2478;
	mul.f32 	%f2480, %f2479, 0f3F000000;
	st.global.f32 	[%rd2+31289120], %f2480;
	ld.global.f32 	%f2481, [%rd2+31309828];
	ld.global.f32 	%f2482, [%rd2+31310720];
	add.f32 	%f2483, %f2481, %f2482;
	mul.f32 	%f2484, %f2483, 0f3F000000;
	st.global.f32 	[%rd2+31309824], %f2484;
	ld.global.f32 	%f2485, [%rd2+31310620];
	ld.global.f32 	%f2486, [%rd2+31311520];
	add.f32 	%f2487, %f2485, %f2486;
	mul.f32 	%f2488, %f2487, 0f3F000000;
	st.global.f32 	[%rd2+31310624], %f2488;
	ld.global.f32 	%f2489, [%rd2+31489028];
	ld.global.f32 	%f2490, [%rd2+31488128];
	add.f32 	%f2491, %f2489, %f2490;
	mul.f32 	%f2492, %f2491, 0f3F000000;
	st.global.f32 	[%rd2+31489024], %f2492;
	ld.global.f32 	%f2493, [%rd2+31489820];
	ld.global.f32 	%f2494, [%rd2+31488928];
	add.f32 	%f2495, %f2493, %f2494;
	mul.f32 	%f2496, %f2495, 0f3F000000;
	st.global.f32 	[%rd2+31489824], %f2496;
	ld.global.f32 	%f2497, [%rd2+31510532];
	ld.global.f32 	%f2498, [%rd2+31511424];
	add.f32 	%f2499, %f2497, %f2498;
	mul.f32 	%f2500, %f2499, 0f3F000000;
	st.global.f32 	[%rd2+31510528], %f2500;
	ld.global.f32 	%f2501, [%rd2+31511324];
	ld.global.f32 	%f2502, [%rd2+31512224];
	add.f32 	%f2503, %f2501, %f2502;
	mul.f32 	%f2504, %f2503, 0f3F000000;
	st.global.f32 	[%rd2+31511328], %f2504;
	ld.global.f32 	%f2505, [%rd2+31689732];
	ld.global.f32 	%f2506, [%rd2+31688832];
	add.f32 	%f2507, %f2505, %f2506;
	mul.f32 	%f2508, %f2507, 0f3F000000;
	st.global.f32 	[%rd2+31689728], %f2508;
	ld.global.f32 	%f2509, [%rd2+31690524];
	ld.global.f32 	%f2510, [%rd2+31689632];
	add.f32 	%f2511, %f2509, %f2510;
	mul.f32 	%f2512, %f2511, 0f3F000000;
	st.global.f32 	[%rd2+31690528], %f2512;
	ld.global.f32 	%f2513, [%rd2+31711236];
	ld.global.f32 	%f2514, [%rd2+31712128];
	add.f32 	%f2515, %f2513, %f2514;
	mul.f32 	%f2516, %f2515, 0f3F000000;
	st.global.f32 	[%rd2+31711232], %f2516;
	ld.global.f32 	%f2517, [%rd2+31712028];
	ld.global.f32 	%f2518, [%rd2+31712928];
	add.f32 	%f2519, %f2517, %f2518;
	mul.f32 	%f2520, %f2519, 0f3F000000;
	st.global.f32 	[%rd2+31712032], %f2520;
	ld.global.f32 	%f2521, [%rd2+31890436];
	ld.global.f32 	%f2522, [%rd2+31889536];
	add.f32 	%f2523, %f2521, %f2522;
	mul.f32 	%f2524, %f2523, 0f3F000000;
	st.global.f32 	[%rd2+31890432], %f2524;
	ld.global.f32 	%f2525, [%rd2+31891228];
	ld.global.f32 	%f2526, [%rd2+31890336];
	add.f32 	%f2527, %f2525, %f2526;
	mul.f32 	%f2528, %f2527, 0f3F000000;
	st.global.f32 	[%rd2+31891232], %f2528;
	ld.global.f32 	%f2529, [%rd2+31911940];
	ld.global.f32 	%f2530, [%rd2+31912832];
	add.f32 	%f2531, %f2529, %f2530;
	mul.f32 	%f2532, %f2531, 0f3F000000;
	st.global.f32 	[%rd2+31911936], %f2532;
	ld.global.f32 	%f2533, [%rd2+31912732];
	ld.global.f32 	%f2534, [%rd2+31913632];
	add.f32 	%f2535, %f2533, %f2534;
	mul.f32 	%f2536, %f2535, 0f3F000000;
	st.global.f32 	[%rd2+31912736], %f2536;
	ld.global.f32 	%f2537, [%rd2+32091140];
	ld.global.f32 	%f2538, [%rd2+32090240];
	add.f32 	%f2539, %f2537, %f2538;
	mul.f32 	%f2540, %f2539, 0f3F000000;
	st.global.f32 	[%rd2+32091136], %f2540;
	ld.global.f32 	%f2541, [%rd2+32091932];
	ld.global.f32 	%f2542, [%rd2+32091040];
	add.f32 	%f2543, %f2541, %f2542;
	mul.f32 	%f2544, %f2543, 0f3F000000;
	st.global.f32 	[%rd2+32091936], %f2544;
	ld.global.f32 	%f2545, [%rd2+32112644];
	ld.global.f32 	%f2546, [%rd2+32113536];
	add.f32 	%f2547, %f2545, %f2546;
	mul.f32 	%f2548, %f2547, 0f3F000000;
	st.global.f32 	[%rd2+32112640], %f2548;
	ld.global.f32 	%f2549, [%rd2+32113436];
	ld.global.f32 	%f2550, [%rd2+32114336];
	add.f32 	%f2551, %f2549, %f2550;
	mul.f32 	%f2552, %f2551, 0f3F000000;
	st.global.f32 	[%rd2+32113440], %f2552;
	ld.global.f32 	%f2553, [%rd2+32291844];
	ld.global.f32 	%f2554, [%rd2+32290944];
	add.f32 	%f2555, %f2553, %f2554;
	mul.f32 	%f2556, %f2555, 0f3F000000;
	st.global.f32 	[%rd2+32291840], %f2556;
	ld.global.f32 	%f2557, [%rd2+32292636];
	ld.global.f32 	%f2558, [%rd2+32291744];
	add.f32 	%f2559, %f2557, %f2558;
	mul.f32 	%f2560, %f2559, 0f3F000000;
	st.global.f32 	[%rd2+32292640], %f2560;
	ld.global.f32 	%f2561, [%rd2+32313348];
	ld.global.f32 	%f2562, [%rd2+32314240];
	add.f32 	%f2563, %f2561, %f2562;
	mul.f32 	%f2564, %f2563, 0f3F000000;
	st.global.f32 	[%rd2+32313344], %f2564;
	ld.global.f32 	%f2565, [%rd2+32314140];
	ld.global.f32 	%f2566, [%rd2+32315040];
	add.f32 	%f2567, %f2565, %f2566;
	mul.f32 	%f2568, %f2567, 0f3F000000;
	st.global.f32 	[%rd2+32314144], %f2568;
	ld.global.f32 	%f2569, [%rd2+32492548];
	ld.global.f32 	%f2570, [%rd2+32491648];
	add.f32 	%f2571, %f2569, %f2570;
	mul.f32 	%f2572, %f2571, 0f3F000000;
	st.global.f32 	[%rd2+32492544], %f2572;
	ld.global.f32 	%f2573, [%rd2+32493340];
	ld.global.f32 	%f2574, [%rd2+32492448];
	add.f32 	%f2575, %f2573, %f2574;
	mul.f32 	%f2576, %f2575, 0f3F000000;
	st.global.f32 	[%rd2+32493344], %f2576;
	ld.global.f32 	%f2577, [%rd2+32514052];
	ld.global.f32 	%f2578, [%rd2+32514944];
	add.f32 	%f2579, %f2577, %f2578;
	mul.f32 	%f2580, %f2579, 0f3F000000;
	st.global.f32 	[%rd2+32514048], %f2580;
	ld.global.f32 	%f2581, [%rd2+32514844];
	ld.global.f32 	%f2582, [%rd2+32515744];
	add.f32 	%f2583, %f2581, %f2582;
	mul.f32 	%f2584, %f2583, 0f3F000000;
	st.global.f32 	[%rd2+32514848], %f2584;
	ld.global.f32 	%f2585, [%rd2+32693252];
	ld.global.f32 	%f2586, [%rd2+32692352];
	add.f32 	%f2587, %f2585, %f2586;
	mul.f32 	%f2588, %f2587, 0f3F000000;
	st.global.f32 	[%rd2+32693248], %f2588;
	ld.global.f32 	%f2589, [%rd2+32694044];
	ld.global.f32 	%f2590, [%rd2+32693152];
	add.f32 	%f2591, %f2589, %f2590;
	mul.f32 	%f2592, %f2591, 0f3F000000;
	st.global.f32 	[%rd2+32694048], %f2592;
	ld.global.f32 	%f2593, [%rd2+32714756];
	ld.global.f32 	%f2594, [%rd2+32715648];
	add.f32 	%f2595, %f2593, %f2594;
	mul.f32 	%f2596, %f2595, 0f3F000000;
	st.global.f32 	[%rd2+32714752], %f2596;
	ld.global.f32 	%f2597, [%rd2+32715548];
	ld.global.f32 	%f2598, [%rd2+32716448];
	add.f32 	%f2599, %f2597, %f2598;
	mul.f32 	%f2600, %f2599, 0f3F000000;
	st.global.f32 	[%rd2+32715552], %f2600;
	ld.global.f32 	%f2601, [%rd2+32893956];
	ld.global.f32 	%f2602, [%rd2+32893056];
	add.f32 	%f2603, %f2601, %f2602;
	mul.f32 	%f2604, %f2603, 0f3F000000;
	st.global.f32 	[%rd2+32893952], %f2604;
	ld.global.f32 	%f2605, [%rd2+32894748];
	ld.global.f32 	%f2606, [%rd2+32893856];
	add.f32 	%f2607, %f2605, %f2606;
	mul.f32 	%f2608, %f2607, 0f3F000000;
	st.global.f32 	[%rd2+32894752], %f2608;
	ld.global.f32 	%f2609, [%rd2+32915460];
	ld.global.f32 	%f2610, [%rd2+32916352];
	add.f32 	%f2611, %f2609, %f2610;
	mul.f32 	%f2612, %f2611, 0f3F000000;
	st.global.f32 	[%rd2+32915456], %f2612;
	ld.global.f32 	%f2613, [%rd2+32916252];
	ld.global.f32 	%f2614, [%rd2+32917152];
	add.f32 	%f2615, %f2613, %f2614;
	mul.f32 	%f2616, %f2615, 0f3F000000;
	st.global.f32 	[%rd2+32916256], %f2616;
	ld.global.f32 	%f2617, [%rd2+33094660];
	ld.global.f32 	%f2618, [%rd2+33093760];
	add.f32 	%f2619, %f2617, %f2618;
	mul.f32 	%f2620, %f2619, 0f3F000000;
	st.global.f32 	[%rd2+33094656], %f2620;
	ld.global.f32 	%f2621, [%rd2+33095452];
	ld.global.f32 	%f2622, [%rd2+33094560];
	add.f32 	%f2623, %f2621, %f2622;
	mul.f32 	%f2624, %f2623, 0f3F000000;
	st.global.f32 	[%rd2+33095456], %f2624;
	ld.global.f32 	%f2625, [%rd2+33116164];
	ld.global.f32 	%f2626, [%rd2+33117056];
	add.f32 	%f2627, %f2625, %f2626;
	mul.f32 	%f2628, %f2627, 0f3F000000;
	st.global.f32 	[%rd2+33116160], %f2628;
	ld.global.f32 	%f2629, [%rd2+33116956];
	ld.global.f32 	%f2630, [%rd2+33117856];
	add.f32 	%f2631, %f2629, %f2630;
	mul.f32 	%f2632, %f2631, 0f3F000000;
	st.global.f32 	[%rd2+33116960], %f2632;
	ld.global.f32 	%f2633, [%rd2+33295364];
	ld.global.f32 	%f2634, [%rd2+33294464];
	add.f32 	%f2635, %f2633, %f2634;
	mul.f32 	%f2636, %f2635, 0f3F000000;
	st.global.f32 	[%rd2+33295360], %f2636;
	ld.global.f32 	%f2637, [%rd2+33296156];
	ld.global.f32 	%f2638, [%rd2+33295264];
	add.f32 	%f2639, %f2637, %f2638;
	mul.f32 	%f2640, %f2639, 0f3F000000;
	st.global.f32 	[%rd2+33296160], %f2640;
	ld.global.f32 	%f2641, [%rd2+33316868];
	ld.global.f32 	%f2642, [%rd2+33317760];
	add.f32 	%f2643, %f2641, %f2642;
	mul.f32 	%f2644, %f2643, 0f3F000000;
	st.global.f32 	[%rd2+33316864], %f2644;
	ld.global.f32 	%f2645, [%rd2+33317660];
	ld.global.f32 	%f2646, [%rd2+33318560];
	add.f32 	%f2647, %f2645, %f2646;
	mul.f32 	%f2648, %f2647, 0f3F000000;
	st.global.f32 	[%rd2+33317664], %f2648;
	ld.global.f32 	%f2649, [%rd2+33496068];
	ld.global.f32 	%f2650, [%rd2+33495168];
	add.f32 	%f2651, %f2649, %f2650;
	mul.f32 	%f2652, %f2651, 0f3F000000;
	st.global.f32 	[%rd2+33496064], %f2652;
	ld.global.f32 	%f2653, [%rd2+33496860];
	ld.global.f32 	%f2654, [%rd2+33495968];
	add.f32 	%f2655, %f2653, %f2654;
	mul.f32 	%f2656, %f2655, 0f3F000000;
	st.global.f32 	[%rd2+33496864], %f2656;
	ld.global.f32 	%f2657, [%rd2+33517572];
	ld.global.f32 	%f2658, [%rd2+33518464];
	add.f32 	%f2659, %f2657, %f2658;
	mul.f32 	%f2660, %f2659, 0f3F000000;
	st.global.f32 	[%rd2+33517568], %f2660;
	ld.global.f32 	%f2661, [%rd2+33518364];
	ld.global.f32 	%f2662, [%rd2+33519264];
	add.f32 	%f2663, %f2661, %f2662;
	mul.f32 	%f2664, %f2663, 0f3F000000;
	st.global.f32 	[%rd2+33518368], %f2664;
	ld.global.f32 	%f2665, [%rd2+33696772];
	ld.global.f32 	%f2666, [%rd2+33695872];
	add.f32 	%f2667, %f2665, %f2666;
	mul.f32 	%f2668, %f2667, 0f3F000000;
	st.global.f32 	[%rd2+33696768], %f2668;
	ld.global.f32 	%f2669, [%rd2+33697564];
	ld.global.f32 	%f2670, [%rd2+33696672];
	add.f32 	%f2671, %f2669, %f2670;
	mul.f32 	%f2672, %f2671, 0f3F000000;
	st.global.f32 	[%rd2+33697568], %f2672;
	ld.global.f32 	%f2673, [%rd2+33718276];
	ld.global.f32 	%f2674, [%rd2+33719168];
	add.f32 	%f2675, %f2673, %f2674;
	mul.f32 	%f2676, %f2675, 0f3F000000;
	st.global.f32 	[%rd2+33718272], %f2676;
	ld.global.f32 	%f2677, [%rd2+33719068];
	ld.global.f32 	%f2678, [%rd2+33719968];
	add.f32 	%f2679, %f2677, %f2678;
	mul.f32 	%f2680, %f2679, 0f3F000000;
	st.global.f32 	[%rd2+33719072], %f2680;
	ld.global.f32 	%f2681, [%rd2+33897476];
	ld.global.f32 	%f2682, [%rd2+33896576];
	add.f32 	%f2683, %f2681, %f2682;
	mul.f32 	%f2684, %f2683, 0f3F000000;
	st.global.f32 	[%rd2+33897472], %f2684;
	ld.global.f32 	%f2685, [%rd2+33898268];
	ld.global.f32 	%f2686, [%rd2+33897376];
	add.f32 	%f2687, %f2685, %f2686;
	mul.f32 	%f2688, %f2687, 0f3F000000;
	st.global.f32 	[%rd2+33898272], %f2688;
	ld.global.f32 	%f2689, [%rd2+33918980];
	ld.global.f32 	%f2690, [%rd2+33919872];
	add.f32 	%f2691, %f2689, %f2690;
	mul.f32 	%f2692, %f2691, 0f3F000000;
	st.global.f32 	[%rd2+33918976], %f2692;
	ld.global.f32 	%f2693, [%rd2+33919772];
	ld.global.f32 	%f2694, [%rd2+33920672];
	add.f32 	%f2695, %f2693, %f2694;
	mul.f32 	%f2696, %f2695, 0f3F000000;
	st.global.f32 	[%rd2+33919776], %f2696;
	ld.global.f32 	%f2697, [%rd2+34098180];
	ld.global.f32 	%f2698, [%rd2+34097280];
	add.f32 	%f2699, %f2697, %f2698;
	mul.f32 	%f2700, %f2699, 0f3F000000;
	st.global.f32 	[%rd2+34098176], %f2700;
	ld.global.f32 	%f2701, [%rd2+34098972];
	ld.global.f32 	%f2702, [%rd2+34098080];
	add.f32 	%f2703, %f2701, %f2702;
	mul.f32 	%f2704, %f2703, 0f3F000000;
	st.global.f32 	[%rd2+34098976], %f2704;
	ld.global.f32 	%f2705, [%rd2+34119684];
	ld.global.f32 	%f2706, [%rd2+34120576];
	add.f32 	%f2707, %f2705, %f2706;
	mul.f32 	%f2708, %f2707, 0f3F000000;
	st.global.f32 	[%rd2+34119680], %f2708;
	ld.global.f32 	%f2709, [%rd2+34120476];
	ld.global.f32 	%f2710, [%rd2+34121376];
	add.f32 	%f2711, %f2709, %f2710;
	mul.f32 	%f2712, %f2711, 0f3F000000;
	st.global.f32 	[%rd2+34120480], %f2712;
	ld.global.f32 	%f2713, [%rd2+34298884];
	ld.global.f32 	%f2714, [%rd2+34297984];
	add.f32 	%f2715, %f2713, %f2714;
	mul.f32 	%f2716, %f2715, 0f3F000000;
	st.global.f32 	[%rd2+34298880], %f2716;
	ld.global.f32 	%f2717, [%rd2+34299676];
	ld.global.f32 	%f2718, [%rd2+34298784];
	add.f32 	%f2719, %f2717, %f2718;
	mul.f32 	%f2720, %f2719, 0f3F000000;
	st.global.f32 	[%rd2+34299680], %f2720;
	ld.global.f32 	%f2721, [%rd2+34320388];
	ld.global.f32 	%f2722, [%rd2+34321280];
	add.f32 	%f2723, %f2721, %f2722;
	mul.f32 	%f2724, %f2723, 0f3F000000;
	st.global.f32 	[%rd2+34320384], %f2724;
	ld.global.f32 	%f2725, [%rd2+34321180];
	ld.global.f32 	%f2726, [%rd2+34322080];
	add.f32 	%f2727, %f2725, %f2726;
	mul.f32 	%f2728, %f2727, 0f3F000000;
	st.global.f32 	[%rd2+34321184], %f2728;
	ld.global.f32 	%f2729, [%rd2+34499588];
	ld.global.f32 	%f2730, [%rd2+34498688];
	add.f32 	%f2731, %f2729, %f2730;
	mul.f32 	%f2732, %f2731, 0f3F000000;
	st.global.f32 	[%rd2+34499584], %f2732;
	ld.global.f32 	%f2733, [%rd2+34500380];
	ld.global.f32 	%f2734, [%rd2+34499488];
	add.f32 	%f2735, %f2733, %f2734;
	mul.f32 	%f2736, %f2735, 0f3F000000;
	st.global.f32 	[%rd2+34500384], %f2736;
	ld.global.f32 	%f2737, [%rd2+34521092];
	ld.global.f32 	%f2738, [%rd2+34521984];
	add.f32 	%f2739, %f2737, %f2738;
	mul.f32 	%f2740, %f2739, 0f3F000000;
	st.global.f32 	[%rd2+34521088], %f2740;
	ld.global.f32 	%f2741, [%rd2+34521884];
	ld.global.f32 	%f2742, [%rd2+34522784];
	add.f32 	%f2743, %f2741, %f2742;
	mul.f32 	%f2744, %f2743, 0f3F000000;
	st.global.f32 	[%rd2+34521888], %f2744;
	ld.global.f32 	%f2745, [%rd2+34700292];
	ld.global.f32 	%f2746, [%rd2+34699392];
	add.f32 	%f2747, %f2745, %f2746;
	mul.f32 	%f2748, %f2747, 0f3F000000;
	st.global.f32 	[%rd2+34700288], %f2748;
	ld.global.f32 	%f2749, [%rd2+34701084];
	ld.global.f32 	%f2750, [%rd2+34700192];
	add.f32 	%f2751, %f2749, %f2750;
	mul.f32 	%f2752, %f2751, 0f3F000000;
	st.global.f32 	[%rd2+34701088], %f2752;
	ld.global.f32 	%f2753, [%rd2+34721796];
	ld.global.f32 	%f2754, [%rd2+34722688];
	add.f32 	%f2755, %f2753, %f2754;
	mul.f32 	%f2756, %f2755, 0f3F000000;
	st.global.f32 	[%rd2+34721792], %f2756;
	ld.global.f32 	%f2757, [%rd2+34722588];
	ld.global.f32 	%f2758, [%rd2+34723488];
	add.f32 	%f2759, %f2757, %f2758;
	mul.f32 	%f2760, %f2759, 0f3F000000;
	st.global.f32 	[%rd2+34722592], %f2760;
	ld.global.f32 	%f2761, [%rd2+34900996];
	ld.global.f32 	%f2762, [%rd2+34900096];
	add.f32 	%f2763, %f2761, %f2762;
	mul.f32 	%f2764, %f2763, 0f3F000000;
	st.global.f32 	[%rd2+34900992], %f2764;
	ld.global.f32 	%f2765, [%rd2+34901788];
	ld.global.f32 	%f2766, [%rd2+34900896];
	add.f32 	%f2767, %f2765, %f2766;
	mul.f32 	%f2768, %f2767, 0f3F000000;
	st.global.f32 	[%rd2+34901792], %f2768;
	ld.global.f32 	%f2769, [%rd2+34922500];
	ld.global.f32 	%f2770, [%rd2+34923392];
	add.f32 	%f2771, %f2769, %f2770;
	mul.f32 	%f2772, %f2771, 0f3F000000;
	st.global.f32 	[%rd2+34922496], %f2772;
	ld.global.f32 	%f2773, [%rd2+34923292];
	ld.global.f32 	%f2774, [%rd2+34924192];
	add.f32 	%f2775, %f2773, %f2774;
	mul.f32 	%f2776, %f2775, 0f3F000000;
	st.global.f32 	[%rd2+34923296], %f2776;
	ld.global.f32 	%f2777, [%rd2+35101700];
	ld.global.f32 	%f2778, [%rd2+35100800];
	add.f32 	%f2779, %f2777, %f2778;
	mul.f32 	%f2780, %f2779, 0f3F000000;
	st.global.f32 	[%rd2+35101696], %f2780;
	ld.global.f32 	%f2781, [%rd2+35102492];
	ld.global.f32 	%f2782, [%rd2+35101600];
	add.f32 	%f2783, %f2781, %f2782;
	mul.f32 	%f2784, %f2783, 0f3F000000;
	st.global.f32 	[%rd2+35102496], %f2784;
	ld.global.f32 	%f2785, [%rd2+35123204];
	ld.global.f32 	%f2786, [%rd2+35124096];
	add.f32 	%f2787, %f2785, %f2786;
	mul.f32 	%f2788, %f2787, 0f3F000000;
	st.global.f32 	[%rd2+35123200], %f2788;
	ld.global.f32 	%f2789, [%rd2+35123996];
	ld.global.f32 	%f2790, [%rd2+35124896];
	add.f32 	%f2791, %f2789, %f2790;
	mul.f32 	%f2792, %f2791, 0f3F000000;
	st.global.f32 	[%rd2+35124000], %f2792;
	ld.global.f32 	%f2793, [%rd2+35302404];
	ld.global.f32 	%f2794, [%rd2+35301504];
	add.f32 	%f2795, %f2793, %f2794;
	mul.f32 	%f2796, %f2795, 0f3F000000;
	st.global.f32 	[%rd2+35302400], %f2796;
	ld.global.f32 	%f2797, [%rd2+35303196];
	ld.global.f32 	%f2798, [%rd2+35302304];
	add.f32 	%f2799, %f2797, %f2798;
	mul.f32 	%f2800, %f2799, 0f3F000000;
	st.global.f32 	[%rd2+35303200], %f2800;
	ld.global.f32 	%f2801, [%rd2+35323908];
	ld.global.f32 	%f2802, [%rd2+35324800];
	add.f32 	%f2803, %f2801, %f2802;
	mul.f32 	%f2804, %f2803, 0f3F000000;
	st.global.f32 	[%rd2+35323904], %f2804;
	ld.global.f32 	%f2805, [%rd2+35324700];
	ld.global.f32 	%f2806, [%rd2+35325600];
	add.f32 	%f2807, %f2805, %f2806;
	mul.f32 	%f2808, %f2807, 0f3F000000;
	st.global.f32 	[%rd2+35324704], %f2808;
	ld.global.f32 	%f2809, [%rd2+35503108];
	ld.global.f32 	%f2810, [%rd2+35502208];
	add.f32 	%f2811, %f2809, %f2810;
	mul.f32 	%f2812, %f2811, 0f3F000000;
	st.global.f32 	[%rd2+35503104], %f2812;
	ld.global.f32 	%f2813, [%rd2+35503900];
	ld.global.f32 	%f2814, [%rd2+35503008];
	add.f32 	%f2815, %f2813, %f2814;
	mul.f32 	%f2816, %f2815, 0f3F000000;
	st.global.f32 	[%rd2+35503904], %f2816;
	ld.global.f32 	%f2817, [%rd2+35524612];
	ld.global.f32 	%f2818, [%rd2+35525504];
	add.f32 	%f2819, %f2817, %f2818;
	mul.f32 	%f2820, %f2819, 0f3F000000;
	st.global.f32 	[%rd2+35524608], %f2820;
	ld.global.f32 	%f2821, [%rd2+35525404];
	ld.global.f32 	%f2822, [%rd2+35526304];
	add.f32 	%f2823, %f2821, %f2822;
	mul.f32 	%f2824, %f2823, 0f3F000000;
	st.global.f32 	[%rd2+35525408], %f2824;
	ld.global.f32 	%f2825, [%rd2+35703812];
	ld.global.f32 	%f2826, [%rd2+35702912];
	add.f32 	%f2827, %f2825, %f2826;
	mul.f32 	%f2828, %f2827, 0f3F000000;
	st.global.f32 	[%rd2+35703808], %f2828;
	ld.global.f32 	%f2829, [%rd2+35704604];
	ld.global.f32 	%f2830, [%rd2+35703712];
	add.f32 	%f2831, %f2829, %f2830;
	mul.f32 	%f2832, %f2831, 0f3F000000;
	st.global.f32 	[%rd2+35704608], %f2832;
	ld.global.f32 	%f2833, [%rd2+35725316];
	ld.global.f32 	%f2834, [%rd2+35726208];
	add.f32 	%f2835, %f2833, %f2834;
	mul.f32 	%f2836, %f2835, 0f3F000000;
	st.global.f32 	[%rd2+35725312], %f2836;
	ld.global.f32 	%f2837, [%rd2+35726108];
	ld.global.f32 	%f2838, [%rd2+35727008];
	add.f32 	%f2839, %f2837, %f2838;
	mul.f32 	%f2840, %f2839, 0f3F000000;
	st.global.f32 	[%rd2+35726112], %f2840;
	ld.global.f32 	%f2841, [%rd2+35904516];
	ld.global.f32 	%f2842, [%rd2+35903616];
	add.f32 	%f2843, %f2841, %f2842;
	mul.f32 	%f2844, %f2843, 0f3F000000;
	st.global.f32 	[%rd2+35904512], %f2844;
	ld.global.f32 	%f2845, [%rd2+35905308];
	ld.global.f32 	%f2846, [%rd2+35904416];
	add.f32 	%f2847, %f2845, %f2846;
	mul.f32 	%f2848, %f2847, 0f3F000000;
	st.global.f32 	[%rd2+35905312], %f2848;
	ld.global.f32 	%f2849, [%rd2+35926020];
	ld.global.f32 	%f2850, [%rd2+35926912];
	add.f32 	%f2851, %f2849, %f2850;
	mul.f32 	%f2852, %f2851, 0f3F000000;
	st.global.f32 	[%rd2+35926016], %f2852;
	ld.global.f32 	%f2853, [%rd2+35926812];
	ld.global.f32 	%f2854, [%rd2+35927712];
	add.f32 	%f2855, %f2853, %f2854;
	mul.f32 	%f2856, %f2855, 0f3F000000;
	st.global.f32 	[%rd2+35926816], %f2856;
	ld.global.f32 	%f2857, [%rd2+36105220];
	ld.global.f32 	%f2858, [%rd2+36104320];
	add.f32 	%f2859, %f2857, %f2858;
	mul.f32 	%f2860, %f2859, 0f3F000000;
	st.global.f32 	[%rd2+36105216], %f2860;
	ld.global.f32 	%f2861, [%rd2+36106012];
	ld.global.f32 	%f2862, [%rd2+36105120];
	add.f32 	%f2863, %f2861, %f2862;
	mul.f32 	%f2864, %f2863, 0f3F000000;
	st.global.f32 	[%rd2+36106016], %f2864;
	ld.global.f32 	%f2865, [%rd2+36126724];
	ld.global.f32 	%f2866, [%rd2+36127616];
	add.f32 	%f2867, %f2865, %f2866;
	mul.f32 	%f2868, %f2867, 0f3F000000;
	st.global.f32 	[%rd2+36126720], %f2868;
	ld.global.f32 	%f2869, [%rd2+36127516];
	ld.global.f32 	%f2870, [%rd2+36128416];
	add.f32 	%f2871, %f2869, %f2870;
	mul.f32 	%f2872, %f2871, 0f3F000000;
	st.global.f32 	[%rd2+36127520], %f2872;
	ld.global.f32 	%f2873, [%rd2+36305924];
	ld.global.f32 	%f2874, [%rd2+36305024];
	add.f32 	%f2875, %f2873, %f2874;
	mul.f32 	%f2876, %f2875, 0f3F000000;
	st.global.f32 	[%rd2+36305920], %f2876;
	ld.global.f32 	%f2877, [%rd2+36306716];
	ld.global.f32 	%f2878, [%rd2+36305824];
	add.f32 	%f2879, %f2877, %f2878;
	mul.f32 	%f2880, %f2879, 0f3F000000;
	st.global.f32 	[%rd2+36306720], %f2880;
	ld.global.f32 	%f2881, [%rd2+36327428];
	ld.global.f32 	%f2882, [%rd2+36328320];
	add.f32 	%f2883, %f2881, %f2882;
	mul.f32 	%f2884, %f2883, 0f3F000000;
	st.global.f32 	[%rd2+36327424], %f2884;
	ld.global.f32 	%f2885, [%rd2+36328220];
	ld.global.f32 	%f2886, [%rd2+36329120];
	add.f32 	%f2887, %f2885, %f2886;
	mul.f32 	%f2888, %f2887, 0f3F000000;
	st.global.f32 	[%rd2+36328224], %f2888;
	ld.global.f32 	%f2889, [%rd2+36506628];
	ld.global.f32 	%f2890, [%rd2+36505728];
	add.f32 	%f2891, %f2889, %f2890;
	mul.f32 	%f2892, %f2891, 0f3F000000;
	st.global.f32 	[%rd2+36506624], %f2892;
	ld.global.f32 	%f2893, [%rd2+36507420];
	ld.global.f32 	%f2894, [%rd2+36506528];
	add.f32 	%f2895, %f2893, %f2894;
	mul.f32 	%f2896, %f2895, 0f3F000000;
	st.global.f32 	[%rd2+36507424], %f2896;
	ld.global.f32 	%f2897, [%rd2+36528132];
	ld.global.f32 	%f2898, [%rd2+36529024];
	add.f32 	%f2899, %f2897, %f2898;
	mul.f32 	%f2900, %f2899, 0f3F000000;
	st.global.f32 	[%rd2+36528128], %f2900;
	ld.global.f32 	%f2901, [%rd2+36528924];
	ld.global.f32 	%f2902, [%rd2+36529824];
	add.f32 	%f2903, %f2901, %f2902;
	mul.f32 	%f2904, %f2903, 0f3F000000;
	st.global.f32 	[%rd2+36528928], %f2904;
	ld.global.f32 	%f2905, [%rd2+36707332];
	ld.global.f32 	%f2906, [%rd2+36706432];
	add.f32 	%f2907, %f2905, %f2906;
	mul.f32 	%f2908, %f2907, 0f3F000000;
	st.global.f32 	[%rd2+36707328], %f2908;
	ld.global.f32 	%f2909, [%rd2+36708124];
	ld.global.f32 	%f2910, [%rd2+36707232];
	add.f32 	%f2911, %f2909, %f2910;
	mul.f32 	%f2912, %f2911, 0f3F000000;
	st.global.f32 	[%rd2+36708128], %f2912;
	ld.global.f32 	%f2913, [%rd2+36728836];
	ld.global.f32 	%f2914, [%rd2+36729728];
	add.f32 	%f2915, %f2913, %f2914;
	mul.f32 	%f2916, %f2915, 0f3F000000;
	st.global.f32 	[%rd2+36728832], %f2916;
	ld.global.f32 	%f2917, [%rd2+36729628];
	ld.global.f32 	%f2918, [%rd2+36730528];
	add.f32 	%f2919, %f2917, %f2918;
	mul.f32 	%f2920, %f2919, 0f3F000000;
	st.global.f32 	[%rd2+36729632], %f2920;
	ld.global.f32 	%f2921, [%rd2+36908036];
	ld.global.f32 	%f2922, [%rd2+36907136];
	add.f32 	%f2923, %f2921, %f2922;
	mul.f32 	%f2924, %f2923, 0f3F000000;
	st.global.f32 	[%rd2+36908032], %f2924;
	ld.global.f32 	%f2925, [%rd2+36908828];
	ld.global.f32 	%f2926, [%rd2+36907936];
	add.f32 	%f2927, %f2925, %f2926;
	mul.f32 	%f2928, %f2927, 0f3F000000;
	st.global.f32 	[%rd2+36908832], %f2928;
	ld.global.f32 	%f2929, [%rd2+36929540];
	ld.global.f32 	%f2930, [%rd2+36930432];
	add.f32 	%f2931, %f2929, %f2930;
	mul.f32 	%f2932, %f2931, 0f3F000000;
	st.global.f32 	[%rd2+36929536], %f2932;
	ld.global.f32 	%f2933, [%rd2+36930332];
	ld.global.f32 	%f2934, [%rd2+36931232];
	add.f32 	%f2935, %f2933, %f2934;
	mul.f32 	%f2936, %f2935, 0f3F000000;
	st.global.f32 	[%rd2+36930336], %f2936;
	ld.global.f32 	%f2937, [%rd2+37108740];
	ld.global.f32 	%f2938, [%rd2+37107840];
	add.f32 	%f2939, %f2937, %f2938;
	mul.f32 	%f2940, %f2939, 0f3F000000;
	st.global.f32 	[%rd2+37108736], %f2940;
	ld.global.f32 	%f2941, [%rd2+37109532];
	ld.global.f32 	%f2942, [%rd2+37108640];
	add.f32 	%f2943, %f2941, %f2942;
	mul.f32 	%f2944, %f2943, 0f3F000000;
	st.global.f32 	[%rd2+37109536], %f2944;
	ld.global.f32 	%f2945, [%rd2+37130244];
	ld.global.f32 	%f2946, [%rd2+37131136];
	add.f32 	%f2947, %f2945, %f2946;
	mul.f32 	%f2948, %f2947, 0f3F000000;
	st.global.f32 	[%rd2+37130240], %f2948;
	ld.global.f32 	%f2949, [%rd2+37131036];
	ld.global.f32 	%f2950, [%rd2+37131936];
	add.f32 	%f2951, %f2949, %f2950;
	mul.f32 	%f2952, %f2951, 0f3F000000;
	st.global.f32 	[%rd2+37131040], %f2952;
	ld.global.f32 	%f2953, [%rd2+37309444];
	ld.global.f32 	%f2954, [%rd2+37308544];
	add.f32 	%f2955, %f2953, %f2954;
	mul.f32 	%f2956, %f2955, 0f3F000000;
	st.global.f32 	[%rd2+37309440], %f2956;
	ld.global.f32 	%f2957, [%rd2+37310236];
	ld.global.f32 	%f2958, [%rd2+37309344];
	add.f32 	%f2959, %f2957, %f2958;
	mul.f32 	%f2960, %f2959, 0f3F000000;
	st.global.f32 	[%rd2+37310240], %f2960;
	ld.global.f32 	%f2961, [%rd2+37330948];
	ld.global.f32 	%f2962, [%rd2+37331840];
	add.f32 	%f2963, %f2961, %f2962;
	mul.f32 	%f2964, %f2963, 0f3F000000;
	st.global.f32 	[%rd2+37330944], %f2964;
	ld.global.f32 	%f2965, [%rd2+37331740];
	ld.global.f32 	%f2966, [%rd2+37332640];
	add.f32 	%f2967, %f2965, %f2966;
	mul.f32 	%f2968, %f2967, 0f3F000000;
	st.global.f32 	[%rd2+37331744], %f2968;
	ld.global.f32 	%f2969, [%rd2+37510148];
	ld.global.f32 	%f2970, [%rd2+37509248];
	add.f32 	%f2971, %f2969, %f2970;
	mul.f32 	%f2972, %f2971, 0f3F000000;
	st.global.f32 	[%rd2+37510144], %f2972;
	ld.global.f32 	%f2973, [%rd2+37510940];
	ld.global.f32 	%f2974, [%rd2+37510048];
	add.f32 	%f2975, %f2973, %f2974;
	mul.f32 	%f2976, %f2975, 0f3F000000;
	st.global.f32 	[%rd2+37510944], %f2976;
	ld.global.f32 	%f2977, [%rd2+37531652];
	ld.global.f32 	%f2978, [%rd2+37532544];
	add.f32 	%f2979, %f2977, %f2978;
	mul.f32 	%f2980, %f2979, 0f3F000000;
	st.global.f32 	[%rd2+37531648], %f2980;
	ld.global.f32 	%f2981, [%rd2+37532444];
	ld.global.f32 	%f2982, [%rd2+37533344];
	add.f32 	%f2983, %f2981, %f2982;
	mul.f32 	%f2984, %f2983, 0f3F000000;
	st.global.f32 	[%rd2+37532448], %f2984;
	ld.global.f32 	%f2985, [%rd2+37710852];
	ld.global.f32 	%f2986, [%rd2+37709952];
	add.f32 	%f2987, %f2985, %f2986;
	mul.f32 	%f2988, %f2987, 0f3F000000;
	st.global.f32 	[%rd2+37710848], %f2988;
	ld.global.f32 	%f2989, [%rd2+37711644];
	ld.global.f32 	%f2990, [%rd2+37710752];
	add.f32 	%f2991, %f2989, %f2990;
	mul.f32 	%f2992, %f2991, 0f3F000000;
	st.global.f32 	[%rd2+37711648], %f2992;
	ld.global.f32 	%f2993, [%rd2+37732356];
	ld.global.f32 	%f2994, [%rd2+37733248];
	add.f32 	%f2995, %f2993, %f2994;
	mul.f32 	%f2996, %f2995, 0f3F000000;
	st.global.f32 	[%rd2+37732352], %f2996;
	ld.global.f32 	%f2997, [%rd2+37733148];
	ld.global.f32 	%f2998, [%rd2+37734048];
	add.f32 	%f2999, %f2997, %f2998;
	mul.f32 	%f3000, %f2999, 0f3F000000;
	st.global.f32 	[%rd2+37733152], %f3000;
	ld.global.f32 	%f3001, [%rd2+37911556];
	ld.global.f32 	%f3002, [%rd2+37910656];
	add.f32 	%f3003, %f3001, %f3002;
	mul.f32 	%f3004, %f3003, 0f3F000000;
	st.global.f32 	[%rd2+37911552], %f3004;
	ld.global.f32 	%f3005, [%rd2+37912348];
	ld.global.f32 	%f3006, [%rd2+37911456];
	add.f32 	%f3007, %f3005, %f3006;
	mul.f32 	%f3008, %f3007, 0f3F000000;
	st.global.f32 	[%rd2+37912352], %f3008;
	ld.global.f32 	%f3009, [%rd2+37933060];
	ld.global.f32 	%f3010, [%rd2+37933952];
	add.f32 	%f3011, %f3009, %f3010;
	mul.f32 	%f3012, %f3011, 0f3F000000;
	st.global.f32 	[%rd2+37933056], %f3012;
	ld.global.f32 	%f3013, [%rd2+37933852];
	ld.global.f32 	%f3014, [%rd2+37934752];
	add.f32 	%f3015, %f3013, %f3014;
	mul.f32 	%f3016, %f3015, 0f3F000000;
	st.global.f32 	[%rd2+37933856], %f3016;
	ld.global.f32 	%f3017, [%rd2+38112260];
	ld.global.f32 	%f3018, [%rd2+38111360];
	add.f32 	%f3019, %f3017, %f3018;
	mul.f32 	%f3020, %f3019, 0f3F000000;
	st.global.f32 	[%rd2+38112256], %f3020;
	ld.global.f32 	%f3021, [%rd2+38113052];
	ld.global.f32 	%f3022, [%rd2+38112160];
	add.f32 	%f3023, %f3021, %f3022;
	mul.f32 	%f3024, %f3023, 0f3F000000;
	st.global.f32 	[%rd2+38113056], %f3024;
	ld.global.f32 	%f3025, [%rd2+38133764];
	ld.global.f32 	%f3026, [%rd2+38134656];
	add.f32 	%f3027, %f3025, %f3026;
	mul.f32 	%f3028, %f3027, 0f3F000000;
	st.global.f32 	[%rd2+38133760], %f3028;
	ld.global.f32 	%f3029, [%rd2+38134556];
	ld.global.f32 	%f3030, [%rd2+38135456];
	add.f32 	%f3031, %f3029, %f3030;
	mul.f32 	%f3032, %f3031, 0f3F000000;
	st.global.f32 	[%rd2+38134560], %f3032;
	ld.global.f32 	%f3033, [%rd2+38312964];
	ld.global.f32 	%f3034, [%rd2+38312064];
	add.f32 	%f3035, %f3033, %f3034;
	mul.f32 	%f3036, %f3035, 0f3F000000;
	st.global.f32 	[%rd2+38312960], %f3036;
	ld.global.f32 	%f3037, [%rd2+38313756];
	ld.global.f32 	%f3038, [%rd2+38312864];
	add.f32 	%f3039, %f3037, %f3038;
	mul.f32 	%f3040, %f3039, 0f3F000000;
	st.global.f32 	[%rd2+38313760], %f3040;
	ld.global.f32 	%f3041, [%rd2+38334468];
	ld.global.f32 	%f3042, [%rd2+38335360];
	add.f32 	%f3043, %f3041, %f3042;
	mul.f32 	%f3044, %f3043, 0f3F000000;
	st.global.f32 	[%rd2+38334464], %f3044;
	ld.global.f32 	%f3045, [%rd2+38335260];
	ld.global.f32 	%f3046, [%rd2+38336160];
	add.f32 	%f3047, %f3045, %f3046;
	mul.f32 	%f3048, %f3047, 0f3F000000;
	st.global.f32 	[%rd2+38335264], %f3048;
	ld.global.f32 	%f3049, [%rd2+38513668];
	ld.global.f32 	%f3050, [%rd2+38512768];
	add.f32 	%f3051, %f3049, %f3050;
	mul.f32 	%f3052, %f3051, 0f3F000000;
	st.global.f32 	[%rd2+38513664], %f3052;
	ld.global.f32 	%f3053, [%rd2+38514460];
	ld.global.f32 	%f3054, [%rd2+38513568];
	add.f32 	%f3055, %f3053, %f3054;
	mul.f32 	%f3056, %f3055, 0f3F000000;
	st.global.f32 	[%rd2+38514464], %f3056;
	ld.global.f32 	%f3057, [%rd2+38535172];
	ld.global.f32 	%f3058, [%rd2+38536064];
	add.f32 	%f3059, %f3057, %f3058;
	mul.f32 	%f3060, %f3059, 0f3F000000;
	st.global.f32 	[%rd2+38535168], %f3060;
	ld.global.f32 	%f3061, [%rd2+38535964];
	ld.global.f32 	%f3062, [%rd2+38536864];
	add.f32 	%f3063, %f3061, %f3062;
	mul.f32 	%f3064, %f3063, 0f3F000000;
	st.global.f32 	[%rd2+38535968], %f3064;
	ld.global.f32 	%f3065, [%rd2+38714372];
	ld.global.f32 	%f3066, [%rd2+38713472];
	add.f32 	%f3067, %f3065, %f3066;
	mul.f32 	%f3068, %f3067, 0f3F000000;
	st.global.f32 	[%rd2+38714368], %f3068;
	ld.global.f32 	%f3069, [%rd2+38715164];
	ld.global.f32 	%f3070, [%rd2+38714272];
	add.f32 	%f3071, %f3069, %f3070;
	mul.f32 	%f3072, %f3071, 0f3F000000;
	st.global.f32 	[%rd2+38715168], %f3072;
	ld.global.f32 	%f3073, [%rd2+38735876];
	ld.global.f32 	%f3074, [%rd2+38736768];
	add.f32 	%f3075, %f3073, %f3074;
	mul.f32 	%f3076, %f3075, 0f3F000000;
	st.global.f32 	[%rd2+38735872], %f3076;
	ld.global.f32 	%f3077, [%rd2+38736668];
	ld.global.f32 	%f3078, [%rd2+38737568];
	add.f32 	%f3079, %f3077, %f3078;
	mul.f32 	%f3080, %f3079, 0f3F000000;
	st.global.f32 	[%rd2+38736672], %f3080;
	ld.global.f32 	%f3081, [%rd2+38915076];
	ld.global.f32 	%f3082, [%rd2+38914176];
	add.f32 	%f3083, %f3081, %f3082;
	mul.f32 	%f3084, %f3083, 0f3F000000;
	st.global.f32 	[%rd2+38915072], %f3084;
	ld.global.f32 	%f3085, [%rd2+38915868];
	ld.global.f32 	%f3086, [%rd2+38914976];
	add.f32 	%f3087, %f3085, %f3086;
	mul.f32 	%f3088, %f3087, 0f3F000000;
	st.global.f32 	[%rd2+38915872], %f3088;
	ld.global.f32 	%f3089, [%rd2+38936580];
	ld.global.f32 	%f3090, [%rd2+38937472];
	add.f32 	%f3091, %f3089, %f3090;
	mul.f32 	%f3092, %f3091, 0f3F000000;
	st.global.f32 	[%rd2+38936576], %f3092;
	ld.global.f32 	%f3093, [%rd2+38937372];
	ld.global.f32 	%f3094, [%rd2+38938272];
	add.f32 	%f3095, %f3093, %f3094;
	mul.f32 	%f3096, %f3095, 0f3F000000;
	st.global.f32 	[%rd2+38937376], %f3096;
	ld.global.f32 	%f3097, [%rd2+39115780];
	ld.global.f32 	%f3098, [%rd2+39114880];
	add.f32 	%f3099, %f3097, %f3098;
	mul.f32 	%f3100, %f3099, 0f3F000000;
	st.global.f32 	[%rd2+39115776], %f3100;
	ld.global.f32 	%f3101, [%rd2+39116572];
	ld.global.f32 	%f3102, [%rd2+39115680];
	add.f32 	%f3103, %f3101, %f3102;
	mul.f32 	%f3104, %f3103, 0f3F000000;
	st.global.f32 	[%rd2+39116576], %f3104;
	ld.global.f32 	%f3105, [%rd2+39137284];
	ld.global.f32 	%f3106, [%rd2+39138176];
	add.f32 	%f3107, %f3105, %f3106;
	mul.f32 	%f3108, %f3107, 0f3F000000;
	st.global.f32 	[%rd2+39137280], %f3108;
	ld.global.f32 	%f3109, [%rd2+39138076];
	ld.global.f32 	%f3110, [%rd2+39138976];
	add.f32 	%f3111, %f3109, %f3110;
	mul.f32 	%f3112, %f3111, 0f3F000000;
	st.global.f32 	[%rd2+39138080], %f3112;
	ld.global.f32 	%f3113, [%rd2+39316484];
	ld.global.f32 	%f3114, [%rd2+39315584];
	add.f32 	%f3115, %f3113, %f3114;
	mul.f32 	%f3116, %f3115, 0f3F000000;
	st.global.f32 	[%rd2+39316480], %f3116;
	ld.global.f32 	%f3117, [%rd2+39317276];
	ld.global.f32 	%f3118, [%rd2+39316384];
	add.f32 	%f3119, %f3117, %f3118;
	mul.f32 	%f3120, %f3119, 0f3F000000;
	st.global.f32 	[%rd2+39317280], %f3120;
	ld.global.f32 	%f3121, [%rd2+39337988];
	ld.global.f32 	%f3122, [%rd2+39338880];
	add.f32 	%f3123, %f3121, %f3122;
	mul.f32 	%f3124, %f3123, 0f3F000000;
	st.global.f32 	[%rd2+39337984], %f3124;
	ld.global.f32 	%f3125, [%rd2+39338780];
	ld.global.f32 	%f3126, [%rd2+39339680];
	add.f32 	%f3127, %f3125, %f3126;
	mul.f32 	%f3128, %f3127, 0f3F000000;
	st.global.f32 	[%rd2+39338784], %f3128;
	ld.global.f32 	%f3129, [%rd2+39517188];
	ld.global.f32 	%f3130, [%rd2+39516288];
	add.f32 	%f3131, %f3129, %f3130;
	mul.f32 	%f3132, %f3131, 0f3F000000;
	st.global.f32 	[%rd2+39517184], %f3132;
	ld.global.f32 	%f3133, [%rd2+39517980];
	ld.global.f32 	%f3134, [%rd2+39517088];
	add.f32 	%f3135, %f3133, %f3134;
	mul.f32 	%f3136, %f3135, 0f3F000000;
	st.global.f32 	[%rd2+39517984], %f3136;
	ld.global.f32 	%f3137, [%rd2+39538692];
	ld.global.f32 	%f3138, [%rd2+39539584];
	add.f32 	%f3139, %f3137, %f3138;
	mul.f32 	%f3140, %f3139, 0f3F000000;
	st.global.f32 	[%rd2+39538688], %f3140;
	ld.global.f32 	%f3141, [%rd2+39539484];
	ld.global.f32 	%f3142, [%rd2+39540384];
	add.f32 	%f3143, %f3141, %f3142;
	mul.f32 	%f3144, %f3143, 0f3F000000;
	st.global.f32 	[%rd2+39539488], %f3144;
	ld.global.f32 	%f3145, [%rd2+39717892];
	ld.global.f32 	%f3146, [%rd2+39716992];
	add.f32 	%f3147, %f3145, %f3146;
	mul.f32 	%f3148, %f3147, 0f3F000000;
	st.global.f32 	[%rd2+39717888], %f3148;
	ld.global.f32 	%f3149, [%rd2+39718684];
	ld.global.f32 	%f3150, [%rd2+39717792];
	add.f32 	%f3151, %f3149, %f3150;
	mul.f32 	%f3152, %f3151, 0f3F000000;
	st.global.f32 	[%rd2+39718688], %f3152;
	ld.global.f32 	%f3153, [%rd2+39739396];
	ld.global.f32 	%f3154, [%rd2+39740288];
	add.f32 	%f3155, %f3153, %f3154;
	mul.f32 	%f3156, %f3155, 0f3F000000;
	st.global.f32 	[%rd2+39739392], %f3156;
	ld.global.f32 	%f3157, [%rd2+39740188];
	ld.global.f32 	%f3158, [%rd2+39741088];
	add.f32 	%f3159, %f3157, %f3158;
	mul.f32 	%f3160, %f3159, 0f3F000000;
	st.global.f32 	[%rd2+39740192], %f3160;
	ld.global.f32 	%f3161, [%rd2+39918596];
	ld.global.f32 	%f3162, [%rd2+39917696];
	add.f32 	%f3163, %f3161, %f3162;
	mul.f32 	%f3164, %f3163, 0f3F000000;
	st.global.f32 	[%rd2+39918592], %f3164;
	ld.global.f32 	%f3165, [%rd2+39919388];
	ld.global.f32 	%f3166, [%rd2+39918496];
	add.f32 	%f3167, %f3165, %f3166;
	mul.f32 	%f3168, %f3167, 0f3F000000;
	st.global.f32 	[%rd2+39919392], %f3168;
	ld.global.f32 	%f3169, [%rd2+39940100];
	ld.global.f32 	%f3170, [%rd2+39940992];
	add.f32 	%f3171, %f3169, %f3170;
	mul.f32 	%f3172, %f3171, 0f3F000000;
	st.global.f32 	[%rd2+39940096], %f3172;
	ld.global.f32 	%f3173, [%rd2+39940892];
	ld.global.f32 	%f3174, [%rd2+39941792];
	add.f32 	%f3175, %f3173, %f3174;
	mul.f32 	%f3176, %f3175, 0f3F000000;
	st.global.f32 	[%rd2+39940896], %f3176;
	ld.global.f32 	%f3177, [%rd2+40119300];
	ld.global.f32 	%f3178, [%rd2+40118400];
	add.f32 	%f3179, %f3177, %f3178;
	mul.f32 	%f3180, %f3179, 0f3F000000;
	st.global.f32 	[%rd2+40119296], %f3180;
	ld.global.f32 	%f3181, [%rd2+40120092];
	ld.global.f32 	%f3182, [%rd2+40119200];
	add.f32 	%f3183, %f3181, %f3182;
	mul.f32 	%f3184, %f3183, 0f3F000000;
	st.global.f32 	[%rd2+40120096], %f3184;
	ld.global.f32 	%f3185, [%rd2+40140804];
	ld.global.f32 	%f3186, [%rd2+40141696];
	add.f32 	%f3187, %f3185, %f3186;
	mul.f32 	%f3188, %f3187, 0f3F000000;
	st.global.f32 	[%rd2+40140800], %f3188;
	ld.global.f32 	%f3189, [%rd2+40141596];
	ld.global.f32 	%f3190, [%rd2+40142496];
	add.f32 	%f3191, %f3189, %f3190;
	mul.f32 	%f3192, %f3191, 0f3F000000;
	st.global.f32 	[%rd2+40141600], %f3192;
	ld.global.f32 	%f3193, [%rd2+40320004];
	ld.global.f32 	%f3194, [%rd2+40319104];
	add.f32 	%f3195, %f3193, %f3194;
	mul.f32 	%f3196, %f3195, 0f3F000000;
	st.global.f32 	[%rd2+40320000], %f3196;
	ld.global.f32 	%f3197, [%rd2+40320796];
	ld.global.f32 	%f3198, [%rd2+40319904];
	add.f32 	%f3199, %f3197, %f3198;
	mul.f32 	%f3200, %f3199, 0f3F000000;
	st.global.f32 	[%rd2+40320800], %f3200;
	ld.global.f32 	%f3201, [%rd2+40341508];
	ld.global.f32 	%f3202, [%rd2+40342400];
	add.f32 	%f3203, %f3201, %f3202;
	mul.f32 	%f3204, %f3203, 0f3F000000;
	st.global.f32 	[%rd2+40341504], %f3204;
	ld.global.f32 	%f3205, [%rd2+40342300];
	ld.global.f32 	%f3206, [%rd2+40343200];
	add.f32 	%f3207, %f3205, %f3206;
	mul.f32 	%f3208, %f3207, 0f3F000000;
	st.global.f32 	[%rd2+40342304], %f3208;
	ld.global.f32 	%f3209, [%rd2+40520708];
	ld.global.f32 	%f3210, [%rd2+40519808];
	add.f32 	%f3211, %f3209, %f3210;
	mul.f32 	%f3212, %f3211, 0f3F000000;
	st.global.f32 	[%rd2+40520704], %f3212;
	ld.global.f32 	%f3213, [%rd2+40521500];
	ld.global.f32 	%f3214, [%rd2+40520608];
	add.f32 	%f3215, %f3213, %f3214;
	mul.f32 	%f3216, %f3215, 0f3F000000;
	st.global.f32 	[%rd2+40521504], %f3216;
	ld.global.f32 	%f3217, [%rd2+40542212];
	ld.global.f32 	%f3218, [%rd2+40543104];
	add.f32 	%f3219, %f3217, %f3218;
	mul.f32 	%f3220, %f3219, 0f3F000000;
	st.global.f32 	[%rd2+40542208], %f3220;
	ld.global.f32 	%f3221, [%rd2+40543004];
	ld.global.f32 	%f3222, [%rd2+40543904];
	add.f32 	%f3223, %f3221, %f3222;
	mul.f32 	%f3224, %f3223, 0f3F000000;
	st.global.f32 	[%rd2+40543008], %f3224;
	ld.global.f32 	%f3225, [%rd2+40721412];
	ld.global.f32 	%f3226, [%rd2+40720512];
	add.f32 	%f3227, %f3225, %f3226;
	mul.f32 	%f3228, %f3227, 0f3F000000;
	st.global.f32 	[%rd2+40721408], %f3228;
	ld.global.f32 	%f3229, [%rd2+40722204];
	ld.global.f32 	%f3230, [%rd2+40721312];
	add.f32 	%f3231, %f3229, %f3230;
	mul.f32 	%f3232, %f3231, 0f3F000000;
	st.global.f32 	[%rd2+40722208], %f3232;
	ld.global.f32 	%f3233, [%rd2+40742916];
	ld.global.f32 	%f3234, [%rd2+40743808];
	add.f32 	%f3235, %f3233, %f3234;
	mul.f32 	%f3236, %f3235, 0f3F000000;
	st.global.f32 	[%rd2+40742912], %f3236;
	ld.global.f32 	%f3237, [%rd2+40743708];
	ld.global.f32 	%f3238, [%rd2+40744608];
	add.f32 	%f3239, %f3237, %f3238;
	mul.f32 	%f3240, %f3239, 0f3F000000;
	st.global.f32 	[%rd2+40743712], %f3240;
	ld.global.f32 	%f3241, [%rd2+40922116];
	ld.global.f32 	%f3242, [%rd2+40921216];
	add.f32 	%f3243, %f3241, %f3242;
	mul.f32 	%f3244, %f3243, 0f3F000000;
	st.global.f32 	[%rd2+40922112], %f3244;
	ld.global.f32 	%f3245, [%rd2+40922908];
	ld.global.f32 	%f3246, [%rd2+40922016];
	add.f32 	%f3247, %f3245, %f3246;
	mul.f32 	%f3248, %f3247, 0f3F000000;
	st.global.f32 	[%rd2+40922912], %f3248;
	ld.global.f32 	%f3249, [%rd2+40943620];
	ld.global.f32 	%f3250, [%rd2+40944512];
	add.f32 	%f3251, %f3249, %f3250;
	mul.f32 	%f3252, %f3251, 0f3F000000;
	st.global.f32 	[%rd2+40943616], %f3252;
	ld.global.f32 	%f3253, [%rd2+40944412];
	ld.global.f32 	%f3254, [%rd2+40945312];
	add.f32 	%f3255, %f3253, %f3254;
	mul.f32 	%f3256, %f3255, 0f3F000000;
	st.global.f32 	[%rd2+40944416], %f3256;
	ld.global.f32 	%f3257, [%rd2+41122820];
	ld.global.f32 	%f3258, [%rd2+41121920];
	add.f32 	%f3259, %f3257, %f3258;
	mul.f32 	%f3260, %f3259, 0f3F000000;
	st.global.f32 	[%rd2+41122816], %f3260;
	ld.global.f32 	%f3261, [%rd2+41123612];
	ld.global.f32 	%f3262, [%rd2+41122720];
	add.f32 	%f3263, %f3261, %f3262;
	mul.f32 	%f3264, %f3263, 0f3F000000;
	st.global.f32 	[%rd2+41123616], %f3264;
	ld.global.f32 	%f3265, [%rd2+41144324];
	ld.global.f32 	%f3266, [%rd2+41145216];
	add.f32 	%f3267, %f3265, %f3266;
	mul.f32 	%f3268, %f3267, 0f3F000000;
	st.global.f32 	[%rd2+41144320], %f3268;
	ld.global.f32 	%f3269, [%rd2+41145116];
	ld.global.f32 	%f3270, [%rd2+41146016];
	add.f32 	%f3271, %f3269, %f3270;
	mul.f32 	%f3272, %f3271, 0f3F000000;
	st.global.f32 	[%rd2+41145120], %f3272;
	ld.global.f32 	%f3273, [%rd2+41323524];
	ld.global.f32 	%f3274, [%rd2+41322624];
	add.f32 	%f3275, %f3273, %f3274;
	mul.f32 	%f3276, %f3275, 0f3F000000;
	st.global.f32 	[%rd2+41323520], %f3276;
	ld.global.f32 	%f3277, [%rd2+41324316];
	ld.global.f32 	%f3278, [%rd2+41323424];
	add.f32 	%f3279, %f3277, %f3278;
	mul.f32 	%f3280, %f3279, 0f3F000000;
	st.global.f32 	[%rd2+41324320], %f3280;
	ld.global.f32 	%f3281, [%rd2+41345028];
	ld.global.f32 	%f3282, [%rd2+41345920];
	add.f32 	%f3283, %f3281, %f3282;
	mul.f32 	%f3284, %f3283, 0f3F000000;
	st.global.f32 	[%rd2+41345024], %f3284;
	ld.global.f32 	%f3285, [%rd2+41345820];
	ld.global.f32 	%f3286, [%rd2+41346720];
	add.f32 	%f3287, %f3285, %f3286;
	mul.f32 	%f3288, %f3287, 0f3F000000;
	st.global.f32 	[%rd2+41345824], %f3288;
	ld.global.f32 	%f3289, [%rd2+41524228];
	ld.global.f32 	%f3290, [%rd2+41523328];
	add.f32 	%f3291, %f3289, %f3290;
	mul.f32 	%f3292, %f3291, 0f3F000000;
	st.global.f32 	[%rd2+41524224], %f3292;
	ld.global.f32 	%f3293, [%rd2+41525020];
	ld.global.f32 	%f3294, [%rd2+41524128];
	add.f32 	%f3295, %f3293, %f3294;
	mul.f32 	%f3296, %f3295, 0f3F000000;
	st.global.f32 	[%rd2+41525024], %f3296;
	ld.global.f32 	%f3297, [%rd2+41545732];
	ld.global.f32 	%f3298, [%rd2+41546624];
	add.f32 	%f3299, %f3297, %f3298;
	mul.f32 	%f3300, %f3299, 0f3F000000;
	st.global.f32 	[%rd2+41545728], %f3300;
	ld.global.f32 	%f3301, [%rd2+41546524];
	ld.global.f32 	%f3302, [%rd2+41547424];
	add.f32 	%f3303, %f3301, %f3302;
	mul.f32 	%f3304, %f3303, 0f3F000000;
	st.global.f32 	[%rd2+41546528], %f3304;
	ld.global.f32 	%f3305, [%rd2+41724932];
	ld.global.f32 	%f3306, [%rd2+41724032];
	add.f32 	%f3307, %f3305, %f3306;
	mul.f32 	%f3308, %f3307, 0f3F000000;
	st.global.f32 	[%rd2+41724928], %f3308;
	ld.global.f32 	%f3309, [%rd2+41725724];
	ld.global.f32 	%f3310, [%rd2+41724832];
	add.f32 	%f3311, %f3309, %f3310;
	mul.f32 	%f3312, %f3311, 0f3F000000;
	st.global.f32 	[%rd2+41725728], %f3312;
	ld.global.f32 	%f3313, [%rd2+41746436];
	ld.global.f32 	%f3314, [%rd2+41747328];
	add.f32 	%f3315, %f3313, %f3314;
	mul.f32 	%f3316, %f3315, 0f3F000000;
	st.global.f32 	[%rd2+41746432], %f3316;
	ld.global.f32 	%f3317, [%rd2+41747228];
	ld.global.f32 	%f3318, [%rd2+41748128];
	add.f32 	%f3319, %f3317, %f3318;
	mul.f32 	%f3320, %f3319, 0f3F000000;
	st.global.f32 	[%rd2+41747232], %f3320;
	ld.global.f32 	%f3321, [%rd2+41925636];
	ld.global.f32 	%f3322, [%rd2+41924736];
	add.f32 	%f3323, %f3321, %f3322;
	mul.f32 	%f3324, %f3323, 0f3F000000;
	st.global.f32 	[%rd2+41925632], %f3324;
	ld.global.f32 	%f3325, [%rd2+41926428];
	ld.global.f32 	%f3326, [%rd2+41925536];
	add.f32 	%f3327, %f3325, %f3326;
	mul.f32 	%f3328, %f3327, 0f3F000000;
	st.global.f32 	[%rd2+41926432], %f3328;
	ld.global.f32 	%f3329, [%rd2+41947140];
	ld.global.f32 	%f3330, [%rd2+41948032];
	add.f32 	%f3331, %f3329, %f3330;
	mul.f32 	%f3332, %f3331, 0f3F000000;
	st.global.f32 	[%rd2+41947136], %f3332;
	ld.global.f32 	%f3333, [%rd2+41947932];
	ld.global.f32 	%f3334, [%rd2+41948832];
	add.f32 	%f3335, %f3333, %f3334;
	mul.f32 	%f3336, %f3335, 0f3F000000;
	st.global.f32 	[%rd2+41947936], %f3336;
	ld.global.f32 	%f3337, [%rd2+42126340];
	ld.global.f32 	%f3338, [%rd2+42125440];
	add.f32 	%f3339, %f3337, %f3338;
	mul.f32 	%f3340, %f3339, 0f3F000000;
	st.global.f32 	[%rd2+42126336], %f3340;
	ld.global.f32 	%f3341, [%rd2+42127132];
	ld.global.f32 	%f3342, [%rd2+42126240];
	add.f32 	%f3343, %f3341, %f3342;
	mul.f32 	%f3344, %f3343, 0f3F000000;
	st.global.f32 	[%rd2+42127136], %f3344;
	ld.global.f32 	%f3345, [%rd2+42147844];
	ld.global.f32 	%f3346, [%rd2+42148736];
	add.f32 	%f3347, %f3345, %f3346;
	mul.f32 	%f3348, %f3347, 0f3F000000;
	st.global.f32 	[%rd2+42147840], %f3348;
	ld.global.f32 	%f3349, [%rd2+42148636];
	ld.global.f32 	%f3350, [%rd2+42149536];
	add.f32 	%f3351, %f3349, %f3350;
	mul.f32 	%f3352, %f3351, 0f3F000000;
	st.global.f32 	[%rd2+42148640], %f3352;
	ld.global.f32 	%f3353, [%rd2+42327044];
	ld.global.f32 	%f3354, [%rd2+42326144];
	add.f32 	%f3355, %f3353, %f3354;
	mul.f32 	%f3356, %f3355, 0f3F000000;
	st.global.f32 	[%rd2+42327040], %f3356;
	ld.global.f32 	%f3357, [%rd2+42327836];
	ld.global.f32 	%f3358, [%rd2+42326944];
	add.f32 	%f3359, %f3357, %f3358;
	mul.f32 	%f3360, %f3359, 0f3F000000;
	st.global.f32 	[%rd2+42327840], %f3360;
	ld.global.f32 	%f3361, [%rd2+42348548];
	ld.global.f32 	%f3362, [%rd2+42349440];
	add.f32 	%f3363, %f3361, %f3362;
	mul.f32 	%f3364, %f3363, 0f3F000000;
	st.global.f32 	[%rd2+42348544], %f3364;
	ld.global.f32 	%f3365, [%rd2+42349340];
	ld.global.f32 	%f3366, [%rd2+42350240];
	add.f32 	%f3367, %f3365, %f3366;
	mul.f32 	%f3368, %f3367, 0f3F000000;
	st.global.f32 	[%rd2+42349344], %f3368;
	ld.global.f32 	%f3369, [%rd2+42527748];
	ld.global.f32 	%f3370, [%rd2+42526848];
	add.f32 	%f3371, %f3369, %f3370;
	mul.f32 	%f3372, %f3371, 0f3F000000;
	st.global.f32 	[%rd2+42527744], %f3372;
	ld.global.f32 	%f3373, [%rd2+42528540];
	ld.global.f32 	%f3374, [%rd2+42527648];
	add.f32 	%f3375, %f3373, %f3374;
	mul.f32 	%f3376, %f3375, 0f3F000000;
	st.global.f32 	[%rd2+42528544], %f3376;
	ld.global.f32 	%f3377, [%rd2+42549252];
	ld.global.f32 	%f3378, [%rd2+42550144];
	add.f32 	%f3379, %f3377, %f3378;
	mul.f32 	%f3380, %f3379, 0f3F000000;
	st.global.f32 	[%rd2+42549248], %f3380;
	ld.global.f32 	%f3381, [%rd2+42550044];
	ld.global.f32 	%f3382, [%rd2+42550944];
	add.f32 	%f3383, %f3381, %f3382;
	mul.f32 	%f3384, %f3383, 0f3F000000;
	st.global.f32 	[%rd2+42550048], %f3384;
	ld.global.f32 	%f3385, [%rd2+42728452];
	ld.global.f32 	%f3386, [%rd2+42727552];
	add.f32 	%f3387, %f3385, %f3386;
	mul.f32 	%f3388, %f3387, 0f3F000000;
	st.global.f32 	[%rd2+42728448], %f3388;
	ld.global.f32 	%f3389, [%rd2+42729244];
	ld.global.f32 	%f3390, [%rd2+42728352];
	add.f32 	%f3391, %f3389, %f3390;
	mul.f32 	%f3392, %f3391, 0f3F000000;
	st.global.f32 	[%rd2+42729248], %f3392;
	ld.global.f32 	%f3393, [%rd2+42749956];
	ld.global.f32 	%f3394, [%rd2+42750848];
	add.f32 	%f3395, %f3393, %f3394;
	mul.f32 	%f3396, %f3395, 0f3F000000;
	st.global.f32 	[%rd2+42749952], %f3396;
	ld.global.f32 	%f3397, [%rd2+42750748];
	ld.global.f32 	%f3398, [%rd2+42751648];
	add.f32 	%f3399, %f3397, %f3398;
	mul.f32 	%f3400, %f3399, 0f3F000000;
	st.global.f32 	[%rd2+42750752], %f3400;
	ld.global.f32 	%f3401, [%rd2+42929156];
	ld.global.f32 	%f3402, [%rd2+42928256];
	add.f32 	%f3403, %f3401, %f3402;
	mul.f32 	%f3404, %f3403, 0f3F000000;
	st.global.f32 	[%rd2+42929152], %f3404;
	ld.global.f32 	%f3405, [%rd2+42929948];
	ld.global.f32 	%f3406, [%rd2+42929056];
	add.f32 	%f3407, %f3405, %f3406;
	mul.f32 	%f3408, %f3407, 0f3F000000;
	st.global.f32 	[%rd2+42929952], %f3408;
	ld.global.f32 	%f3409, [%rd2+42950660];
	ld.global.f32 	%f3410, [%rd2+42951552];
	add.f32 	%f3411, %f3409, %f3410;
	mul.f32 	%f3412, %f3411, 0f3F000000;
	st.global.f32 	[%rd2+42950656], %f3412;
	ld.global.f32 	%f3413, [%rd2+42951452];
	ld.global.f32 	%f3414, [%rd2+42952352];
	add.f32 	%f3415, %f3413, %f3414;
	mul.f32 	%f3416, %f3415, 0f3F000000;
	st.global.f32 	[%rd2+42951456], %f3416;
	ld.global.f32 	%f3417, [%rd2+43129860];
	ld.global.f32 	%f3418, [%rd2+43128960];
	add.f32 	%f3419, %f3417, %f3418;
	mul.f32 	%f3420, %f3419, 0f3F000000;
	st.global.f32 	[%rd2+43129856], %f3420;
	ld.global.f32 	%f3421, [%rd2+43130652];
	ld.global.f32 	%f3422, [%rd2+43129760];
	add.f32 	%f3423, %f3421, %f3422;
	mul.f32 	%f3424, %f3423, 0f3F000000;
	st.global.f32 	[%rd2+43130656], %f3424;
	ld.global.f32 	%f3425, [%rd2+43151364];
	ld.global.f32 	%f3426, [%rd2+43152256];
	add.f32 	%f3427, %f3425, %f3426;
	mul.f32 	%f3428, %f3427, 0f3F000000;
	st.global.f32 	[%rd2+43151360], %f3428;
	ld.global.f32 	%f3429, [%rd2+43152156];
	ld.global.f32 	%f3430, [%rd2+43153056];
	add.f32 	%f3431, %f3429, %f3430;
	mul.f32 	%f3432, %f3431, 0f3F000000;
	st.global.f32 	[%rd2+43152160], %f3432;
	ld.global.f32 	%f3433, [%rd2+43330564];
	ld.global.f32 	%f3434, [%rd2+43329664];
	add.f32 	%f3435, %f3433, %f3434;
	mul.f32 	%f3436, %f3435, 0f3F000000;
	st.global.f32 	[%rd2+43330560], %f3436;
	ld.global.f32 	%f3437, [%rd2+43331356];
	ld.global.f32 	%f3438, [%rd2+43330464];
	add.f32 	%f3439, %f3437, %f3438;
	mul.f32 	%f3440, %f3439, 0f3F000000;
	st.global.f32 	[%rd2+43331360], %f3440;
	ld.global.f32 	%f3441, [%rd2+43352068];
	ld.global.f32 	%f3442, [%rd2+43352960];
	add.f32 	%f3443, %f3441, %f3442;
	mul.f32 	%f3444, %f3443, 0f3F000000;
	st.global.f32 	[%rd2+43352064], %f3444;
	ld.global.f32 	%f3445, [%rd2+43352860];
	ld.global.f32 	%f3446, [%rd2+43353760];
	add.f32 	%f3447, %f3445, %f3446;
	mul.f32 	%f3448, %f3447, 0f3F000000;
	st.global.f32 	[%rd2+43352864], %f3448;
	ld.global.f32 	%f3449, [%rd2+43531268];
	ld.global.f32 	%f3450, [%rd2+43530368];
	add.f32 	%f3451, %f3449, %f3450;
	mul.f32 	%f3452, %f3451, 0f3F000000;
	st.global.f32 	[%rd2+43531264], %f3452;
	ld.global.f32 	%f3453, [%rd2+43532060];
	ld.global.f32 	%f3454, [%rd2+43531168];
	add.f32 	%f3455, %f3453, %f3454;
	mul.f32 	%f3456, %f3455, 0f3F000000;
	st.global.f32 	[%rd2+43532064], %f3456;
	ld.global.f32 	%f3457, [%rd2+43552772];
	ld.global.f32 	%f3458, [%rd2+43553664];
	add.f32 	%f3459, %f3457, %f3458;
	mul.f32 	%f3460, %f3459, 0f3F000000;
	st.global.f32 	[%rd2+43552768], %f3460;
	ld.global.f32 	%f3461, [%rd2+43553564];
	ld.global.f32 	%f3462, [%rd2+43554464];
	add.f32 	%f3463, %f3461, %f3462;
	mul.f32 	%f3464, %f3463, 0f3F000000;
	st.global.f32 	[%rd2+43553568], %f3464;
	ld.global.f32 	%f3465, [%rd2+43731972];
	ld.global.f32 	%f3466, [%rd2+43731072];
	add.f32 	%f3467, %f3465, %f3466;
	mul.f32 	%f3468, %f3467, 0f3F000000;
	st.global.f32 	[%rd2+43731968], %f3468;
	ld.global.f32 	%f3469, [%rd2+43732764];
	ld.global.f32 	%f3470, [%rd2+43731872];
	add.f32 	%f3471, %f3469, %f3470;
	mul.f32 	%f3472, %f3471, 0f3F000000;
	st.global.f32 	[%rd2+43732768], %f3472;
	ld.global.f32 	%f3473, [%rd2+43753476];
	ld.global.f32 	%f3474, [%rd2+43754368];
	add.f32 	%f3475, %f3473, %f3474;
	mul.f32 	%f3476, %f3475, 0f3F000000;
	st.global.f32 	[%rd2+43753472], %f3476;
	ld.global.f32 	%f3477, [%rd2+43754268];
	ld.global.f32 	%f3478, [%rd2+43755168];
	add.f32 	%f3479, %f3477, %f3478;
	mul.f32 	%f3480, %f3479, 0f3F000000;
	st.global.f32 	[%rd2+43754272], %f3480;
	ld.global.f32 	%f3481, [%rd2+43932676];
	ld.global.f32 	%f3482, [%rd2+43931776];
	add.f32 	%f3483, %f3481, %f3482;
	mul.f32 	%f3484, %f3483, 0f3F000000;
	st.global.f32 	[%rd2+43932672], %f3484;
	ld.global.f32 	%f3485, [%rd2+43933468];
	ld.global.f32 	%f3486, [%rd2+43932576];
	add.f32 	%f3487, %f3485, %f3486;
	mul.f32 	%f3488, %f3487, 0f3F000000;
	st.global.f32 	[%rd2+43933472], %f3488;
	ld.global.f32 	%f3489, [%rd2+43954180];
	ld.global.f32 	%f3490, [%rd2+43955072];
	add.f32 	%f3491, %f3489, %f3490;
	mul.f32 	%f3492, %f3491, 0f3F000000;
	st.global.f32 	[%rd2+43954176], %f3492;
	ld.global.f32 	%f3493, [%rd2+43954972];
	ld.global.f32 	%f3494, [%rd2+43955872];
	add.f32 	%f3495, %f3493, %f3494;
	mul.f32 	%f3496, %f3495, 0f3F000000;
	st.global.f32 	[%rd2+43954976], %f3496;
	ld.global.f32 	%f3497, [%rd2+44133380];
	ld.global.f32 	%f3498, [%rd2+44132480];
	add.f32 	%f3499, %f3497, %f3498;
	mul.f32 	%f3500, %f3499, 0f3F000000;
	st.global.f32 	[%rd2+44133376], %f3500;
	ld.global.f32 	%f3501, [%rd2+44134172];
	ld.global.f32 	%f3502, [%rd2+44133280];
	add.f32 	%f3503, %f3501, %f3502;
	mul.f32 	%f3504, %f3503, 0f3F000000;
	st.global.f32 	[%rd2+44134176], %f3504;
	ld.global.f32 	%f3505, [%rd2+44154884];
	ld.global.f32 	%f3506, [%rd2+44155776];
	add.f32 	%f3507, %f3505, %f3506;
	mul.f32 	%f3508, %f3507, 0f3F000000;
	st.global.f32 	[%rd2+44154880], %f3508;
	ld.global.f32 	%f3509, [%rd2+44155676];
	ld.global.f32 	%f3510, [%rd2+44156576];
	add.f32 	%f3511, %f3509, %f3510;
	mul.f32 	%f3512, %f3511, 0f3F000000;
	st.global.f32 	[%rd2+44155680], %f3512;
	ld.global.f32 	%f3513, [%rd2+44334084];
	ld.global.f32 	%f3514, [%rd2+44333184];
	add.f32 	%f3515, %f3513, %f3514;
	mul.f32 	%f3516, %f3515, 0f3F000000;
	st.global.f32 	[%rd2+44334080], %f3516;
	ld.global.f32 	%f3517, [%rd2+44334876];
	ld.global.f32 	%f3518, [%rd2+44333984];
	add.f32 	%f3519, %f3517, %f3518;
	mul.f32 	%f3520, %f3519, 0f3F000000;
	st.global.f32 	[%rd2+44334880], %f3520;
	ld.global.f32 	%f3521, [%rd2+44355588];
	ld.global.f32 	%f3522, [%rd2+44356480];
	add.f32 	%f3523, %f3521, %f3522;
	mul.f32 	%f3524, %f3523, 0f3F000000;
	st.global.f32 	[%rd2+44355584], %f3524;
	ld.global.f32 	%f3525, [%rd2+44356380];
	ld.global.f32 	%f3526, [%rd2+44357280];
	add.f32 	%f3527, %f3525, %f3526;
	mul.f32 	%f3528, %f3527, 0f3F000000;
	st.global.f32 	[%rd2+44356384], %f3528;
	ld.global.f32 	%f3529, [%rd2+44534788];
	ld.global.f32 	%f3530, [%rd2+44533888];
	add.f32 	%f3531, %f3529, %f3530;
	mul.f32 	%f3532, %f3531, 0f3F000000;
	st.global.f32 	[%rd2+44534784], %f3532;
	ld.global.f32 	%f3533, [%rd2+44535580];
	ld.global.f32 	%f3534, [%rd2+44534688];
	add.f32 	%f3535, %f3533, %f3534;
	mul.f32 	%f3536, %f3535, 0f3F000000;
	st.global.f32 	[%rd2+44535584], %f3536;
	ld.global.f32 	%f3537, [%rd2+44556292];
	ld.global.f32 	%f3538, [%rd2+44557184];
	add.f32 	%f3539, %f3537, %f3538;
	mul.f32 	%f3540, %f3539, 0f3F000000;
	st.global.f32 	[%rd2+44556288], %f3540;
	ld.global.f32 	%f3541, [%rd2+44557084];
	ld.global.f32 	%f3542, [%rd2+44557984];
	add.f32 	%f3543, %f3541, %f3542;
	mul.f32 	%f3544, %f3543, 0f3F000000;
	st.global.f32 	[%rd2+44557088], %f3544;
	ld.global.f32 	%f3545, [%rd2+44735492];
	ld.global.f32 	%f3546, [%rd2+44734592];
	add.f32 	%f3547, %f3545, %f3546;
	mul.f32 	%f3548, %f3547, 0f3F000000;
	st.global.f32 	[%rd2+44735488], %f3548;
	ld.global.f32 	%f3549, [%rd2+44736284];
	ld.global.f32 	%f3550, [%rd2+44735392];
	add.f32 	%f3551, %f3549, %f3550;
	mul.f32 	%f3552, %f3551, 0f3F000000;
	st.global.f32 	[%rd2+44736288], %f3552;
	ld.global.f32 	%f3553, [%rd2+44756996];
	ld.global.f32 	%f3554, [%rd2+44757888];
	add.f32 	%f3555, %f3553, %f3554;
	mul.f32 	%f3556, %f3555, 0f3F000000;
	st.global.f32 	[%rd2+44756992], %f3556;
	ld.global.f32 	%f3557, [%rd2+44757788];
	ld.global.f32 	%f3558, [%rd2+44758688];
	add.f32 	%f3559, %f3557, %f3558;
	mul.f32 	%f3560, %f3559, 0f3F000000;
	st.global.f32 	[%rd2+44757792], %f3560;
	ld.global.f32 	%f3561, [%rd2+44936196];
	ld.global.f32 	%f3562, [%rd2+44935296];
	add.f32 	%f3563, %f3561, %f3562;
	mul.f32 	%f3564, %f3563, 0f3F000000;
	st.global.f32 	[%rd2+44936192], %f3564;
	ld.global.f32 	%f3565, [%rd2+44936988];
	ld.global.f32 	%f3566, [%rd2+44936096];
	add.f32 	%f3567, %f3565, %f3566;
	mul.f32 	%f3568, %f3567, 0f3F000000;
	st.global.f32 	[%rd2+44936992], %f3568;
	ld.global.f32 	%f3569, [%rd2+44957700];
	ld.global.f32 	%f3570, [%rd2+44958592];
	add.f32 	%f3571, %f3569, %f3570;
	mul.f32 	%f3572, %f3571, 0f3F000000;
	st.global.f32 	[%rd2+44957696], %f3572;
	ld.global.f32 	%f3573, [%rd2+44958492];
	ld.global.f32 	%f3574, [%rd2+44959392];
	add.f32 	%f3575, %f3573, %f3574;
	mul.f32 	%f3576, %f3575, 0f3F000000;
	st.global.f32 	[%rd2+44958496], %f3576;
	ld.global.f32 	%f3577, [%rd2+45136900];
	ld.global.f32 	%f3578, [%rd2+45136000];
	add.f32 	%f3579, %f3577, %f3578;
	mul.f32 	%f3580, %f3579, 0f3F000000;
	st.global.f32 	[%rd2+45136896], %f3580;
	ld.global.f32 	%f3581, [%rd2+45137692];
	ld.global.f32 	%f3582, [%rd2+45136800];
	add.f32 	%f3583, %f3581, %f3582;
	mul.f32 	%f3584, %f3583, 0f3F000000;
	st.global.f32 	[%rd2+45137696], %f3584;
	ld.global.f32 	%f3585, [%rd2+45158404];
	ld.global.f32 	%f3586, [%rd2+45159296];
	add.f32 	%f3587, %f3585, %f3586;
	mul.f32 	%f3588, %f3587, 0f3F000000;
	st.global.f32 	[%rd2+45158400], %f3588;
	ld.global.f32 	%f3589, [%rd2+45159196];
	ld.global.f32 	%f3590, [%rd2+45160096];
	add.f32 	%f3591, %f3589, %f3590;
	mul.f32 	%f3592, %f3591, 0f3F000000;
	st.global.f32 	[%rd2+45159200], %f3592;
	ld.global.f32 	%f3593, [%rd2+45337604];
	ld.global.f32 	%f3594, [%rd2+45336704];
	add.f32 	%f3595, %f3593, %f3594;
	mul.f32 	%f3596, %f3595, 0f3F000000;
	st.global.f32 	[%rd2+45337600], %f3596;
	ld.global.f32 	%f3597, [%rd2+45338396];
	ld.global.f32 	%f3598, [%rd2+45337504];
	add.f32 	%f3599, %f3597, %f3598;
	mul.f32 	%f3600, %f3599, 0f3F000000;
	st.global.f32 	[%rd2+45338400], %f3600;
	ld.global.f32 	%f3601, [%rd2+45359108];
	ld.global.f32 	%f3602, [%rd2+45360000];
	add.f32 	%f3603, %f3601, %f3602;
	mul.f32 	%f3604, %f3603, 0f3F000000;
	st.global.f32 	[%rd2+45359104], %f3604;
	ld.global.f32 	%f3605, [%rd2+45359900];
	ld.global.f32 	%f3606, [%rd2+45360800];
	add.f32 	%f3607, %f3605, %f3606;
	mul.f32 	%f3608, %f3607, 0f3F000000;
	st.global.f32 	[%rd2+45359904], %f3608;
	ld.global.f32 	%f3609, [%rd2+45538308];
	ld.global.f32 	%f3610, [%rd2+45537408];
	add.f32 	%f3611, %f3609, %f3610;
	mul.f32 	%f3612, %f3611, 0f3F000000;
	st.global.f32 	[%rd2+45538304], %f3612;
	ld.global.f32 	%f3613, [%rd2+45539100];
	ld.global.f32 	%f3614, [%rd2+45538208];
	add.f32 	%f3615, %f3613, %f3614;
	mul.f32 	%f3616, %f3615, 0f3F000000;
	st.global.f32 	[%rd2+45539104], %f3616;
	ld.global.f32 	%f3617, [%rd2+45559812];
	ld.global.f32 	%f3618, [%rd2+45560704];
	add.f32 	%f3619, %f3617, %f3618;
	mul.f32 	%f3620, %f3619, 0f3F000000;
	st.global.f32 	[%rd2+45559808], %f3620;
	ld.global.f32 	%f3621, [%rd2+45560604];
	ld.global.f32 	%f3622, [%rd2+45561504];
	add.f32 	%f3623, %f3621, %f3622;
	mul.f32 	%f3624, %f3623, 0f3F000000;
	st.global.f32 	[%rd2+45560608], %f3624;
	ld.global.f32 	%f3625, [%rd2+45739012];
	ld.global.f32 	%f3626, [%rd2+45738112];
	add.f32 	%f3627, %f3625, %f3626;
	mul.f32 	%f3628, %f3627, 0f3F000000;
	st.global.f32 	[%rd2+45739008], %f3628;
	ld.global.f32 	%f3629, [%rd2+45739804];
	ld.global.f32 	%f3630, [%rd2+45738912];
	add.f32 	%f3631, %f3629, %f3630;
	mul.f32 	%f3632, %f3631, 0f3F000000;
	st.global.f32 	[%rd2+45739808], %f3632;
	ld.global.f32 	%f3633, [%rd2+45760516];
	ld.global.f32 	%f3634, [%rd2+45761408];
	add.f32 	%f3635, %f3633, %f3634;
	mul.f32 	%f3636, %f3635, 0f3F000000;
	st.global.f32 	[%rd2+45760512], %f3636;
	ld.global.f32 	%f3637, [%rd2+45761308];
	ld.global.f32 	%f3638, [%rd2+45762208];
	add.f32 	%f3639, %f3637, %f3638;
	mul.f32 	%f3640, %f3639, 0f3F000000;
	st.global.f32 	[%rd2+45761312], %f3640;
	ld.global.f32 	%f3641, [%rd2+45939716];
	ld.global.f32 	%f3642, [%rd2+45938816];
	add.f32 	%f3643, %f3641, %f3642;
	mul.f32 	%f3644, %f3643, 0f3F000000;
	st.global.f32 	[%rd2+45939712], %f3644;
	ld.global.f32 	%f3645, [%rd2+45940508];
	ld.global.f32 	%f3646, [%rd2+45939616];
	add.f32 	%f3647, %f3645, %f3646;
	mul.f32 	%f3648, %f3647, 0f3F000000;
	st.global.f32 	[%rd2+45940512], %f3648;
	ld.global.f32 	%f3649, [%rd2+45961220];
	ld.global.f32 	%f3650, [%rd2+45962112];
	add.f32 	%f3651, %f3649, %f3650;
	mul.f32 	%f3652, %f3651, 0f3F000000;
	st.global.f32 	[%rd2+45961216], %f3652;
	ld.global.f32 	%f3653, [%rd2+45962012];
	ld.global.f32 	%f3654, [%rd2+45962912];
	add.f32 	%f3655, %f3653, %f3654;
	mul.f32 	%f3656, %f3655, 0f3F000000;
	st.global.f32 	[%rd2+45962016], %f3656;
	ld.global.f32 	%f3657, [%rd2+46140420];
	ld.global.f32 	%f3658, [%rd2+46139520];
	add.f32 	%f3659, %f3657, %f3658;
	mul.f32 	%f3660, %f3659, 0f3F000000;
	st.global.f32 	[%rd2+46140416], %f3660;
	ld.global.f32 	%f3661, [%rd2+46141212];
	ld.global.f32 	%f3662, [%rd2+46140320];
	add.f32 	%f3663, %f3661, %f3662;
	mul.f32 	%f3664, %f3663, 0f3F000000;
	st.global.f32 	[%rd2+46141216], %f3664;
	ld.global.f32 	%f3665, [%rd2+46161924];
	ld.global.f32 	%f3666, [%rd2+46162816];
	add.f32 	%f3667, %f3665, %f3666;
	mul.f32 	%f3668, %f3667, 0f3F000000;
	st.global.f32 	[%rd2+46161920], %f3668;
	ld.global.f32 	%f3669, [%rd2+46162716];
	ld.global.f32 	%f3670, [%rd2+46163616];
	add.f32 	%f3671, %f3669, %f3670;
	mul.f32 	%f3672, %f3671, 0f3F000000;
	st.global.f32 	[%rd2+46162720], %f3672;
	ld.global.f32 	%f3673, [%rd2+46341124];
	ld.global.f32 	%f3674, [%rd2+46340224];
	add.f32 	%f3675, %f3673, %f3674;
	mul.f32 	%f3676, %f3675, 0f3F000000;
	st.global.f32 	[%rd2+46341120], %f3676;
	ld.global.f32 	%f3677, [%rd2+46341916];
	ld.global.f32 	%f3678, [%rd2+46341024];
	add.f32 	%f3679, %f3677, %f3678;
	mul.f32 	%f3680, %f3679, 0f3F000000;
	st.global.f32 	[%rd2+46341920], %f3680;
	ld.global.f32 	%f3681, [%rd2+46362628];
	ld.global.f32 	%f3682, [%rd2+46363520];
	add.f32 	%f3683, %f3681, %f3682;
	mul.f32 	%f3684, %f3683, 0f3F000000;
	st.global.f32 	[%rd2+46362624], %f3684;
	ld.global.f32 	%f3685, [%rd2+46363420];
	ld.global.f32 	%f3686, [%rd2+46364320];
	add.f32 	%f3687, %f3685, %f3686;
	mul.f32 	%f3688, %f3687, 0f3F000000;
	st.global.f32 	[%rd2+46363424], %f3688;
	ld.global.f32 	%f3689, [%rd2+46541828];
	ld.global.f32 	%f3690, [%rd2+46540928];
	add.f32 	%f3691, %f3689, %f3690;
	mul.f32 	%f3692, %f3691, 0f3F000000;
	st.global.f32 	[%rd2+46541824], %f3692;
	ld.global.f32 	%f3693, [%rd2+46542620];
	ld.global.f32 	%f3694, [%rd2+46541728];
	add.f32 	%f3695, %f3693, %f3694;
	mul.f32 	%f3696, %f3695, 0f3F000000;
	st.global.f32 	[%rd2+46542624], %f3696;
	ld.global.f32 	%f3697, [%rd2+46563332];
	ld.global.f32 	%f3698, [%rd2+46564224];
	add.f32 	%f3699, %f3697, %f3698;
	mul.f32 	%f3700, %f3699, 0f3F000000;
	st.global.f32 	[%rd2+46563328], %f3700;
	ld.global.f32 	%f3701, [%rd2+46564124];
	ld.global.f32 	%f3702, [%rd2+46565024];
	add.f32 	%f3703, %f3701, %f3702;
	mul.f32 	%f3704, %f3703, 0f3F000000;
	st.global.f32 	[%rd2+46564128], %f3704;
	ld.global.f32 	%f3705, [%rd2+46742532];
	ld.global.f32 	%f3706, [%rd2+46741632];
	add.f32 	%f3707, %f3705, %f3706;
	mul.f32 	%f3708, %f3707, 0f3F000000;
	st.global.f32 	[%rd2+46742528], %f3708;
	ld.global.f32 	%f3709, [%rd2+46743324];
	ld.global.f32 	%f3710, [%rd2+46742432];
	add.f32 	%f3711, %f3709, %f3710;
	mul.f32 	%f3712, %f3711, 0f3F000000;
	st.global.f32 	[%rd2+46743328], %f3712;
	ld.global.f32 	%f3713, [%rd2+46764036];
	ld.global.f32 	%f3714, [%rd2+46764928];
	add.f32 	%f3715, %f3713, %f3714;
	mul.f32 	%f3716, %f3715, 0f3F000000;
	st.global.f32 	[%rd2+46764032], %f3716;
	ld.global.f32 	%f3717, [%rd2+46764828];
	ld.global.f32 	%f3718, [%rd2+46765728];
	add.f32 	%f3719, %f3717, %f3718;
	mul.f32 	%f3720, %f3719, 0f3F000000;
	st.global.f32 	[%rd2+46764832], %f3720;
	ld.global.f32 	%f3721, [%rd2+46943236];
	ld.global.f32 	%f3722, [%rd2+46942336];
	add.f32 	%f3723, %f3721, %f3722;
	mul.f32 	%f3724, %f3723, 0f3F000000;
	st.global.f32 	[%rd2+46943232], %f3724;
	ld.global.f32 	%f3725, [%rd2+46944028];
	ld.global.f32 	%f3726, [%rd2+46943136];
	add.f32 	%f3727, %f3725, %f3726;
	mul.f32 	%f3728, %f3727, 0f3F000000;
	st.global.f32 	[%rd2+46944032], %f3728;
	ld.global.f32 	%f3729, [%rd2+46964740];
	ld.global.f32 	%f3730, [%rd2+46965632];
	add.f32 	%f3731, %f3729, %f3730;
	mul.f32 	%f3732, %f3731, 0f3F000000;
	st.global.f32 	[%rd2+46964736], %f3732;
	ld.global.f32 	%f3733, [%rd2+46965532];
	ld.global.f32 	%f3734, [%rd2+46966432];
	add.f32 	%f3735, %f3733, %f3734;
	mul.f32 	%f3736, %f3735, 0f3F000000;
	st.global.f32 	[%rd2+46965536], %f3736;
	ld.global.f32 	%f3737, [%rd2+47143940];
	ld.global.f32 	%f3738, [%rd2+47143040];
	add.f32 	%f3739, %f3737, %f3738;
	mul.f32 	%f3740, %f3739, 0f3F000000;
	st.global.f32 	[%rd2+47143936], %f3740;
	ld.global.f32 	%f3741, [%rd2+47144732];
	ld.global.f32 	%f3742, [%rd2+47143840];
	add.f32 	%f3743, %f3741, %f3742;
	mul.f32 	%f3744, %f3743, 0f3F000000;
	st.global.f32 	[%rd2+47144736], %f3744;
	ld.global.f32 	%f3745, [%rd2+47165444];
	ld.global.f32 	%f3746, [%rd2+47166336];
	add.f32 	%f3747, %f3745, %f3746;
	mul.f32 	%f3748, %f3747, 0f3F000000;
	st.global.f32 	[%rd2+47165440], %f3748;
	ld.global.f32 	%f3749, [%rd2+47166236];
	ld.global.f32 	%f3750, [%rd2+47167136];
	add.f32 	%f3751, %f3749, %f3750;
	mul.f32 	%f3752, %f3751, 0f3F000000;
	st.global.f32 	[%rd2+47166240], %f3752;
	ld.global.f32 	%f3753, [%rd2+47344644];
	ld.global.f32 	%f3754, [%rd2+47343744];
	add.f32 	%f3755, %f3753, %f3754;
	mul.f32 	%f3756, %f3755, 0f3F000000;
	st.global.f32 	[%rd2+47344640], %f3756;
	ld.global.f32 	%f3757, [%rd2+47345436];
	ld.global.f32 	%f3758, [%rd2+47344544];
	add.f32 	%f3759, %f3757, %f3758;
	mul.f32 	%f3760, %f3759, 0f3F000000;
	st.global.f32 	[%rd2+47345440], %f3760;
	ld.global.f32 	%f3761, [%rd2+47366148];
	ld.global.f32 	%f3762, [%rd2+47367040];
	add.f32 	%f3763, %f3761, %f3762;
	mul.f32 	%f3764, %f3763, 0f3F000000;
	st.global.f32 	[%rd2+47366144], %f3764;
	ld.global.f32 	%f3765, [%rd2+47366940];
	ld.global.f32 	%f3766, [%rd2+47367840];
	add.f32 	%f3767, %f3765, %f3766;
	mul.f32 	%f3768, %f3767, 0f3F000000;
	st.global.f32 	[%rd2+47366944], %f3768;
	ld.global.f32 	%f3769, [%rd2+47545348];
	ld.global.f32 	%f3770, [%rd2+47544448];
	add.f32 	%f3771, %f3769, %f3770;
	mul.f32 	%f3772, %f3771, 0f3F000000;
	st.global.f32 	[%rd2+47545344], %f3772;
	ld.global.f32 	%f3773, [%rd2+47546140];
	ld.global.f32 	%f3774, [%rd2+47545248];
	add.f32 	%f3775, %f3773, %f3774;
	mul.f32 	%f3776, %f3775, 0f3F000000;
	st.global.f32 	[%rd2+47546144], %f3776;
	ld.global.f32 	%f3777, [%rd2+47566852];
	ld.global.f32 	%f3778, [%rd2+47567744];
	add.f32 	%f3779, %f3777, %f3778;
	mul.f32 	%f3780, %f3779, 0f3F000000;
	st.global.f32 	[%rd2+47566848], %f3780;
	ld.global.f32 	%f3781, [%rd2+47567644];
	ld.global.f32 	%f3782, [%rd2+47568544];
	add.f32 	%f3783, %f3781, %f3782;
	mul.f32 	%f3784, %f3783, 0f3F000000;
	st.global.f32 	[%rd2+47567648], %f3784;
	ld.global.f32 	%f3785, [%rd2+47746052];
	ld.global.f32 	%f3786, [%rd2+47745152];
	add.f32 	%f3787, %f3785, %f3786;
	mul.f32 	%f3788, %f3787, 0f3F000000;
	st.global.f32 	[%rd2+47746048], %f3788;
	ld.global.f32 	%f3789, [%rd2+47746844];
	ld.global.f32 	%f3790, [%rd2+47745952];
	add.f32 	%f3791, %f3789, %f3790;
	mul.f32 	%f3792, %f3791, 0f3F000000;
	st.global.f32 	[%rd2+47746848], %f3792;
	ld.global.f32 	%f3793, [%rd2+47767556];
	ld.global.f32 	%f3794, [%rd2+47768448];
	add.f32 	%f3795, %f3793, %f3794;
	mul.f32 	%f3796, %f3795, 0f3F000000;
	st.global.f32 	[%rd2+47767552], %f3796;
	ld.global.f32 	%f3797, [%rd2+47768348];
	ld.global.f32 	%f3798, [%rd2+47769248];
	add.f32 	%f3799, %f3797, %f3798;
	mul.f32 	%f3800, %f3799, 0f3F000000;
	st.global.f32 	[%rd2+47768352], %f3800;
	ld.global.f32 	%f3801, [%rd2+47946756];
	ld.global.f32 	%f3802, [%rd2+47945856];
	add.f32 	%f3803, %f3801, %f3802;
	mul.f32 	%f3804, %f3803, 0f3F000000;
	st.global.f32 	[%rd2+47946752], %f3804;
	ld.global.f32 	%f3805, [%rd2+47947548];
	ld.global.f32 	%f3806, [%rd2+47946656];
	add.f32 	%f3807, %f3805, %f3806;
	mul.f32 	%f3808, %f3807, 0f3F000000;
	st.global.f32 	[%rd2+47947552], %f3808;
	ld.global.f32 	%f3809, [%rd2+47968260];
	ld.global.f32 	%f3810, [%rd2+47969152];
	add.f32 	%f3811, %f3809, %f3810;
	mul.f32 	%f3812, %f3811, 0f3F000000;
	st.global.f32 	[%rd2+47968256], %f3812;
	ld.global.f32 	%f3813, [%rd2+47969052];
	ld.global.f32 	%f3814, [%rd2+47969952];
	add.f32 	%f3815, %f3813, %f3814;
	mul.f32 	%f3816, %f3815, 0f3F000000;
	st.global.f32 	[%rd2+47969056], %f3816;
	ld.global.f32 	%f3817, [%rd2+48147460];
	ld.global.f32 	%f3818, [%rd2+48146560];
	add.f32 	%f3819, %f3817, %f3818;
	mul.f32 	%f3820, %f3819, 0f3F000000;
	st.global.f32 	[%rd2+48147456], %f3820;
	ld.global.f32 	%f3821, [%rd2+48148252];
	ld.global.f32 	%f3822, [%rd2+48147360];
	add.f32 	%f3823, %f3821, %f3822;
	mul.f32 	%f3824, %f3823, 0f3F000000;
	st.global.f32 	[%rd2+48148256], %f3824;
	ld.global.f32 	%f3825, [%rd2+48168964];
	ld.global.f32 	%f3826, [%rd2+48169856];
	add.f32 	%f3827, %f3825, %f3826;
	mul.f32 	%f3828, %f3827, 0f3F000000;
	st.global.f32 	[%rd2+48168960], %f3828;
	ld.global.f32 	%f3829, [%rd2+48169756];
	ld.global.f32 	%f3830, [%rd2+48170656];
	add.f32 	%f3831, %f3829, %f3830;
	mul.f32 	%f3832, %f3831, 0f3F000000;
	st.global.f32 	[%rd2+48169760], %f3832;
	ld.global.f32 	%f3833, [%rd2+48348164];
	ld.global.f32 	%f3834, [%rd2+48347264];
	add.f32 	%f3835, %f3833, %f3834;
	mul.f32 	%f3836, %f3835, 0f3F000000;
	st.global.f32 	[%rd2+48348160], %f3836;
	ld.global.f32 	%f3837, [%rd2+48348956];
	ld.global.f32 	%f3838, [%rd2+48348064];
	add.f32 	%f3839, %f3837, %f3838;
	mul.f32 	%f3840, %f3839, 0f3F000000;
	st.global.f32 	[%rd2+48348960], %f3840;
	ld.global.f32 	%f3841, [%rd2+48369668];
	ld.global.f32 	%f3842, [%rd2+48370560];
	add.f32 	%f3843, %f3841, %f3842;
	mul.f32 	%f3844, %f3843, 0f3F000000;
	st.global.f32 	[%rd2+48369664], %f3844;
	ld.global.f32 	%f3845, [%rd2+48370460];
	ld.global.f32 	%f3846, [%rd2+48371360];
	add.f32 	%f3847, %f3845, %f3846;
	mul.f32 	%f3848, %f3847, 0f3F000000;
	st.global.f32 	[%rd2+48370464], %f3848;
	ld.global.f32 	%f3849, [%rd2+48548868];
	ld.global.f32 	%f3850, [%rd2+48547968];
	add.f32 	%f3851, %f3849, %f3850;
	mul.f32 	%f3852, %f3851, 0f3F000000;
	st.global.f32 	[%rd2+48548864], %f3852;
	ld.global.f32 	%f3853, [%rd2+48549660];
	ld.global.f32 	%f3854, [%rd2+48548768];
	add.f32 	%f3855, %f3853, %f3854;
	mul.f32 	%f3856, %f3855, 0f3F000000;
	st.global.f32 	[%rd2+48549664], %f3856;
	ld.global.f32 	%f3857, [%rd2+48570372];
	ld.global.f32 	%f3858, [%rd2+48571264];
	add.f32 	%f3859, %f3857, %f3858;
	mul.f32 	%f3860, %f3859, 0f3F000000;
	st.global.f32 	[%rd2+48570368], %f3860;
	ld.global.f32 	%f3861, [%rd2+48571164];
	ld.global.f32 	%f3862, [%rd2+48572064];
	add.f32 	%f3863, %f3861, %f3862;
	mul.f32 	%f3864, %f3863, 0f3F000000;
	st.global.f32 	[%rd2+48571168], %f3864;
	ld.global.f32 	%f3865, [%rd2+48749572];
	ld.global.f32 	%f3866, [%rd2+48748672];
	add.f32 	%f3867, %f3865, %f3866;
	mul.f32 	%f3868, %f3867, 0f3F000000;
	st.global.f32 	[%rd2+48749568], %f3868;
	ld.global.f32 	%f3869, [%rd2+48750364];
	ld.global.f32 	%f3870, [%rd2+48749472];
	add.f32 	%f3871, %f3869, %f3870;
	mul.f32 	%f3872, %f3871, 0f3F000000;
	st.global.f32 	[%rd2+48750368], %f3872;
	ld.global.f32 	%f3873, [%rd2+48771076];
	ld.global.f32 	%f3874, [%rd2+48771968];
	add.f32 	%f3875, %f3873, %f3874;
	mul.f32 	%f3876, %f3875, 0f3F000000;
	st.global.f32 	[%rd2+48771072], %f3876;
	ld.global.f32 	%f3877, [%rd2+48771868];
	ld.global.f32 	%f3878, [%rd2+48772768];
	add.f32 	%f3879, %f3877, %f3878;
	mul.f32 	%f3880, %f3879, 0f3F000000;
	st.global.f32 	[%rd2+48771872], %f3880;
	ld.global.f32 	%f3881, [%rd2+48950276];
	ld.global.f32 	%f3882, [%rd2+48949376];
	add.f32 	%f3883, %f3881, %f3882;
	mul.f32 	%f3884, %f3883, 0f3F000000;
	st.global.f32 	[%rd2+48950272], %f3884;
	ld.global.f32 	%f3885, [%rd2+48951068];
	ld.global.f32 	%f3886, [%rd2+48950176];
	add.f32 	%f3887, %f3885, %f3886;
	mul.f32 	%f3888, %f3887, 0f3F000000;
	st.global.f32 	[%rd2+48951072], %f3888;
	ld.global.f32 	%f3889, [%rd2+48971780];
	ld.global.f32 	%f3890, [%rd2+48972672];
	add.f32 	%f3891, %f3889, %f3890;
	mul.f32 	%f3892, %f3891, 0f3F000000;
	st.global.f32 	[%rd2+48971776], %f3892;
	ld.global.f32 	%f3893, [%rd2+48972572];
	ld.global.f32 	%f3894, [%rd2+48973472];
	add.f32 	%f3895, %f3893, %f3894;
	mul.f32 	%f3896, %f3895, 0f3F000000;
	st.global.f32 	[%rd2+48972576], %f3896;
	ld.global.f32 	%f3897, [%rd2+49150980];
	ld.global.f32 	%f3898, [%rd2+49150080];
	add.f32 	%f3899, %f3897, %f3898;
	mul.f32 	%f3900, %f3899, 0f3F000000;
	st.global.f32 	[%rd2+49150976], %f3900;
	ld.global.f32 	%f3901, [%rd2+49151772];
	ld.global.f32 	%f3902, [%rd2+49150880];
	add.f32 	%f3903, %f3901, %f3902;
	mul.f32 	%f3904, %f3903, 0f3F000000;
	st.global.f32 	[%rd2+49151776], %f3904;
	ld.global.f32 	%f3905, [%rd2+49172484];
	ld.global.f32 	%f3906, [%rd2+49173376];
	add.f32 	%f3907, %f3905, %f3906;
	mul.f32 	%f3908, %f3907, 0f3F000000;
	st.global.f32 	[%rd2+49172480], %f3908;
	ld.global.f32 	%f3909, [%rd2+49173276];
	ld.global.f32 	%f3910, [%rd2+49174176];
	add.f32 	%f3911, %f3909, %f3910;
	mul.f32 	%f3912, %f3911, 0f3F000000;
	st.global.f32 	[%rd2+49173280], %f3912;
	ld.global.f32 	%f3913, [%rd2+49351684];
	ld.global.f32 	%f3914, [%rd2+49350784];
	add.f32 	%f3915, %f3913, %f3914;
	mul.f32 	%f3916, %f3915, 0f3F000000;
	st.global.f32 	[%rd2+49351680], %f3916;
	ld.global.f32 	%f3917, [%rd2+49352476];
	ld.global.f32 	%f3918, [%rd2+49351584];
	add.f32 	%f3919, %f3917, %f3918;
	mul.f32 	%f3920, %f3919, 0f3F000000;
	st.global.f32 	[%rd2+49352480], %f3920;
	ld.global.f32 	%f3921, [%rd2+49373188];
	ld.global.f32 	%f3922, [%rd2+49374080];
	add.f32 	%f3923, %f3921, %f3922;
	mul.f32 	%f3924, %f3923, 0f3F000000;
	st.global.f32 	[%rd2+49373184], %f3924;
	ld.global.f32 	%f3925, [%rd2+49373980];
	ld.global.f32 	%f3926, [%rd2+49374880];
	add.f32 	%f3927, %f3925, %f3926;
	mul.f32 	%f3928, %f3927, 0f3F000000;
	st.global.f32 	[%rd2+49373984], %f3928;
	ld.global.f32 	%f3929, [%rd2+49552388];
	ld.global.f32 	%f3930, [%rd2+49551488];
	add.f32 	%f3931, %f3929, %f3930;
	mul.f32 	%f3932, %f3931, 0f3F000000;
	st.global.f32 	[%rd2+49552384], %f3932;
	ld.global.f32 	%f3933, [%rd2+49553180];
	ld.global.f32 	%f3934, [%rd2+49552288];
	add.f32 	%f3935, %f3933, %f3934;
	mul.f32 	%f3936, %f3935, 0f3F000000;
	st.global.f32 	[%rd2+49553184], %f3936;
	ld.global.f32 	%f3937, [%rd2+49573892];
	ld.global.f32 	%f3938, [%rd2+49574784];
	add.f32 	%f3939, %f3937, %f3938;
	mul.f32 	%f3940, %f3939, 0f3F000000;
	st.global.f32 	[%rd2+49573888], %f3940;
	ld.global.f32 	%f3941, [%rd2+49574684];
	ld.global.f32 	%f3942, [%rd2+49575584];
	add.f32 	%f3943, %f3941, %f3942;
	mul.f32 	%f3944, %f3943, 0f3F000000;
	st.global.f32 	[%rd2+49574688], %f3944;
	ld.global.f32 	%f3945, [%rd2+49753092];
	ld.global.f32 	%f3946, [%rd2+49752192];
	add.f32 	%f3947, %f3945, %f3946;
	mul.f32 	%f3948, %f3947, 0f3F000000;
	st.global.f32 	[%rd2+49753088], %f3948;
	ld.global.f32 	%f3949, [%rd2+49753884];
	ld.global.f32 	%f3950, [%rd2+49752992];
	add.f32 	%f3951, %f3949, %f3950;
	mul.f32 	%f3952, %f3951, 0f3F000000;
	st.global.f32 	[%rd2+49753888], %f3952;
	ld.global.f32 	%f3953, [%rd2+49774596];
	ld.global.f32 	%f3954, [%rd2+49775488];
	add.f32 	%f3955, %f3953, %f3954;
	mul.f32 	%f3956, %f3955, 0f3F000000;
	st.global.f32 	[%rd2+49774592], %f3956;
	ld.global.f32 	%f3957, [%rd2+49775388];
	ld.global.f32 	%f3958, [%rd2+49776288];
	add.f32 	%f3959, %f3957, %f3958;
	mul.f32 	%f3960, %f3959, 0f3F000000;
	st.global.f32 	[%rd2+49775392], %f3960;
	ld.global.f32 	%f3961, [%rd2+49953796];
	ld.global.f32 	%f3962, [%rd2+49952896];
	add.f32 	%f3963, %f3961, %f3962;
	mul.f32 	%f3964, %f3963, 0f3F000000;
	st.global.f32 	[%rd2+49953792], %f3964;
	ld.global.f32 	%f3965, [%rd2+49954588];
	ld.global.f32 	%f3966, [%rd2+49953696];
	add.f32 	%f3967, %f3965, %f3966;
	mul.f32 	%f3968, %f3967, 0f3F000000;
	st.global.f32 	[%rd2+49954592], %f3968;
	ld.global.f32 	%f3969, [%rd2+49975300];
	ld.global.f32 	%f3970, [%rd2+49976192];
	add.f32 	%f3971, %f3969, %f3970;
	mul.f32 	%f3972, %f3971, 0f3F000000;
	st.global.f32 	[%rd2+49975296], %f3972;
	ld.global.f32 	%f3973, [%rd2+49976092];
	ld.global.f32 	%f3974, [%rd2+49976992];
	add.f32 	%f3975, %f3973, %f3974;
	mul.f32 	%f3976, %f3975, 0f3F000000;
	st.global.f32 	[%rd2+49976096], %f3976;
	ld.global.f32 	%f3977, [%rd2+50154500];
	ld.global.f32 	%f3978, [%rd2+50153600];
	add.f32 	%f3979, %f3977, %f3978;
	mul.f32 	%f3980, %f3979, 0f3F000000;
	st.global.f32 	[%rd2+50154496], %f3980;
	ld.global.f32 	%f3981, [%rd2+50155292];
	ld.global.f32 	%f3982, [%rd2+50154400];
	add.f32 	%f3983, %f3981, %f3982;
	mul.f32 	%f3984, %f3983, 0f3F000000;
	st.global.f32 	[%rd2+50155296], %f3984;
	ld.global.f32 	%f3985, [%rd2+50176004];
	ld.global.f32 	%f3986, [%rd2+50176896];
	add.f32 	%f3987, %f3985, %f3986;
	mul.f32 	%f3988, %f3987, 0f3F000000;
	st.global.f32 	[%rd2+50176000], %f3988;
	ld.global.f32 	%f3989, [%rd2+50176796];
	ld.global.f32 	%f3990, [%rd2+50177696];
	add.f32 	%f3991, %f3989, %f3990;
	mul.f32 	%f3992, %f3991, 0f3F000000;
	st.global.f32 	[%rd2+50176800], %f3992;
	ld.global.f32 	%f3993, [%rd2+50355204];
	ld.global.f32 	%f3994, [%rd2+50354304];
	add.f32 	%f3995, %f3993, %f3994;
	mul.f32 	%f3996, %f3995, 0f3F000000;
	st.global.f32 	[%rd2+50355200], %f3996;
	ld.global.f32 	%f3997, [%rd2+50355996];
	ld.global.f32 	%f3998, [%rd2+50355104];
	add.f32 	%f3999, %f3997, %f3998;
	mul.f32 	%f4000, %f3999, 0f3F000000;
	st.global.f32 	[%rd2+50356000], %f4000;
	ld.global.f32 	%f4001, [%rd2+50376708];
	ld.global.f32 	%f4002, [%rd2+50377600];
	add.f32 	%f4003, %f4001, %f4002;
	mul.f32 	%f4004, %f4003, 0f3F000000;
	st.global.f32 	[%rd2+50376704], %f4004;
	ld.global.f32 	%f4005, [%rd2+50377500];
	ld.global.f32 	%f4006, [%rd2+50378400];
	add.f32 	%f4007, %f4005, %f4006;
	mul.f32 	%f4008, %f4007, 0f3F000000;
	st.global.f32 	[%rd2+50377504], %f4008;
	ld.global.f32 	%f4009, [%rd2+50555908];
	ld.global.f32 	%f4010, [%rd2+50555008];
	add.f32 	%f4011, %f4009, %f4010;
	mul.f32 	%f4012, %f4011, 0f3F000000;
	st.global.f32 	[%rd2+50555904], %f4012;
	ld.global.f32 	%f4013, [%rd2+50556700];
	ld.global.f32 	%f4014, [%rd2+50555808];
	add.f32 	%f4015, %f4013, %f4014;
	mul.f32 	%f4016, %f4015, 0f3F000000;
	st.global.f32 	[%rd2+50556704], %f4016;
	ld.global.f32 	%f4017, [%rd2+50577412];
	ld.global.f32 	%f4018, [%rd2+50578304];
	add.f32 	%f4019, %f4017, %f4018;
	mul.f32 	%f4020, %f4019, 0f3F000000;
	st.global.f32 	[%rd2+50577408], %f4020;
	ld.global.f32 	%f4021, [%rd2+50578204];
	ld.global.f32 	%f4022, [%rd2+50579104];
	add.f32 	%f4023, %f4021, %f4022;
	mul.f32 	%f4024, %f4023, 0f3F000000;
	st.global.f32 	[%rd2+50578208], %f4024;
	ld.global.f32 	%f4025, [%rd2+50756612];
	ld.global.f32 	%f4026, [%rd2+50755712];
	add.f32 	%f4027, %f4025, %f4026;
	mul.f32 	%f4028, %f4027, 0f3F000000;
	st.global.f32 	[%rd2+50756608], %f4028;
	ld.global.f32 	%f4029, [%rd2+50757404];
	ld.global.f32 	%f4030, [%rd2+50756512];
	add.f32 	%f4031, %f4029, %f4030;
	mul.f32 	%f4032, %f4031, 0f3F000000;
	st.global.f32 	[%rd2+50757408], %f4032;
	ld.global.f32 	%f4033, [%rd2+50778116];
	ld.global.f32 	%f4034, [%rd2+50779008];
	add.f32 	%f4035, %f4033, %f4034;
	mul.f32 	%f4036, %f4035, 0f3F000000;
	st.global.f32 	[%rd2+50778112], %f4036;
	ld.global.f32 	%f4037, [%rd2+50778908];
	ld.global.f32 	%f4038, [%rd2+50779808];
	add.f32 	%f4039, %f4037, %f4038;
	mul.f32 	%f4040, %f4039, 0f3F000000;
	st.global.f32 	[%rd2+50778912], %f4040;
	ld.global.f32 	%f4041, [%rd2+50957316];
	ld.global.f32 	%f4042, [%rd2+50956416];
	add.f32 	%f4043, %f4041, %f4042;
	mul.f32 	%f4044, %f4043, 0f3F000000;
	st.global.f32 	[%rd2+50957312], %f4044;
	ld.global.f32 	%f4045, [%rd2+50958108];
	ld.global.f32 	%f4046, [%rd2+50957216];
	add.f32 	%f4047, %f4045, %f4046;
	mul.f32 	%f4048, %f4047, 0f3F000000;
	st.global.f32 	[%rd2+50958112], %f4048;
	ld.global.f32 	%f4049, [%rd2+50978820];
	ld.global.f32 	%f4050, [%rd2+50979712];
	add.f32 	%f4051, %f4049, %f4050;
	mul.f32 	%f4052, %f4051, 0f3F000000;
	st.global.f32 	[%rd2+50978816], %f4052;
	ld.global.f32 	%f4053, [%rd2+50979612];
	ld.global.f32 	%f4054, [%rd2+50980512];
	add.f32 	%f4055, %f4053, %f4054;
	mul.f32 	%f4056, %f4055, 0f3F000000;
	st.global.f32 	[%rd2+50979616], %f4056;
	ld.global.f32 	%f4057, [%rd2+51158020];
	ld.global.f32 	%f4058, [%rd2+51157120];
	add.f32 	%f4059, %f4057, %f4058;
	mul.f32 	%f4060, %f4059, 0f3F000000;
	st.global.f32 	[%rd2+51158016], %f4060;
	ld.global.f32 	%f4061, [%rd2+51158812];
	ld.global.f32 	%f4062, [%rd2+51157920];
	add.f32 	%f4063, %f4061, %f4062;
	mul.f32 	%f4064, %f4063, 0f3F000000;
	st.global.f32 	[%rd2+51158816], %f4064;
	ld.global.f32 	%f4065, [%rd2+51179524];
	ld.global.f32 	%f4066, [%rd2+51180416];
	add.f32 	%f4067, %f4065, %f4066;
	mul.f32 	%f4068, %f4067, 0f3F000000;
	st.global.f32 	[%rd2+51179520], %f4068;
	ld.global.f32 	%f4069, [%rd2+51180316];
	ld.global.f32 	%f4070, [%rd2+51181216];
	add.f32 	%f4071, %f4069, %f4070;
	mul.f32 	%f4072, %f4071, 0f3F000000;
	st.global.f32 	[%rd2+51180320], %f4072;
	ld.global.f32 	%f4073, [%rd2+51358724];
	ld.global.f32 	%f4074, [%rd2+51357824];
	add.f32 	%f4075, %f4073, %f4074;
	mul.f32 	%f4076, %f4075, 0f3F000000;
	st.global.f32 	[%rd2+51358720], %f4076;
	ld.global.f32 	%f4077, [%rd2+51359516];
	ld.global.f32 	%f4078, [%rd2+51358624];
	add.f32 	%f4079, %f4077, %f4078;
	mul.f32 	%f4080, %f4079, 0f3F000000;
	st.global.f32 	[%rd2+51359520], %f4080;
	ld.global.f32 	%f4081, [%rd2+51380228];
	ld.global.f32 	%f4082, [%rd2+51381120];
	add.f32 	%f4083, %f4081, %f4082;
	mul.f32 	%f4084, %f4083, 0f3F000000;
	st.global.f32 	[%rd2+51380224], %f4084;
	ld.global.f32 	%f4085, [%rd2+51381020];
	ld.global.f32 	%f4086, [%rd2+51381920];
	add.f32 	%f4087, %f4085, %f4086;
	mul.f32 	%f4088, %f4087, 0f3F000000;
	st.global.f32 	[%rd2+51381024], %f4088;
	ld.global.f32 	%f4089, [%rd2+51559428];
	ld.global.f32 	%f4090, [%rd2+51558528];
	add.f32 	%f4091, %f4089, %f4090;
	mul.f32 	%f4092, %f4091, 0f3F000000;
	st.global.f32 	[%rd2+51559424], %f4092;
	ld.global.f32 	%f4093, [%rd2+51560220];
	ld.global.f32 	%f4094, [%rd2+51559328];
	add.f32 	%f4095, %f4093, %f4094;
	mul.f32 	%f4096, %f4095, 0f3F000000;
	st.global.f32 	[%rd2+51560224], %f4096;
	ld.global.f32 	%f4097, [%rd2+51580932];
	ld.global.f32 	%f4098, [%rd2+51581824];
	add.f32 	%f4099, %f4097, %f4098;
	mul.f32 	%f4100, %f4099, 0f3F000000;
	st.global.f32 	[%rd2+51580928], %f4100;
	ld.global.f32 	%f4101, [%rd2+51581724];
	ld.global.f32 	%f4102, [%rd2+51582624];
	add.f32 	%f4103, %f4101, %f4102;
	mul.f32 	%f4104, %f4103, 0f3F000000;
	st.global.f32 	[%rd2+51581728], %f4104;
	ld.global.f32 	%f4105, [%rd2+51760132];
	ld.global.f32 	%f4106, [%rd2+51759232];
	add.f32 	%f4107, %f4105, %f4106;
	mul.f32 	%f4108, %f4107, 0f3F000000;
	st.global.f32 	[%rd2+51760128], %f4108;
	ld.global.f32 	%f4109, [%rd2+51760924];
	ld.global.f32 	%f4110, [%rd2+51760032];
	add.f32 	%f4111, %f4109, %f4110;
	mul.f32 	%f4112, %f4111, 0f3F000000;
	st.global.f32 	[%rd2+51760928], %f4112;
	ld.global.f32 	%f4113, [%rd2+51781636];
	ld.global.f32 	%f4114, [%rd2+51782528];
	add.f32 	%f4115, %f4113, %f4114;
	mul.f32 	%f4116, %f4115, 0f3F000000;
	st.global.f32 	[%rd2+51781632], %f4116;
	ld.global.f32 	%f4117, [%rd2+51782428];
	ld.global.f32 	%f4118, [%rd2+51783328];
	add.f32 	%f4119, %f4117, %f4118;
	mul.f32 	%f4120, %f4119, 0f3F000000;
	st.global.f32 	[%rd2+51782432], %f4120;
	ld.global.f32 	%f4121, [%rd2+51960836];
	ld.global.f32 	%f4122, [%rd2+51959936];
	add.f32 	%f4123, %f4121, %f4122;
	mul.f32 	%f4124, %f4123, 0f3F000000;
	st.global.f32 	[%rd2+51960832], %f4124;
	ld.global.f32 	%f4125, [%rd2+51961628];
	ld.global.f32 	%f4126, [%rd2+51960736];
	add.f32 	%f4127, %f4125, %f4126;
	mul.f32 	%f4128, %f4127, 0f3F000000;
	st.global.f32 	[%rd2+51961632], %f4128;
	ld.global.f32 	%f4129, [%rd2+51982340];
	ld.global.f32 	%f4130, [%rd2+51983232];
	add.f32 	%f4131, %f4129, %f4130;
	mul.f32 	%f4132, %f4131, 0f3F000000;
	st.global.f32 	[%rd2+51982336], %f4132;
	ld.global.f32 	%f4133, [%rd2+51983132];
	ld.global.f32 	%f4134, [%rd2+51984032];
	add.f32 	%f4135, %f4133, %f4134;
	mul.f32 	%f4136, %f4135, 0f3F000000;
	st.global.f32 	[%rd2+51983136], %f4136;
	ld.global.f32 	%f4137, [%rd2+52161540];
	ld.global.f32 	%f4138, [%rd2+52160640];
	add.f32 	%f4139, %f4137, %f4138;
	mul.f32 	%f4140, %f4139, 0f3F000000;
	st.global.f32 	[%rd2+52161536], %f4140;
	ld.global.f32 	%f4141, [%rd2+52162332];
	ld.global.f32 	%f4142, [%rd2+52161440];
	add.f32 	%f4143, %f4141, %f4142;
	mul.f32 	%f4144, %f4143, 0f3F000000;
	st.global.f32 	[%rd2+52162336], %f4144;
	ld.global.f32 	%f4145, [%rd2+52183044];
	ld.global.f32 	%f4146, [%rd2+52183936];
	add.f32 	%f4147, %f4145, %f4146;
	mul.f32 	%f4148, %f4147, 0f3F000000;
	st.global.f32 	[%rd2+52183040], %f4148;
	ld.global.f32 	%f4149, [%rd2+52183836];
	ld.global.f32 	%f4150, [%rd2+52184736];
	add.f32 	%f4151, %f4149, %f4150;
	mul.f32 	%f4152, %f4151, 0f3F000000;
	st.global.f32 	[%rd2+52183840], %f4152;
	ld.global.f32 	%f4153, [%rd2+52362244];
	ld.global.f32 	%f4154, [%rd2+52361344];
	add.f32 	%f4155, %f4153, %f4154;
	mul.f32 	%f4156, %f4155, 0f3F000000;
	st.global.f32 	[%rd2+52362240], %f4156;
	ld.global.f32 	%f4157, [%rd2+52363036];
	ld.global.f32 	%f4158, [%rd2+52362144];
	add.f32 	%f4159, %f4157, %f4158;
	mul.f32 	%f4160, %f4159, 0f3F000000;
	st.global.f32 	[%rd2+52363040], %f4160;
	ld.global.f32 	%f4161, [%rd2+52383748];
	ld.global.f32 	%f4162, [%rd2+52384640];
	add.f32 	%f4163, %f4161, %f4162;
	mul.f32 	%f4164, %f4163, 0f3F000000;
	st.global.f32 	[%rd2+52383744], %f4164;
	ld.global.f32 	%f4165, [%rd2+52384540];
	ld.global.f32 	%f4166, [%rd2+52385440];
	add.f32 	%f4167, %f4165, %f4166;
	mul.f32 	%f4168, %f4167, 0f3F000000;
	st.global.f32 	[%rd2+52384544], %f4168;
	ld.global.f32 	%f4169, [%rd2+52562948];
	ld.global.f32 	%f4170, [%rd2+52562048];
	add.f32 	%f4171, %f4169, %f4170;
	mul.f32 	%f4172, %f4171, 0f3F000000;
	st.global.f32 	[%rd2+52562944], %f4172;
	ld.global.f32 	%f4173, [%rd2+52563740];
	ld.global.f32 	%f4174, [%rd2+52562848];
	add.f32 	%f4175, %f4173, %f4174;
	mul.f32 	%f4176, %f4175, 0f3F000000;
	st.global.f32 	[%rd2+52563744], %f4176;
	ld.global.f32 	%f4177, [%rd2+52584452];
	ld.global.f32 	%f4178, [%rd2+52585344];
	add.f32 	%f4179, %f4177, %f4178;
	mul.f32 	%f4180, %f4179, 0f3F000000;
	st.global.f32 	[%rd2+52584448], %f4180;
	ld.global.f32 	%f4181, [%rd2+52585244];
	ld.global.f32 	%f4182, [%rd2+52586144];
	add.f32 	%f4183, %f4181, %f4182;
	mul.f32 	%f4184, %f4183, 0f3F000000;
	st.global.f32 	[%rd2+52585248], %f4184;
	ld.global.f32 	%f4185, [%rd2+52763652];
	ld.global.f32 	%f4186, [%rd2+52762752];
	add.f32 	%f4187, %f4185, %f4186;
	mul.f32 	%f4188, %f4187, 0f3F000000;
	st.global.f32 	[%rd2+52763648], %f4188;
	ld.global.f32 	%f4189, [%rd2+52764444];
	ld.global.f32 	%f4190, [%rd2+52763552];
	add.f32 	%f4191, %f4189, %f4190;
	mul.f32 	%f4192, %f4191, 0f3F000000;
	st.global.f32 	[%rd2+52764448], %f4192;
	ld.global.f32 	%f4193, [%rd2+52785156];
	ld.global.f32 	%f4194, [%rd2+52786048];
	add.f32 	%f4195, %f4193, %f4194;
	mul.f32 	%f4196, %f4195, 0f3F000000;
	st.global.f32 	[%rd2+52785152], %f4196;
	ld.global.f32 	%f4197, [%rd2+52785948];
	ld.global.f32 	%f4198, [%rd2+52786848];
	add.f32 	%f4199, %f4197, %f4198;
	mul.f32 	%f4200, %f4199, 0f3F000000;
	st.global.f32 	[%rd2+52785952], %f4200;
	ld.global.f32 	%f4201, [%rd2+52964356];
	ld.global.f32 	%f4202, [%rd2+52963456];
	add.f32 	%f4203, %f4201, %f4202;
	mul.f32 	%f4204, %f4203, 0f3F000000;
	st.global.f32 	[%rd2+52964352], %f4204;
	ld.global.f32 	%f4205, [%rd2+52965148];
	ld.global.f32 	%f4206, [%rd2+52964256];
	add.f32 	%f4207, %f4205, %f4206;
	mul.f32 	%f4208, %f4207, 0f3F000000;
	st.global.f32 	[%rd2+52965152], %f4208;
	ld.global.f32 	%f4209, [%rd2+52985860];
	ld.global.f32 	%f4210, [%rd2+52986752];
	add.f32 	%f4211, %f4209, %f4210;
	mul.f32 	%f4212, %f4211, 0f3F000000;
	st.global.f32 	[%rd2+52985856], %f4212;
	ld.global.f32 	%f4213, [%rd2+52986652];
	ld.global.f32 	%f4214, [%rd2+52987552];
	add.f32 	%f4215, %f4213, %f4214;
	mul.f32 	%f4216, %f4215, 0f3F000000;
	st.global.f32 	[%rd2+52986656], %f4216;
	ld.global.f32 	%f4217, [%rd2+53165060];
	ld.global.f32 	%f4218, [%rd2+53164160];
	add.f32 	%f4219, %f4217, %f4218;
	mul.f32 	%f4220, %f4219, 0f3F000000;
	st.global.f32 	[%rd2+53165056], %f4220;
	ld.global.f32 	%f4221, [%rd2+53165852];
	ld.global.f32 	%f4222, [%rd2+53164960];
	add.f32 	%f4223, %f4221, %f4222;
	mul.f32 	%f4224, %f4223, 0f3F000000;
	st.global.f32 	[%rd2+53165856], %f4224;
	ld.global.f32 	%f4225, [%rd2+53186564];
	ld.global.f32 	%f4226, [%rd2+53187456];
	add.f32 	%f4227, %f4225, %f4226;
	mul.f32 	%f4228, %f4227, 0f3F000000;
	st.global.f32 	[%rd2+53186560], %f4228;
	ld.global.f32 	%f4229, [%rd2+53187356];
	ld.global.f32 	%f4230, [%rd2+53188256];
	add.f32 	%f4231, %f4229, %f4230;
	mul.f32 	%f4232, %f4231, 0f3F000000;
	st.global.f32 	[%rd2+53187360], %f4232;
	ld.global.f32 	%f4233, [%rd2+53365764];
	ld.global.f32 	%f4234, [%rd2+53364864];
	add.f32 	%f4235, %f4233, %f4234;
	mul.f32 	%f4236, %f4235, 0f3F000000;
	st.global.f32 	[%rd2+53365760], %f4236;
	ld.global.f32 	%f4237, [%rd2+53366556];
	ld.global.f32 	%f4238, [%rd2+53365664];
	add.f32 	%f4239, %f4237, %f4238;
	mul.f32 	%f4240, %f4239, 0f3F000000;
	st.global.f32 	[%rd2+53366560], %f4240;
	ld.global.f32 	%f4241, [%rd2+53387268];
	ld.global.f32 	%f4242, [%rd2+53388160];
	add.f32 	%f4243, %f4241, %f4242;
	mul.f32 	%f4244, %f4243, 0f3F000000;
	st.global.f32 	[%rd2+53387264], %f4244;
	ld.global.f32 	%f4245, [%rd2+53388060];
	ld.global.f32 	%f4246, [%rd2+53388960];
	add.f32 	%f4247, %f4245, %f4246;
	mul.f32 	%f4248, %f4247, 0f3F000000;
	st.global.f32 	[%rd2+53388064], %f4248;
	ld.global.f32 	%f4249, [%rd2+53566468];
	ld.global.f32 	%f4250, [%rd2+53565568];
	add.f32 	%f4251, %f4249, %f4250;
	mul.f32 	%f4252, %f4251, 0f3F000000;
	st.global.f32 	[%rd2+53566464], %f4252;
	ld.global.f32 	%f4253, [%rd2+53567260];
	ld.global.f32 	%f4254, [%rd2+53566368];
	add.f32 	%f4255, %f4253, %f4254;
	mul.f32 	%f4256, %f4255, 0f3F000000;
	st.global.f32 	[%rd2+53567264], %f4256;
	ld.global.f32 	%f4257, [%rd2+53587972];
	ld.global.f32 	%f4258, [%rd2+53588864];
	add.f32 	%f4259, %f4257, %f4258;
	mul.f32 	%f4260, %f4259, 0f3F000000;
	st.global.f32 	[%rd2+53587968], %f4260;
	ld.global.f32 	%f4261, [%rd2+53588764];
	ld.global.f32 	%f4262, [%rd2+53589664];
	add.f32 	%f4263, %f4261, %f4262;
	mul.f32 	%f4264, %f4263, 0f3F000000;
	st.global.f32 	[%rd2+53588768], %f4264;
	ld.global.f32 	%f4265, [%rd2+53767172];
	ld.global.f32 	%f4266, [%rd2+53766272];
	add.f32 	%f4267, %f4265, %f4266;
	mul.f32 	%f4268, %f4267, 0f3F000000;
	st.global.f32 	[%rd2+53767168], %f4268;
	ld.global.f32 	%f4269, [%rd2+53767964];
	ld.global.f32 	%f4270, [%rd2+53767072];
	add.f32 	%f4271, %f4269, %f4270;
	mul.f32 	%f4272, %f4271, 0f3F000000;
	st.global.f32 	[%rd2+53767968], %f4272;
	ld.global.f32 	%f4273, [%rd2+53788676];
	ld.global.f32 	%f4274, [%rd2+53789568];
	add.f32 	%f4275, %f4273, %f4274;
	mul.f32 	%f4276, %f4275, 0f3F000000;
	st.global.f32 	[%rd2+53788672], %f4276;
	ld.global.f32 	%f4277, [%rd2+53789468];
	ld.global.f32 	%f4278, [%rd2+53790368];
	add.f32 	%f4279, %f4277, %f4278;
	mul.f32 	%f4280, %f4279, 0f3F000000;
	st.global.f32 	[%rd2+53789472], %f4280;
	ld.global.f32 	%f4281, [%rd2+53967876];
	ld.global.f32 	%f4282, [%rd2+53966976];
	add.f32 	%f4283, %f4281, %f4282;
	mul.f32 	%f4284, %f4283, 0f3F000000;
	st.global.f32 	[%rd2+53967872], %f4284;
	ld.global.f32 	%f4285, [%rd2+53968668];
	ld.global.f32 	%f4286, [%rd2+53967776];
	add.f32 	%f4287, %f4285, %f4286;
	mul.f32 	%f4288, %f4287, 0f3F000000;
	st.global.f32 	[%rd2+53968672], %f4288;
	ld.global.f32 	%f4289, [%rd2+53989380];
	ld.global.f32 	%f4290, [%rd2+53990272];
	add.f32 	%f4291, %f4289, %f4290;
	mul.f32 	%f4292, %f4291, 0f3F000000;
	st.global.f32 	[%rd2+53989376], %f4292;
	ld.global.f32 	%f4293, [%rd2+53990172];
	ld.global.f32 	%f4294, [%rd2+53991072];
	add.f32 	%f4295, %f4293, %f4294;
	mul.f32 	%f4296, %f4295, 0f3F000000;
	st.global.f32 	[%rd2+53990176], %f4296;
	ld.global.f32 	%f4297, [%rd2+54168580];
	ld.global.f32 	%f4298, [%rd2+54167680];
	add.f32 	%f4299, %f4297, %f4298;
	mul.f32 	%f4300, %f4299, 0f3F000000;
	st.global.f32 	[%rd2+54168576], %f4300;
	ld.global.f32 	%f4301, [%rd2+54169372];
	ld.global.f32 	%f4302, [%rd2+54168480];
	add.f32 	%f4303, %f4301, %f4302;
	mul.f32 	%f4304, %f4303, 0f3F000000;
	st.global.f32 	[%rd2+54169376], %f4304;
	ld.global.f32 	%f4305, [%rd2+54190084];
	ld.global.f32 	%f4306, [%rd2+54190976];
	add.f32 	%f4307, %f4305, %f4306;
	mul.f32 	%f4308, %f4307, 0f3F000000;
	st.global.f32 	[%rd2+54190080], %f4308;
	ld.global.f32 	%f4309, [%rd2+54190876];
	ld.global.f32 	%f4310, [%rd2+54191776];
	add.f32 	%f4311, %f4309, %f4310;
	mul.f32 	%f4312, %f4311, 0f3F000000;
	st.global.f32 	[%rd2+54190880], %f4312;
	ld.global.f32 	%f4313, [%rd2+54369284];
	ld.global.f32 	%f4314, [%rd2+54368384];
	add.f32 	%f4315, %f4313, %f4314;
	mul.f32 	%f4316, %f4315, 0f3F000000;
	st.global.f32 	[%rd2+54369280], %f4316;
	ld.global.f32 	%f4317, [%rd2+54370076];
	ld.global.f32 	%f4318, [%rd2+54369184];
	add.f32 	%f4319, %f4317, %f4318;
	mul.f32 	%f4320, %f4319, 0f3F000000;
	st.global.f32 	[%rd2+54370080], %f4320;
	ld.global.f32 	%f4321, [%rd2+54390788];
	ld.global.f32 	%f4322, [%rd2+54391680];
	add.f32 	%f4323, %f4321, %f4322;
	mul.f32 	%f4324, %f4323, 0f3F000000;
	st.global.f32 	[%rd2+54390784], %f4324;
	ld.global.f32 	%f4325, [%rd2+54391580];
	ld.global.f32 	%f4326, [%rd2+54392480];
	add.f32 	%f4327, %f4325, %f4326;
	mul.f32 	%f4328, %f4327, 0f3F000000;
	st.global.f32 	[%rd2+54391584], %f4328;
	ld.global.f32 	%f4329, [%rd2+54569988];
	ld.global.f32 	%f4330, [%rd2+54569088];
	add.f32 	%f4331, %f4329, %f4330;
	mul.f32 	%f4332, %f4331, 0f3F000000;
	st.global.f32 	[%rd2+54569984], %f4332;
	ld.global.f32 	%f4333, [%rd2+54570780];
	ld.global.f32 	%f4334, [%rd2+54569888];
	add.f32 	%f4335, %f4333, %f4334;
	mul.f32 	%f4336, %f4335, 0f3F000000;
	st.global.f32 	[%rd2+54570784], %f4336;
	ld.global.f32 	%f4337, [%rd2+54591492];
	ld.global.f32 	%f4338, [%rd2+54592384];
	add.f32 	%f4339, %f4337, %f4338;
	mul.f32 	%f4340, %f4339, 0f3F000000;
	st.global.f32 	[%rd2+54591488], %f4340;
	ld.global.f32 	%f4341, [%rd2+54592284];
	ld.global.f32 	%f4342, [%rd2+54593184];
	add.f32 	%f4343, %f4341, %f4342;
	mul.f32 	%f4344, %f4343, 0f3F000000;
	st.global.f32 	[%rd2+54592288], %f4344;
	ld.global.f32 	%f4345, [%rd2+54770692];
	ld.global.f32 	%f4346, [%rd2+54769792];
	add.f32 	%f4347, %f4345, %f4346;
	mul.f32 	%f4348, %f4347, 0f3F000000;
	st.global.f32 	[%rd2+54770688], %f4348;
	ld.global.f32 	%f4349, [%rd2+54771484];
	ld.global.f32 	%f4350, [%rd2+54770592];
	add.f32 	%f4351, %f4349, %f4350;
	mul.f32 	%f4352, %f4351, 0f3F000000;
	st.global.f32 	[%rd2+54771488], %f4352;
	ld.global.f32 	%f4353, [%rd2+54792196];
	ld.global.f32 	%f4354, [%rd2+54793088];
	add.f32 	%f4355, %f4353, %f4354;
	mul.f32 	%f4356, %f4355, 0f3F000000;
	st.global.f32 	[%rd2+54792192], %f4356;
	ld.global.f32 	%f4357, [%rd2+54792988];
	ld.global.f32 	%f4358, [%rd2+54793888];
	add.f32 	%f4359, %f4357, %f4358;
	mul.f32 	%f4360, %f4359, 0f3F000000;
	st.global.f32 	[%rd2+54792992], %f4360;
	ld.global.f32 	%f4361, [%rd2+54971396];
	ld.global.f32 	%f4362, [%rd2+54970496];
	add.f32 	%f4363, %f4361, %f4362;
	mul.f32 	%f4364, %f4363, 0f3F000000;
	st.global.f32 	[%rd2+54971392], %f4364;
	ld.global.f32 	%f4365, [%rd2+54972188];
	ld.global.f32 	%f4366, [%rd2+54971296];
	add.f32 	%f4367, %f4365, %f4366;
	mul.f32 	%f4368, %f4367, 0f3F000000;
	st.global.f32 	[%rd2+54972192], %f4368;
	ld.global.f32 	%f4369, [%rd2+54992900];
	ld.global.f32 	%f4370, [%rd2+54993792];
	add.f32 	%f4371, %f4369, %f4370;
	mul.f32 	%f4372, %f4371, 0f3F000000;
	st.global.f32 	[%rd2+54992896], %f4372;
	ld.global.f32 	%f4373, [%rd2+54993692];
	ld.global.f32 	%f4374, [%rd2+54994592];
	add.f32 	%f4375, %f4373, %f4374;
	mul.f32 	%f4376, %f4375, 0f3F000000;
	st.global.f32 	[%rd2+54993696], %f4376;
	ld.global.f32 	%f4377, [%rd2+55172100];
	ld.global.f32 	%f4378, [%rd2+55171200];
	add.f32 	%f4379, %f4377, %f4378;
	mul.f32 	%f4380, %f4379, 0f3F000000;
	st.global.f32 	[%rd2+55172096], %f4380;
	ld.global.f32 	%f4381, [%rd2+55172892];
	ld.global.f32 	%f4382, [%rd2+55172000];
	add.f32 	%f4383, %f4381, %f4382;
	mul.f32 	%f4384, %f4383, 0f3F000000;
	st.global.f32 	[%rd2+55172896], %f4384;
	ld.global.f32 	%f4385, [%rd2+55193604];
	ld.global.f32 	%f4386, [%rd2+55194496];
	add.f32 	%f4387, %f4385, %f4386;
	mul.f32 	%f4388, %f4387, 0f3F000000;
	st.global.f32 	[%rd2+55193600], %f4388;
	ld.global.f32 	%f4389, [%rd2+55194396];
	ld.global.f32 	%f4390, [%rd2+55195296];
	add.f32 	%f4391, %f4389, %f4390;
	mul.f32 	%f4392, %f4391, 0f3F000000;
	st.global.f32 	[%rd2+55194400], %f4392;
	ld.global.f32 	%f4393, [%rd2+55372804];
	ld.global.f32 	%f4394, [%rd2+55371904];
	add.f32 	%f4395, %f4393, %f4394;
	mul.f32 	%f4396, %f4395, 0f3F000000;
	st.global.f32 	[%rd2+55372800], %f4396;
	ld.global.f32 	%f4397, [%rd2+55373596];
	ld.global.f32 	%f4398, [%rd2+55372704];
	add.f32 	%f4399, %f4397, %f4398;
	mul.f32 	%f4400, %f4399, 0f3F000000;
	st.global.f32 	[%rd2+55373600], %f4400;
	ld.global.f32 	%f4401, [%rd2+55394308];
	ld.global.f32 	%f4402, [%rd2+55395200];
	add.f32 	%f4403, %f4401, %f4402;
	mul.f32 	%f4404, %f4403, 0f3F000000;
	st.global.f32 	[%rd2+55394304], %f4404;
	ld.global.f32 	%f4405, [%rd2+55395100];
	ld.global.f32 	%f4406, [%rd2+55396000];
	add.f32 	%f4407, %f4405, %f4406;
	mul.f32 	%f4408, %f4407, 0f3F000000;
	st.global.f32 	[%rd2+55395104], %f4408;
	ld.global.f32 	%f4409, [%rd2+55573508];
	ld.global.f32 	%f4410, [%rd2+55572608];
	add.f32 	%f4411, %f4409, %f4410;
	mul.f32 	%f4412, %f4411, 0f3F000000;
	st.global.f32 	[%rd2+55573504], %f4412;
	ld.global.f32 	%f4413, [%rd2+55574300];
	ld.global.f32 	%f4414, [%rd2+55573408];
	add.f32 	%f4415, %f4413, %f4414;
	mul.f32 	%f4416, %f4415, 0f3F000000;
	st.global.f32 	[%rd2+55574304], %f4416;
	ld.global.f32 	%f4417, [%rd2+55595012];
	ld.global.f32 	%f4418, [%rd2+55595904];
	add.f32 	%f4419, %f4417, %f4418;
	mul.f32 	%f4420, %f4419, 0f3F000000;
	st.global.f32 	[%rd2+55595008], %f4420;
	ld.global.f32 	%f4421, [%rd2+55595804];
	ld.global.f32 	%f4422, [%rd2+55596704];
	add.f32 	%f4423, %f4421, %f4422;
	mul.f32 	%f4424, %f4423, 0f3F000000;
	st.global.f32 	[%rd2+55595808], %f4424;
	ld.global.f32 	%f4425, [%rd2+55774212];
	ld.global.f32 	%f4426, [%rd2+55773312];
	add.f32 	%f4427, %f4425, %f4426;
	mul.f32 	%f4428, %f4427, 0f3F000000;
	st.global.f32 	[%rd2+55774208], %f4428;
	ld.global.f32 	%f4429, [%rd2+55775004];
	ld.global.f32 	%f4430, [%rd2+55774112];
	add.f32 	%f4431, %f4429, %f4430;
	mul.f32 	%f4432, %f4431, 0f3F000000;
	st.global.f32 	[%rd2+55775008], %f4432;
	ld.global.f32 	%f4433, [%rd2+55795716];
	ld.global.f32 	%f4434, [%rd2+55796608];
	add.f32 	%f4435, %f4433, %f4434;
	mul.f32 	%f4436, %f4435, 0f3F000000;
	st.global.f32 	[%rd2+55795712], %f4436;
	ld.global.f32 	%f4437, [%rd2+55796508];
	ld.global.f32 	%f4438, [%rd2+55797408];
	add.f32 	%f4439, %f4437, %f4438;
	mul.f32 	%f4440, %f4439, 0f3F000000;
	st.global.f32 	[%rd2+55796512], %f4440;
	ld.global.f32 	%f4441, [%rd2+55974916];
	ld.global.f32 	%f4442, [%rd2+55974016];
	add.f32 	%f4443, %f4441, %f4442;
	mul.f32 	%f4444, %f4443, 0f3F000000;
	st.global.f32 	[%rd2+55974912], %f4444;
	ld.global.f32 	%f4445, [%rd2+55975708];
	ld.global.f32 	%f4446, [%rd2+55974816];
	add.f32 	%f4447, %f4445, %f4446;
	mul.f32 	%f4448, %f4447, 0f3F000000;
	st.global.f32 	[%rd2+55975712], %f4448;
	ld.global.f32 	%f4449, [%rd2+55996420];
	ld.global.f32 	%f4450, [%rd2+55997312];
	add.f32 	%f4451, %f4449, %f4450;
	mul.f32 	%f4452, %f4451, 0f3F000000;
	st.global.f32 	[%rd2+55996416], %f4452;
	ld.global.f32 	%f4453, [%rd2+55997212];
	ld.global.f32 	%f4454, [%rd2+55998112];
	add.f32 	%f4455, %f4453, %f4454;
	mul.f32 	%f4456, %f4455, 0f3F000000;
	st.global.f32 	[%rd2+55997216], %f4456;
	ld.global.f32 	%f4457, [%rd2+56175620];
	ld.global.f32 	%f4458, [%rd2+56174720];
	add.f32 	%f4459, %f4457, %f4458;
	mul.f32 	%f4460, %f4459, 0f3F000000;
	st.global.f32 	[%rd2+56175616], %f4460;
	ld.global.f32 	%f4461, [%rd2+56176412];
	ld.global.f32 	%f4462, [%rd2+56175520];
	add.f32 	%f4463, %f4461, %f4462;
	mul.f32 	%f4464, %f4463, 0f3F000000;
	st.global.f32 	[%rd2+56176416], %f4464;
	ld.global.f32 	%f4465, [%rd2+56197124];
	ld.global.f32 	%f4466, [%rd2+56198016];
	add.f32 	%f4467, %f4465, %f4466;
	mul.f32 	%f4468, %f4467, 0f3F000000;
	st.global.f32 	[%rd2+56197120], %f4468;
	ld.global.f32 	%f4469, [%rd2+56197916];
	ld.global.f32 	%f4470, [%rd2+56198816];
	add.f32 	%f4471, %f4469, %f4470;
	mul.f32 	%f4472, %f4471, 0f3F000000;
	st.global.f32 	[%rd2+56197920], %f4472;
	ld.global.f32 	%f4473, [%rd2+56376324];
	ld.global.f32 	%f4474, [%rd2+56375424];
	add.f32 	%f4475, %f4473, %f4474;
	mul.f32 	%f4476, %f4475, 0f3F000000;
	st.global.f32 	[%rd2+56376320], %f4476;
	ld.global.f32 	%f4477, [%rd2+56377116];
	ld.global.f32 	%f4478, [%rd2+56376224];
	add.f32 	%f4479, %f4477, %f4478;
	mul.f32 	%f4480, %f4479, 0f3F000000;
	st.global.f32 	[%rd2+56377120], %f4480;
	ld.global.f32 	%f4481, [%rd2+56397828];
	ld.global.f32 	%f4482, [%rd2+56398720];
	add.f32 	%f4483, %f4481, %f4482;
	mul.f32 	%f4484, %f4483, 0f3F000000;
	st.global.f32 	[%rd2+56397824], %f4484;
	ld.global.f32 	%f4485, [%rd2+56398620];
	ld.global.f32 	%f4486, [%rd2+56399520];
	add.f32 	%f4487, %f4485, %f4486;
	mul.f32 	%f4488, %f4487, 0f3F000000;
	st.global.f32 	[%rd2+56398624], %f4488;
	ld.global.f32 	%f4489, [%rd2+56577028];
	ld.global.f32 	%f4490, [%rd2+56576128];
	add.f32 	%f4491, %f4489, %f4490;
	mul.f32 	%f4492, %f4491, 0f3F000000;
	st.global.f32 	[%rd2+56577024], %f4492;
	ld.global.f32 	%f4493, [%rd2+56577820];
	ld.global.f32 	%f4494, [%rd2+56576928];
	add.f32 	%f4495, %f4493, %f4494;
	mul.f32 	%f4496, %f4495, 0f3F000000;
	st.global.f32 	[%rd2+56577824], %f4496;
	ld.global.f32 	%f4497, [%rd2+56598532];
	ld.global.f32 	%f4498, [%rd2+56599424];
	add.f32 	%f4499, %f4497, %f4498;
	mul.f32 	%f4500, %f4499, 0f3F000000;
	st.global.f32 	[%rd2+56598528], %f4500;
	ld.global.f32 	%f4501, [%rd2+56599324];
	ld.global.f32 	%f4502, [%rd2+56600224];
	add.f32 	%f4503, %f4501, %f4502;
	mul.f32 	%f4504, %f4503, 0f3F000000;
	st.global.f32 	[%rd2+56599328], %f4504;
	ld.global.f32 	%f4505, [%rd2+56777732];
	ld.global.f32 	%f4506, [%rd2+56776832];
	add.f32 	%f4507, %f4505, %f4506;
	mul.f32 	%f4508, %f4507, 0f3F000000;
	st.global.f32 	[%rd2+56777728], %f4508;
	ld.global.f32 	%f4509, [%rd2+56778524];
	ld.global.f32 	%f4510, [%rd2+56777632];
	add.f32 	%f4511, %f4509, %f4510;
	mul.f32 	%f4512, %f4511, 0f3F000000;
	st.global.f32 	[%rd2+56778528], %f4512;
	ld.global.f32 	%f4513, [%rd2+56799236];
	ld.global.f32 	%f4514, [%rd2+56800128];
	add.f32 	%f4515, %f4513, %f4514;
	mul.f32 	%f4516, %f4515, 0f3F000000;
	st.global.f32 	[%rd2+56799232], %f4516;
	ld.global.f32 	%f4517, [%rd2+56800028];
	ld.global.f32 	%f4518, [%rd2+56800928];
	add.f32 	%f4519, %f4517, %f4518;
	mul.f32 	%f4520, %f4519, 0f3F000000;
	st.global.f32 	[%rd2+56800032], %f4520;
	ld.global.f32 	%f4521, [%rd2+56978436];
	ld.global.f32 	%f4522, [%rd2+56977536];
	add.f32 	%f4523, %f4521, %f4522;
	mul.f32 	%f4524, %f4523, 0f3F000000;
	st.global.f32 	[%rd2+56978432], %f4524;
	ld.global.f32 	%f4525, [%rd2+56979228];
	ld.global.f32 	%f4526, [%rd2+56978336];
	add.f32 	%f4527, %f4525, %f4526;
	mul.f32 	%f4528, %f4527, 0f3F000000;
	st.global.f32 	[%rd2+56979232], %f4528;
	ld.global.f32 	%f4529, [%rd2+56999940];
	ld.global.f32 	%f4530, [%rd2+57000832];
	add.f32 	%f4531, %f4529, %f4530;
	mul.f32 	%f4532, %f4531, 0f3F000000;
	st.global.f32 	[%rd2+56999936], %f4532;
	ld.global.f32 	%f4533, [%rd2+57000732];
	ld.global.f32 	%f4534, [%rd2+57001632];
	add.f32 	%f4535, %f4533, %f4534;
	mul.f32 	%f4536, %f4535, 0f3F000000;
	st.global.f32 	[%rd2+57000736], %f4536;
	ld.global.f32 	%f4537, [%rd2+57179140];
	ld.global.f32 	%f4538, [%rd2+57178240];
	add.f32 	%f4539, %f4537, %f4538;
	mul.f32 	%f4540, %f4539, 0f3F000000;
	st.global.f32 	[%rd2+57179136], %f4540;
	ld.global.f32 	%f4541, [%rd2+57179932];
	ld.global.f32 	%f4542, [%rd2+57179040];
	add.f32 	%f4543, %f4541, %f4542;
	mul.f32 	%f4544, %f4543, 0f3F000000;
	st.global.f32 	[%rd2+57179936], %f4544;
	ld.global.f32 	%f4545, [%rd2+57200644];
	ld.global.f32 	%f4546, [%rd2+57201536];
	add.f32 	%f4547, %f4545, %f4546;
	mul.f32 	%f4548, %f4547, 0f3F000000;
	st.global.f32 	[%rd2+57200640], %f4548;
	ld.global.f32 	%f4549, [%rd2+57201436];
	ld.global.f32 	%f4550, [%rd2+57202336];
	add.f32 	%f4551, %f4549, %f4550;
	mul.f32 	%f4552, %f4551, 0f3F000000;
	st.global.f32 	[%rd2+57201440], %f4552;
	ld.global.f32 	%f4553, [%rd2+57379844];
	ld.global.f32 	%f4554, [%rd2+57378944];
	add.f32 	%f4555, %f4553, %f4554;
	mul.f32 	%f4556, %f4555, 0f3F000000;
	st.global.f32 	[%rd2+57379840], %f4556;
	ld.global.f32 	%f4557, [%rd2+57380636];
	ld.global.f32 	%f4558, [%rd2+57379744];
	add.f32 	%f4559, %f4557, %f4558;
	mul.f32 	%f4560, %f4559, 0f3F000000;
	st.global.f32 	[%rd2+57380640], %f4560;
	ld.global.f32 	%f4561, [%rd2+57401348];
	ld.global.f32 	%f4562, [%rd2+57402240];
	add.f32 	%f4563, %f4561, %f4562;
	mul.f32 	%f4564, %f4563, 0f3F000000;
	st.global.f32 	[%rd2+57401344], %f4564;
	ld.global.f32 	%f4565, [%rd2+57402140];
	ld.global.f32 	%f4566, [%rd2+57403040];
	add.f32 	%f4567, %f4565, %f4566;
	mul.f32 	%f4568, %f4567, 0f3F000000;
	st.global.f32 	[%rd2+57402144], %f4568;
	ld.global.f32 	%f4569, [%rd2+57580548];
	ld.global.f32 	%f4570, [%rd2+57579648];
	add.f32 	%f4571, %f4569, %f4570;
	mul.f32 	%f4572, %f4571, 0f3F000000;
	st.global.f32 	[%rd2+57580544], %f4572;
	ld.global.f32 	%f4573, [%rd2+57581340];
	ld.global.f32 	%f4574, [%rd2+57580448];
	add.f32 	%f4575, %f4573, %f4574;
	mul.f32 	%f4576, %f4575, 0f3F000000;
	st.global.f32 	[%rd2+57581344], %f4576;
	ld.global.f32 	%f4577, [%rd2+57602052];
	ld.global.f32 	%f4578, [%rd2+57602944];
	add.f32 	%f4579, %f4577, %f4578;
	mul.f32 	%f4580, %f4579, 0f3F000000;
	st.global.f32 	[%rd2+57602048], %f4580;
	ld.global.f32 	%f4581, [%rd2+57602844];
	ld.global.f32 	%f4582, [%rd2+57603744];
	add.f32 	%f4583, %f4581, %f4582;
	mul.f32 	%f4584, %f4583, 0f3F000000;
	st.global.f32 	[%rd2+57602848], %f4584;
	ld.global.f32 	%f4585, [%rd2+57781252];
	ld.global.f32 	%f4586, [%rd2+57780352];
	add.f32 	%f4587, %f4585, %f4586;
	mul.f32 	%f4588, %f4587, 0f3F000000;
	st.global.f32 	[%rd2+57781248], %f4588;
	ld.global.f32 	%f4589, [%rd2+57782044];
	ld.global.f32 	%f4590, [%rd2+57781152];
	add.f32 	%f4591, %f4589, %f4590;
	mul.f32 	%f4592, %f4591, 0f3F000000;
	st.global.f32 	[%rd2+57782048], %f4592;
	ld.global.f32 	%f4593, [%rd2+57802756];
	ld.global.f32 	%f4594, [%rd2+57803648];
	add.f32 	%f4595, %f4593, %f4594;
	mul.f32 	%f4596, %f4595, 0f3F000000;
	st.global.f32 	[%rd2+57802752], %f4596;
	ld.global.f32 	%f4597, [%rd2+57803548];
	ld.global.f32 	%f4598, [%rd2+57804448];
	add.f32 	%f4599, %f4597, %f4598;
	mul.f32 	%f4600, %f4599, 0f3F000000;
	st.global.f32 	[%rd2+57803552], %f4600;
	ld.global.f32 	%f4601, [%rd2+57981956];
	ld.global.f32 	%f4602, [%rd2+57981056];
	add.f32 	%f4603, %f4601, %f4602;
	mul.f32 	%f4604, %f4603, 0f3F000000;
	st.global.f32 	[%rd2+57981952], %f4604;
	ld.global.f32 	%f4605, [%rd2+57982748];
	ld.global.f32 	%f4606, [%rd2+57981856];
	add.f32 	%f4607, %f4605, %f4606;
	mul.f32 	%f4608, %f4607, 0f3F000000;
	st.global.f32 	[%rd2+57982752], %f4608;
	ld.global.f32 	%f4609, [%rd2+58003460];
	ld.global.f32 	%f4610, [%rd2+58004352];
	add.f32 	%f4611, %f4609, %f4610;
	mul.f32 	%f4612, %f4611, 0f3F000000;
	st.global.f32 	[%rd2+58003456], %f4612;
	ld.global.f32 	%f4613, [%rd2+58004252];
	ld.global.f32 	%f4614, [%rd2+58005152];
	add.f32 	%f4615, %f4613, %f4614;
	mul.f32 	%f4616, %f4615, 0f3F000000;
	st.global.f32 	[%rd2+58004256], %f4616;
	ld.global.f32 	%f4617, [%rd2+58182660];
	ld.global.f32 	%f4618, [%rd2+58181760];
	add.f32 	%f4619, %f4617, %f4618;
	mul.f32 	%f4620, %f4619, 0f3F000000;
	st.global.f32 	[%rd2+58182656], %f4620;
	ld.global.f32 	%f4621, [%rd2+58183452];
	ld.global.f32 	%f4622, [%rd2+58182560];
	add.f32 	%f4623, %f4621, %f4622;
	mul.f32 	%f4624, %f4623, 0f3F000000;
	st.global.f32 	[%rd2+58183456], %f4624;
	ld.global.f32 	%f4625, [%rd2+58204164];
	ld.global.f32 	%f4626, [%rd2+58205056];
	add.f32 	%f4627, %f4625, %f4626;
	mul.f32 	%f4628, %f4627, 0f3F000000;
	st.global.f32 	[%rd2+58204160], %f4628;
	ld.global.f32 	%f4629, [%rd2+58204956];
	ld.global.f32 	%f4630, [%rd2+58205856];
	add.f32 	%f4631, %f4629, %f4630;
	mul.f32 	%f4632, %f4631, 0f3F000000;
	st.global.f32 	[%rd2+58204960], %f4632;
	ld.global.f32 	%f4633, [%rd2+58383364];
	ld.global.f32 	%f4634, [%rd2+58382464];
	add.f32 	%f4635, %f4633, %f4634;
	mul.f32 	%f4636, %f4635, 0f3F000000;
	st.global.f32 	[%rd2+58383360], %f4636;
	ld.global.f32 	%f4637, [%rd2+58384156];
	ld.global.f32 	%f4638, [%rd2+58383264];
	add.f32 	%f4639, %f4637, %f4638;
	mul.f32 	%f4640, %f4639, 0f3F000000;
	st.global.f32 	[%rd2+58384160], %f4640;
	ld.global.f32 	%f4641, [%rd2+58404868];
	ld.global.f32 	%f4642, [%rd2+58405760];
	add.f32 	%f4643, %f4641, %f4642;
	mul.f32 	%f4644, %f4643, 0f3F000000;
	st.global.f32 	[%rd2+58404864], %f4644;
	ld.global.f32 	%f4645, [%rd2+58405660];
	ld.global.f32 	%f4646, [%rd2+58406560];
	add.f32 	%f4647, %f4645, %f4646;
	mul.f32 	%f4648, %f4647, 0f3F000000;
	st.global.f32 	[%rd2+58405664], %f4648;
	ld.global.f32 	%f4649, [%rd2+58584068];
	ld.global.f32 	%f4650, [%rd2+58583168];
	add.f32 	%f4651, %f4649, %f4650;
	mul.f32 	%f4652, %f4651, 0f3F000000;
	st.global.f32 	[%rd2+58584064], %f4652;
	ld.global.f32 	%f4653, [%rd2+58584860];
	ld.global.f32 	%f4654, [%rd2+58583968];
	add.f32 	%f4655, %f4653, %f4654;
	mul.f32 	%f4656, %f4655, 0f3F000000;
	st.global.f32 	[%rd2+58584864], %f4656;
	ld.global.f32 	%f4657, [%rd2+58605572];
	ld.global.f32 	%f4658, [%rd2+58606464];
	add.f32 	%f4659, %f4657, %f4658;
	mul.f32 	%f4660, %f4659, 0f3F000000;
	st.global.f32 	[%rd2+58605568], %f4660;
	ld.global.f32 	%f4661, [%rd2+58606364];
	ld.global.f32 	%f4662, [%rd2+58607264];
	add.f32 	%f4663, %f4661, %f4662;
	mul.f32 	%f4664, %f4663, 0f3F000000;
	st.global.f32 	[%rd2+58606368], %f4664;
	ld.global.f32 	%f4665, [%rd2+58784772];
	ld.global.f32 	%f4666, [%rd2+58783872];
	add.f32 	%f4667, %f4665, %f4666;
	mul.f32 	%f4668, %f4667, 0f3F000000;
	st.global.f32 	[%rd2+58784768], %f4668;
	ld.global.f32 	%f4669, [%rd2+58785564];
	ld.global.f32 	%f4670, [%rd2+58784672];
	add.f32 	%f4671, %f4669, %f4670;
	mul.f32 	%f4672, %f4671, 0f3F000000;
	st.global.f32 	[%rd2+58785568], %f4672;
	ld.global.f32 	%f4673, [%rd2+58806276];
	ld.global.f32 	%f4674, [%rd2+58807168];
	add.f32 	%f4675, %f4673, %f4674;
	mul.f32 	%f4676, %f4675, 0f3F000000;
	st.global.f32 	[%rd2+58806272], %f4676;
	ld.global.f32 	%f4677, [%rd2+58807068];
	ld.global.f32 	%f4678, [%rd2+58807968];
	add.f32 	%f4679, %f4677, %f4678;
	mul.f32 	%f4680, %f4679, 0f3F000000;
	st.global.f32 	[%rd2+58807072], %f4680;
	ld.global.f32 	%f4681, [%rd2+58985476];
	ld.global.f32 	%f4682, [%rd2+58984576];
	add.f32 	%f4683, %f4681, %f4682;
	mul.f32 	%f4684, %f4683, 0f3F000000;
	st.global.f32 	[%rd2+58985472], %f4684;
	ld.global.f32 	%f4685, [%rd2+58986268];
	ld.global.f32 	%f4686, [%rd2+58985376];
	add.f32 	%f4687, %f4685, %f4686;
	mul.f32 	%f4688, %f4687, 0f3F000000;
	st.global.f32 	[%rd2+58986272], %f4688;
	ld.global.f32 	%f4689, [%rd2+59006980];
	ld.global.f32 	%f4690, [%rd2+59007872];
	add.f32 	%f4691, %f4689, %f4690;
	mul.f32 	%f4692, %f4691, 0f3F000000;
	st.global.f32 	[%rd2+59006976], %f4692;
	ld.global.f32 	%f4693, [%rd2+59007772];
	ld.global.f32 	%f4694, [%rd2+59008672];
	add.f32 	%f4695, %f4693, %f4694;
	mul.f32 	%f4696, %f4695, 0f3F000000;
	st.global.f32 	[%rd2+59007776], %f4696;
	ld.global.f32 	%f4697, [%rd2+59186180];
	ld.global.f32 	%f4698, [%rd2+59185280];
	add.f32 	%f4699, %f4697, %f4698;
	mul.f32 	%f4700, %f4699, 0f3F000000;
	st.global.f32 	[%rd2+59186176], %f4700;
	ld.global.f32 	%f4701, [%rd2+59186972];
	ld.global.f32 	%f4702, [%rd2+59186080];
	add.f32 	%f4703, %f4701, %f4702;
	mul.f32 	%f4704, %f4703, 0f3F000000;
	st.global.f32 	[%rd2+59186976], %f4704;
	ld.global.f32 	%f4705, [%rd2+59207684];
	ld.global.f32 	%f4706, [%rd2+59208576];
	add.f32 	%f4707, %f4705, %f4706;
	mul.f32 	%f4708, %f4707, 0f3F000000;
	st.global.f32 	[%rd2+59207680], %f4708;
	ld.global.f32 	%f4709, [%rd2+59208476];
	ld.global.f32 	%f4710, [%rd2+59209376];
	add.f32 	%f4711, %f4709, %f4710;
	mul.f32 	%f4712, %f4711, 0f3F000000;
	st.global.f32 	[%rd2+59208480], %f4712;
	ld.global.f32 	%f4713, [%rd2+59386884];
	ld.global.f32 	%f4714, [%rd2+59385984];
	add.f32 	%f4715, %f4713, %f4714;
	mul.f32 	%f4716, %f4715, 0f3F000000;
	st.global.f32 	[%rd2+59386880], %f4716;
	ld.global.f32 	%f4717, [%rd2+59387676];
	ld.global.f32 	%f4718, [%rd2+59386784];
	add.f32 	%f4719, %f4717, %f4718;
	mul.f32 	%f4720, %f4719, 0f3F000000;
	st.global.f32 	[%rd2+59387680], %f4720;
	ld.global.f32 	%f4721, [%rd2+59408388];
	ld.global.f32 	%f4722, [%rd2+59409280];
	add.f32 	%f4723, %f4721, %f4722;
	mul.f32 	%f4724, %f4723, 0f3F000000;
	st.global.f32 	[%rd2+59408384], %f4724;
	ld.global.f32 	%f4725, [%rd2+59409180];
	ld.global.f32 	%f4726, [%rd2+59410080];
	add.f32 	%f4727, %f4725, %f4726;
	mul.f32 	%f4728, %f4727, 0f3F000000;
	st.global.f32 	[%rd2+59409184], %f4728;
	ld.global.f32 	%f4729, [%rd2+59587588];
	ld.global.f32 	%f4730, [%rd2+59586688];
	add.f32 	%f4731, %f4729, %f4730;
	mul.f32 	%f4732, %f4731, 0f3F000000;
	st.global.f32 	[%rd2+59587584], %f4732;
	ld.global.f32 	%f4733, [%rd2+59588380];
	ld.global.f32 	%f4734, [%rd2+59587488];
	add.f32 	%f4735, %f4733, %f4734;
	mul.f32 	%f4736, %f4735, 0f3F000000;
	st.global.f32 	[%rd2+59588384], %f4736;
	ld.global.f32 	%f4737, [%rd2+59609092];
	ld.global.f32 	%f4738, [%rd2+59609984];
	add.f32 	%f4739, %f4737, %f4738;
	mul.f32 	%f4740, %f4739, 0f3F000000;
	st.global.f32 	[%rd2+59609088], %f4740;
	ld.global.f32 	%f4741, [%rd2+59609884];
	ld.global.f32 	%f4742, [%rd2+59610784];
	add.f32 	%f4743, %f4741, %f4742;
	mul.f32 	%f4744, %f4743, 0f3F000000;
	st.global.f32 	[%rd2+59609888], %f4744;
	ld.global.f32 	%f4745, [%rd2+59788292];
	ld.global.f32 	%f4746, [%rd2+59787392];
	add.f32 	%f4747, %f4745, %f4746;
	mul.f32 	%f4748, %f4747, 0f3F000000;
	st.global.f32 	[%rd2+59788288], %f4748;
	ld.global.f32 	%f4749, [%rd2+59789084];
	ld.global.f32 	%f4750, [%rd2+59788192];
	add.f32 	%f4751, %f4749, %f4750;
	mul.f32 	%f4752, %f4751, 0f3F000000;
	st.global.f32 	[%rd2+59789088], %f4752;
	ld.global.f32 	%f4753, [%rd2+59809796];
	ld.global.f32 	%f4754, [%rd2+59810688];
	add.f32 	%f4755, %f4753, %f4754;
	mul.f32 	%f4756, %f4755, 0f3F000000;
	st.global.f32 	[%rd2+59809792], %f4756;
	ld.global.f32 	%f4757, [%rd2+59810588];
	ld.global.f32 	%f4758, [%rd2+59811488];
	add.f32 	%f4759, %f4757, %f4758;
	mul.f32 	%f4760, %f4759, 0f3F000000;
	st.global.f32 	[%rd2+59810592], %f4760;
	ld.global.f32 	%f4761, [%rd2+59988996];
	ld.global.f32 	%f4762, [%rd2+59988096];
	add.f32 	%f4763, %f4761, %f4762;
	mul.f32 	%f4764, %f4763, 0f3F000000;
	st.global.f32 	[%rd2+59988992], %f4764;
	ld.global.f32 	%f4765, [%rd2+59989788];
	ld.global.f32 	%f4766, [%rd2+59988896];
	add.f32 	%f4767, %f4765, %f4766;
	mul.f32 	%f4768, %f4767, 0f3F000000;
	st.global.f32 	[%rd2+59989792], %f4768;
	ld.global.f32 	%f4769, [%rd2+60010500];
	ld.global.f32 	%f4770, [%rd2+60011392];
	add.f32 	%f4771, %f4769, %f4770;
	mul.f32 	%f4772, %f4771, 0f3F000000;
	st.global.f32 	[%rd2+60010496], %f4772;
	ld.global.f32 	%f4773, [%rd2+60011292];
	ld.global.f32 	%f4774, [%rd2+60012192];
	add.f32 	%f4775, %f4773, %f4774;
	mul.f32 	%f4776, %f4775, 0f3F000000;
	st.global.f32 	[%rd2+60011296], %f4776;
	ld.global.f32 	%f4777, [%rd2+60189700];
	ld.global.f32 	%f4778, [%rd2+60188800];
	add.f32 	%f4779, %f4777, %f4778;
	mul.f32 	%f4780, %f4779, 0f3F000000;
	st.global.f32 	[%rd2+60189696], %f4780;
	ld.global.f32 	%f4781, [%rd2+60190492];
	ld.global.f32 	%f4782, [%rd2+60189600];
	add.f32 	%f4783, %f4781, %f4782;
	mul.f32 	%f4784, %f4783, 0f3F000000;
	st.global.f32 	[%rd2+60190496], %f4784;
	ld.global.f32 	%f4785, [%rd2+60211204];
	ld.global.f32 	%f4786, [%rd2+60212096];
	add.f32 	%f4787, %f4785, %f4786;
	mul.f32 	%f4788, %f4787, 0f3F000000;
	st.global.f32 	[%rd2+60211200], %f4788;
	ld.global.f32 	%f4789, [%rd2+60211996];
	ld.global.f32 	%f4790, [%rd2+60212896];
	add.f32 	%f4791, %f4789, %f4790;
	mul.f32 	%f4792, %f4791, 0f3F000000;
	st.global.f32 	[%rd2+60212000], %f4792;
	ld.global.f32 	%f4793, [%rd2+60390404];
	ld.global.f32 	%f4794, [%rd2+60389504];
	add.f32 	%f4795, %f4793, %f4794;
	mul.f32 	%f4796, %f4795, 0f3F000000;
	st.global.f32 	[%rd2+60390400], %f4796;
	ld.global.f32 	%f4797, [%rd2+60391196];
	ld.global.f32 	%f4798, [%rd2+60390304];
	add.f32 	%f4799, %f4797, %f4798;
	mul.f32 	%f4800, %f4799, 0f3F000000;
	st.global.f32 	[%rd2+60391200], %f4800;
	ld.global.f32 	%f4801, [%rd2+60411908];
	ld.global.f32 	%f4802, [%rd2+60412800];
	add.f32 	%f4803, %f4801, %f4802;
	mul.f32 	%f4804, %f4803, 0f3F000000;
	st.global.f32 	[%rd2+60411904], %f4804;
	ld.global.f32 	%f4805, [%rd2+60412700];
	ld.global.f32 	%f4806, [%rd2+60413600];
	add.f32 	%f4807, %f4805, %f4806;
	mul.f32 	%f4808, %f4807, 0f3F000000;
	st.global.f32 	[%rd2+60412704], %f4808;
	ld.global.f32 	%f4809, [%rd2+60591108];
	ld.global.f32 	%f4810, [%rd2+60590208];
	add.f32 	%f4811, %f4809, %f4810;
	mul.f32 	%f4812, %f4811, 0f3F000000;
	st.global.f32 	[%rd2+60591104], %f4812;
	ld.global.f32 	%f4813, [%rd2+60591900];
	ld.global.f32 	%f4814, [%rd2+60591008];
	add.f32 	%f4815, %f4813, %f4814;
	mul.f32 	%f4816, %f4815, 0f3F000000;
	st.global.f32 	[%rd2+60591904], %f4816;
	ld.global.f32 	%f4817, [%rd2+60612612];
	ld.global.f32 	%f4818, [%rd2+60613504];
	add.f32 	%f4819, %f4817, %f4818;
	mul.f32 	%f4820, %f4819, 0f3F000000;
	st.global.f32 	[%rd2+60612608], %f4820;
	ld.global.f32 	%f4821, [%rd2+60613404];
	ld.global.f32 	%f4822, [%rd2+60614304];
	add.f32 	%f4823, %f4821, %f4822;
	mul.f32 	%f4824, %f4823, 0f3F000000;
	st.global.f32 	[%rd2+60613408], %f4824;
	ld.global.f32 	%f4825, [%rd2+60791812];
	ld.global.f32 	%f4826, [%rd2+60790912];
	add.f32 	%f4827, %f4825, %f4826;
	mul.f32 	%f4828, %f4827, 0f3F000000;
	st.global.f32 	[%rd2+60791808], %f4828;
	ld.global.f32 	%f4829, [%rd2+60792604];
	ld.global.f32 	%f4830, [%rd2+60791712];
	add.f32 	%f4831, %f4829, %f4830;
	mul.f32 	%f4832, %f4831, 0f3F000000;
	st.global.f32 	[%rd2+60792608], %f4832;
	ld.global.f32 	%f4833, [%rd2+60813316];
	ld.global.f32 	%f4834, [%rd2+60814208];
	add.f32 	%f4835, %f4833, %f4834;
	mul.f32 	%f4836, %f4835, 0f3F000000;
	st.global.f32 	[%rd2+60813312], %f4836;
	ld.global.f32 	%f4837, [%rd2+60814108];
	ld.global.f32 	%f4838, [%rd2+60815008];
	add.f32 	%f4839, %f4837, %f4838;
	mul.f32 	%f4840, %f4839, 0f3F000000;
	st.global.f32 	[%rd2+60814112], %f4840;
	ld.global.f32 	%f4841, [%rd2+60992516];
	ld.global.f32 	%f4842, [%rd2+60991616];
	add.f32 	%f4843, %f4841, %f4842;
	mul.f32 	%f4844, %f4843, 0f3F000000;
	st.global.f32 	[%rd2+60992512], %f4844;
	ld.global.f32 	%f4845, [%rd2+60993308];
	ld.global.f32 	%f4846, [%rd2+60992416];
	add.f32 	%f4847, %f4845, %f4846;
	mul.f32 	%f4848, %f4847, 0f3F000000;
	st.global.f32 	[%rd2+60993312], %f4848;
	ld.global.f32 	%f4849, [%rd2+61014020];
	ld.global.f32 	%f4850, [%rd2+61014912];
	add.f32 	%f4851, %f4849, %f4850;
	mul.f32 	%f4852, %f4851, 0f3F000000;
	st.global.f32 	[%rd2+61014016], %f4852;
	ld.global.f32 	%f4853, [%rd2+61014812];
	ld.global.f32 	%f4854, [%rd2+61015712];
	add.f32 	%f4855, %f4853, %f4854;
	mul.f32 	%f4856, %f4855, 0f3F000000;
	st.global.f32 	[%rd2+61014816], %f4856;
	ld.global.f32 	%f4857, [%rd2+61193220];
	ld.global.f32 	%f4858, [%rd2+61192320];
	add.f32 	%f4859, %f4857, %f4858;
	mul.f32 	%f4860, %f4859, 0f3F000000;
	st.global.f32 	[%rd2+61193216], %f4860;
	ld.global.f32 	%f4861, [%rd2+61194012];
	ld.global.f32 	%f4862, [%rd2+61193120];
	add.f32 	%f4863, %f4861, %f4862;
	mul.f32 	%f4864, %f4863, 0f3F000000;
	st.global.f32 	[%rd2+61194016], %f4864;
	ld.global.f32 	%f4865, [%rd2+61214724];
	ld.global.f32 	%f4866, [%rd2+61215616];
	add.f32 	%f4867, %f4865, %f4866;
	mul.f32 	%f4868, %f4867, 0f3F000000;
	st.global.f32 	[%rd2+61214720], %f4868;
	ld.global.f32 	%f4869, [%rd2+61215516];
	ld.global.f32 	%f4870, [%rd2+61216416];
	add.f32 	%f4871, %f4869, %f4870;
	mul.f32 	%f4872, %f4871, 0f3F000000;
	st.global.f32 	[%rd2+61215520], %f4872;
	ld.global.f32 	%f4873, [%rd2+61393924];
	ld.global.f32 	%f4874, [%rd2+61393024];
	add.f32 	%f4875, %f4873, %f4874;
	mul.f32 	%f4876, %f4875, 0f3F000000;
	st.global.f32 	[%rd2+61393920], %f4876;
	ld.global.f32 	%f4877, [%rd2+61394716];
	ld.global.f32 	%f4878, [%rd2+61393824];
	add.f32 	%f4879, %f4877, %f4878;
	mul.f32 	%f4880, %f4879, 0f3F000000;
	st.global.f32 	[%rd2+61394720], %f4880;
	ld.global.f32 	%f4881, [%rd2+61415428];
	ld.global.f32 	%f4882, [%rd2+61416320];
	add.f32 	%f4883, %f4881, %f4882;
	mul.f32 	%f4884, %f4883, 0f3F000000;
	st.global.f32 	[%rd2+61415424], %f4884;
	ld.global.f32 	%f4885, [%rd2+61416220];
	ld.global.f32 	%f4886, [%rd2+61417120];
	add.f32 	%f4887, %f4885, %f4886;
	mul.f32 	%f4888, %f4887, 0f3F000000;
	st.global.f32 	[%rd2+61416224], %f4888;
	ld.global.f32 	%f4889, [%rd2+61594628];
	ld.global.f32 	%f4890, [%rd2+61593728];
	add.f32 	%f4891, %f4889, %f4890;
	mul.f32 	%f4892, %f4891, 0f3F000000;
	st.global.f32 	[%rd2+61594624], %f4892;
	ld.global.f32 	%f4893, [%rd2+61595420];
	ld.global.f32 	%f4894, [%rd2+61594528];
	add.f32 	%f4895, %f4893, %f4894;
	mul.f32 	%f4896, %f4895, 0f3F000000;
	st.global.f32 	[%rd2+61595424], %f4896;
	ld.global.f32 	%f4897, [%rd2+61616132];
	ld.global.f32 	%f4898, [%rd2+61617024];
	add.f32 	%f4899, %f4897, %f4898;
	mul.f32 	%f4900, %f4899, 0f3F000000;
	st.global.f32 	[%rd2+61616128], %f4900;
	ld.global.f32 	%f4901, [%rd2+61616924];
	ld.global.f32 	%f4902, [%rd2+61617824];
	add.f32 	%f4903, %f4901, %f4902;
	mul.f32 	%f4904, %f4903, 0f3F000000;
	st.global.f32 	[%rd2+61616928], %f4904;
	ld.global.f32 	%f4905, [%rd2+61795332];
	ld.global.f32 	%f4906, [%rd2+61794432];
	add.f32 	%f4907, %f4905, %f4906;
	mul.f32 	%f4908, %f4907, 0f3F000000;
	st.global.f32 	[%rd2+61795328], %f4908;
	ld.global.f32 	%f4909, [%rd2+61796124];
	ld.global.f32 	%f4910, [%rd2+61795232];
	add.f32 	%f4911, %f4909, %f4910;
	mul.f32 	%f4912, %f4911, 0f3F000000;
	st.global.f32 	[%rd2+61796128], %f4912;
	ld.global.f32 	%f4913, [%rd2+61816836];
	ld.global.f32 	%f4914, [%rd2+61817728];
	add.f32 	%f4915, %f4913, %f4914;
	mul.f32 	%f4916, %f4915, 0f3F000000;
	st.global.f32 	[%rd2+61816832], %f4916;
	ld.global.f32 	%f4917, [%rd2+61817628];
	ld.global.f32 	%f4918, [%rd2+61818528];
	add.f32 	%f4919, %f4917, %f4918;
	mul.f32 	%f4920, %f4919, 0f3F000000;
	st.global.f32 	[%rd2+61817632], %f4920;
	ld.global.f32 	%f4921, [%rd2+61996036];
	ld.global.f32 	%f4922, [%rd2+61995136];
	add.f32 	%f4923, %f4921, %f4922;
	mul.f32 	%f4924, %f4923, 0f3F000000;
	st.global.f32 	[%rd2+61996032], %f4924;
	ld.global.f32 	%f4925, [%rd2+61996828];
	ld.global.f32 	%f4926, [%rd2+61995936];
	add.f32 	%f4927, %f4925, %f4926;
	mul.f32 	%f4928, %f4927, 0f3F000000;
	st.global.f32 	[%rd2+61996832], %f4928;
	ld.global.f32 	%f4929, [%rd2+62017540];
	ld.global.f32 	%f4930, [%rd2+62018432];
	add.f32 	%f4931, %f4929, %f4930;
	mul.f32 	%f4932, %f4931, 0f3F000000;
	st.global.f32 	[%rd2+62017536], %f4932;
	ld.global.f32 	%f4933, [%rd2+62018332];
	ld.global.f32 	%f4934, [%rd2+62019232];
	add.f32 	%f4935, %f4933, %f4934;
	mul.f32 	%f4936, %f4935, 0f3F000000;
	st.global.f32 	[%rd2+62018336], %f4936;
	ld.global.f32 	%f4937, [%rd2+62196740];
	ld.global.f32 	%f4938, [%rd2+62195840];
	add.f32 	%f4939, %f4937, %f4938;
	mul.f32 	%f4940, %f4939, 0f3F000000;
	st.global.f32 	[%rd2+62196736], %f4940;
	ld.global.f32 	%f4941, [%rd2+62197532];
	ld.global.f32 	%f4942, [%rd2+62196640];
	add.f32 	%f4943, %f4941, %f4942;
	mul.f32 	%f4944, %f4943, 0f3F000000;
	st.global.f32 	[%rd2+62197536], %f4944;
	ld.global.f32 	%f4945, [%rd2+62218244];
	ld.global.f32 	%f4946, [%rd2+62219136];
	add.f32 	%f4947, %f4945, %f4946;
	mul.f32 	%f4948, %f4947, 0f3F000000;
	st.global.f32 	[%rd2+62218240], %f4948;
	ld.global.f32 	%f4949, [%rd2+62219036];
	ld.global.f32 	%f4950, [%rd2+62219936];
	add.f32 	%f4951, %f4949, %f4950;
	mul.f32 	%f4952, %f4951, 0f3F000000;
	st.global.f32 	[%rd2+62219040], %f4952;
	ld.global.f32 	%f4953, [%rd2+62397444];
	ld.global.f32 	%f4954, [%rd2+62396544];
	add.f32 	%f4955, %f4953, %f4954;
	mul.f32 	%f4956, %f4955, 0f3F000000;
	st.global.f32 	[%rd2+62397440], %f4956;
	ld.global.f32 	%f4957, [%rd2+62398236];
	ld.global.f32 	%f4958, [%rd2+62397344];
	add.f32 	%f4959, %f4957, %f4958;
	mul.f32 	%f4960, %f4959, 0f3F000000;
	st.global.f32 	[%rd2+62398240], %f4960;
	ld.global.f32 	%f4961, [%rd2+62418948];
	ld.global.f32 	%f4962, [%rd2+62419840];
	add.f32 	%f4963, %f4961, %f4962;
	mul.f32 	%f4964, %f4963, 0f3F000000;
	st.global.f32 	[%rd2+62418944], %f4964;
	ld.global.f32 	%f4965, [%rd2+62419740];
	ld.global.f32 	%f4966, [%rd2+62420640];
	add.f32 	%f4967, %f4965, %f4966;
	mul.f32 	%f4968, %f4967, 0f3F000000;
	st.global.f32 	[%rd2+62419744], %f4968;
	ld.global.f32 	%f4969, [%rd2+62598148];
	ld.global.f32 	%f4970, [%rd2+62597248];
	add.f32 	%f4971, %f4969, %f4970;
	mul.f32 	%f4972, %f4971, 0f3F000000;
	st.global.f32 	[%rd2+62598144], %f4972;
	ld.global.f32 	%f4973, [%rd2+62598940];
	ld.global.f32 	%f4974, [%rd2+62598048];
	add.f32 	%f4975, %f4973, %f4974;
	mul.f32 	%f4976, %f4975, 0f3F000000;
	st.global.f32 	[%rd2+62598944], %f4976;
	ld.global.f32 	%f4977, [%rd2+62619652];
	ld.global.f32 	%f4978, [%rd2+62620544];
	add.f32 	%f4979, %f4977, %f4978;
	mul.f32 	%f4980, %f4979, 0f3F000000;
	st.global.f32 	[%rd2+62619648], %f4980;
	ld.global.f32 	%f4981, [%rd2+62620444];
	ld.global.f32 	%f4982, [%rd2+62621344];
	add.f32 	%f4983, %f4981, %f4982;
	mul.f32 	%f4984, %f4983, 0f3F000000;
	st.global.f32 	[%rd2+62620448], %f4984;
	ld.global.f32 	%f4985, [%rd2+62798852];
	ld.global.f32 	%f4986, [%rd2+62797952];
	add.f32 	%f4987, %f4985, %f4986;
	mul.f32 	%f4988, %f4987, 0f3F000000;
	st.global.f32 	[%rd2+62798848], %f4988;
	ld.global.f32 	%f4989, [%rd2+62799644];
	ld.global.f32 	%f4990, [%rd2+62798752];
	add.f32 	%f4991, %f4989, %f4990;
	mul.f32 	%f4992, %f4991, 0f3F000000;
	st.global.f32 	[%rd2+62799648], %f4992;
	ld.global.f32 	%f4993, [%rd2+62820356];
	ld.global.f32 	%f4994, [%rd2+62821248];
	add.f32 	%f4995, %f4993, %f4994;
	mul.f32 	%f4996, %f4995, 0f3F000000;
	st.global.f32 	[%rd2+62820352], %f4996;
	ld.global.f32 	%f4997, [%rd2+62821148];
	ld.global.f32 	%f4998, [%rd2+62822048];
	add.f32 	%f4999, %f4997, %f4998;
	mul.f32 	%f5000, %f4999, 0f3F000000;
	st.global.f32 	[%rd2+62821152], %f5000;
	ld.global.f32 	%f5001, [%rd2+62999556];
	ld.global.f32 	%f5002, [%rd2+62998656];
	add.f32 	%f5003, %f5001, %f5002;
	mul.f32 	%f5004, %f5003, 0f3F000000;
	st.global.f32 	[%rd2+62999552], %f5004;
	ld.global.f32 	%f5005, [%rd2+63000348];
	ld.global.f32 	%f5006, [%rd2+62999456];
	add.f32 	%f5007, %f5005, %f5006;
	mul.f32 	%f5008, %f5007, 0f3F000000;
	st.global.f32 	[%rd2+63000352], %f5008;
	ld.global.f32 	%f5009, [%rd2+63021060];
	ld.global.f32 	%f5010, [%rd2+63021952];
	add.f32 	%f5011, %f5009, %f5010;
	mul.f32 	%f5012, %f5011, 0f3F000000;
	st.global.f32 	[%rd2+63021056], %f5012;
	ld.global.f32 	%f5013, [%rd2+63021852];
	ld.global.f32 	%f5014, [%rd2+63022752];
	add.f32 	%f5015, %f5013, %f5014;
	mul.f32 	%f5016, %f5015, 0f3F000000;
	st.global.f32 	[%rd2+63021856], %f5016;
	ld.global.f32 	%f5017, [%rd2+63200260];
	ld.global.f32 	%f5018, [%rd2+63199360];
	add.f32 	%f5019, %f5017, %f5018;
	mul.f32 	%f5020, %f5019, 0f3F000000;
	st.global.f32 	[%rd2+63200256], %f5020;
	ld.global.f32 	%f5021, [%rd2+63201052];
	ld.global.f32 	%f5022, [%rd2+63200160];
	add.f32 	%f5023, %f5021, %f5022;
	mul.f32 	%f5024, %f5023, 0f3F000000;
	st.global.f32 	[%rd2+63201056], %f5024;
	ld.global.f32 	%f5025, [%rd2+63221764];
	ld.global.f32 	%f5026, [%rd2+63222656];
	add.f32 	%f5027, %f5025, %f5026;
	mul.f32 	%f5028, %f5027, 0f3F000000;
	st.global.f32 	[%rd2+63221760], %f5028;
	ld.global.f32 	%f5029, [%rd2+63222556];
	ld.global.f32 	%f5030, [%rd2+63223456];
	add.f32 	%f5031, %f5029, %f5030;
	mul.f32 	%f5032, %f5031, 0f3F000000;
	st.global.f32 	[%rd2+63222560], %f5032;
	ld.global.f32 	%f5033, [%rd2+63400964];
	ld.global.f32 	%f5034, [%rd2+63400064];
	add.f32 	%f5035, %f5033, %f5034;
	mul.f32 	%f5036, %f5035, 0f3F000000;
	st.global.f32 	[%rd2+63400960], %f5036;
	ld.global.f32 	%f5037, [%rd2+63401756];
	ld.global.f32 	%f5038, [%rd2+63400864];
	add.f32 	%f5039, %f5037, %f5038;
	mul.f32 	%f5040, %f5039, 0f3F000000;
	st.global.f32 	[%rd2+63401760], %f5040;
	ld.global.f32 	%f5041, [%rd2+63422468];
	ld.global.f32 	%f5042, [%rd2+63423360];
	add.f32 	%f5043, %f5041, %f5042;
	mul.f32 	%f5044, %f5043, 0f3F000000;
	st.global.f32 	[%rd2+63422464], %f5044;
	ld.global.f32 	%f5045, [%rd2+63423260];
	ld.global.f32 	%f5046, [%rd2+63424160];
	add.f32 	%f5047, %f5045, %f5046;
	mul.f32 	%f5048, %f5047, 0f3F000000;
	st.global.f32 	[%rd2+63423264], %f5048;
	ld.global.f32 	%f5049, [%rd2+63601668];
	ld.global.f32 	%f5050, [%rd2+63600768];
	add.f32 	%f5051, %f5049, %f5050;
	mul.f32 	%f5052, %f5051, 0f3F000000;
	st.global.f32 	[%rd2+63601664], %f5052;
	ld.global.f32 	%f5053, [%rd2+63602460];
	ld.global.f32 	%f5054, [%rd2+63601568];
	add.f32 	%f5055, %f5053, %f5054;
	mul.f32 	%f5056, %f5055, 0f3F000000;
	st.global.f32 	[%rd2+63602464], %f5056;
	ld.global.f32 	%f5057, [%rd2+63623172];
	ld.global.f32 	%f5058, [%rd2+63624064];
	add.f32 	%f5059, %f5057, %f5058;
	mul.f32 	%f5060, %f5059, 0f3F000000;
	st.global.f32 	[%rd2+63623168], %f5060;
	ld.global.f32 	%f5061, [%rd2+63623964];
	ld.global.f32 	%f5062, [%rd2+63624864];
	add.f32 	%f5063, %f5061, %f5062;
	mul.f32 	%f5064, %f5063, 0f3F000000;
	st.global.f32 	[%rd2+63623968], %f5064;
	ld.global.f32 	%f5065, [%rd2+63802372];
	ld.global.f32 	%f5066, [%rd2+63801472];
	add.f32 	%f5067, %f5065, %f5066;
	mul.f32 	%f5068, %f5067, 0f3F000000;
	st.global.f32 	[%rd2+63802368], %f5068;
	ld.global.f32 	%f5069, [%rd2+63803164];
	ld.global.f32 	%f5070, [%rd2+63802272];
	add.f32 	%f5071, %f5069, %f5070;
	mul.f32 	%f5072, %f5071, 0f3F000000;
	st.global.f32 	[%rd2+63803168], %f5072;
	ld.global.f32 	%f5073, [%rd2+63823876];
	ld.global.f32 	%f5074, [%rd2+63824768];
	add.f32 	%f5075, %f5073, %f5074;
	mul.f32 	%f5076, %f5075, 0f3F000000;
	st.global.f32 	[%rd2+63823872], %f5076;
	ld.global.f32 	%f5077, [%rd2+63824668];
	ld.global.f32 	%f5078, [%rd2+63825568];
	add.f32 	%f5079, %f5077, %f5078;
	mul.f32 	%f5080, %f5079, 0f3F000000;
	st.global.f32 	[%rd2+63824672], %f5080;
	ld.global.f32 	%f5081, [%rd2+64003076];
	ld.global.f32 	%f5082, [%rd2+64002176];
	add.f32 	%f5083, %f5081, %f5082;
	mul.f32 	%f5084, %f5083, 0f3F000000;
	st.global.f32 	[%rd2+64003072], %f5084;
	ld.global.f32 	%f5085, [%rd2+64003868];
	ld.global.f32 	%f5086, [%rd2+64002976];
	add.f32 	%f5087, %f5085, %f5086;
	mul.f32 	%f5088, %f5087, 0f3F000000;
	st.global.f32 	[%rd2+64003872], %f5088;
	ld.global.f32 	%f5089, [%rd2+64024580];
	ld.global.f32 	%f5090, [%rd2+64025472];
	add.f32 	%f5091, %f5089, %f5090;
	mul.f32 	%f5092, %f5091, 0f3F000000;
	st.global.f32 	[%rd2+64024576], %f5092;
	ld.global.f32 	%f5093, [%rd2+64025372];
	ld.global.f32 	%f5094, [%rd2+64026272];
	add.f32 	%f5095, %f5093, %f5094;
	mul.f32 	%f5096, %f5095, 0f3F000000;
	st.global.f32 	[%rd2+64025376], %f5096;
	ld.global.f32 	%f5097, [%rd2+64203780];
	ld.global.f32 	%f5098, [%rd2+64202880];
	add.f32 	%f5099, %f5097, %f5098;
	mul.f32 	%f5100, %f5099, 0f3F000000;
	st.global.f32 	[%rd2+64203776], %f5100;
	ld.global.f32 	%f5101, [%rd2+64204572];
	ld.global.f32 	%f5102, [%rd2+64203680];
	add.f32 	%f5103, %f5101, %f5102;
	mul.f32 	%f5104, %f5103, 0f3F000000;
	st.global.f32 	[%rd2+64204576], %f5104;
	ld.global.f32 	%f5105, [%rd2+64225284];
	ld.global.f32 	%f5106, [%rd2+64226176];
	add.f32 	%f5107, %f5105, %f5106;
	mul.f32 	%f5108, %f5107, 0f3F000000;
	st.global.f32 	[%rd2+64225280], %f5108;
	ld.global.f32 	%f5109, [%rd2+64226076];
	ld.global.f32 	%f5110, [%rd2+64226976];
	add.f32 	%f5111, %f5109, %f5110;
	mul.f32 	%f5112, %f5111, 0f3F000000;
	st.global.f32 	[%rd2+64226080], %f5112;
	ld.global.f32 	%f5113, [%rd2+64404484];
	ld.global.f32 	%f5114, [%rd2+64403584];
	add.f32 	%f5115, %f5113, %f5114;
	mul.f32 	%f5116, %f5115, 0f3F000000;
	st.global.f32 	[%rd2+64404480], %f5116;
	ld.global.f32 	%f5117, [%rd2+64405276];
	ld.global.f32 	%f5118, [%rd2+64404384];
	add.f32 	%f5119, %f5117, %f5118;
	mul.f32 	%f5120, %f5119, 0f3F000000;
	st.global.f32 	[%rd2+64405280], %f5120;
	ld.global.f32 	%f5121, [%rd2+64425988];
	ld.global.f32 	%f5122, [%rd2+64426880];
	add.f32 	%f5123, %f5121, %f5122;
	mul.f32 	%f5124, %f5123, 0f3F000000;
	st.global.f32 	[%rd2+64425984], %f5124;
	ld.global.f32 	%f5125, [%rd2+64426780];
	ld.global.f32 	%f5126, [%rd2+64427680];
	add.f32 	%f5127, %f5125, %f5126;
	mul.f32 	%f5128, %f5127, 0f3F000000;
	st.global.f32 	[%rd2+64426784], %f5128;
	ld.global.f32 	%f5129, [%rd2+64605188];
	ld.global.f32 	%f5130, [%rd2+64604288];
	add.f32 	%f5131, %f5129, %f5130;
	mul.f32 	%f5132, %f5131, 0f3F000000;
	st.global.f32 	[%rd2+64605184], %f5132;
	ld.global.f32 	%f5133, [%rd2+64605980];
	ld.global.f32 	%f5134, [%rd2+64605088];
	add.f32 	%f5135, %f5133, %f5134;
	mul.f32 	%f5136, %f5135, 0f3F000000;
	st.global.f32 	[%rd2+64605984], %f5136;
	ld.global.f32 	%f5137, [%rd2+64626692];
	ld.global.f32 	%f5138, [%rd2+64627584];
	add.f32 	%f5139, %f5137, %f5138;
	mul.f32 	%f5140, %f5139, 0f3F000000;
	st.global.f32 	[%rd2+64626688], %f5140;
	ld.global.f32 	%f5141, [%rd2+64627484];
	ld.global.f32 	%f5142, [%rd2+64628384];
	add.f32 	%f5143, %f5141, %f5142;
	mul.f32 	%f5144, %f5143, 0f3F000000;
	st.global.f32 	[%rd2+64627488], %f5144;
	ld.global.f32 	%f5145, [%rd2+64805892];
	ld.global.f32 	%f5146, [%rd2+64804992];
	add.f32 	%f5147, %f5145, %f5146;
	mul.f32 	%f5148, %f5147, 0f3F000000;
	st.global.f32 	[%rd2+64805888], %f5148;
	ld.global.f32 	%f5149, [%rd2+64806684];
	ld.global.f32 	%f5150, [%rd2+64805792];
	add.f32 	%f5151, %f5149, %f5150;
	mul.f32 	%f5152, %f5151, 0f3F000000;
	st.global.f32 	[%rd2+64806688], %f5152;
	ld.global.f32 	%f5153, [%rd2+64827396];
	ld.global.f32 	%f5154, [%rd2+64828288];
	add.f32 	%f5155, %f5153, %f5154;
	mul.f32 	%f5156, %f5155, 0f3F000000;
	st.global.f32 	[%rd2+64827392], %f5156;
	ld.global.f32 	%f5157, [%rd2+64828188];
	ld.global.f32 	%f5158, [%rd2+64829088];
	add.f32 	%f5159, %f5157, %f5158;
	mul.f32 	%f5160, %f5159, 0f3F000000;
	st.global.f32 	[%rd2+64828192], %f5160;
	ld.global.f32 	%f5161, [%rd2+65006596];
	ld.global.f32 	%f5162, [%rd2+65005696];
	add.f32 	%f5163, %f5161, %f5162;
	mul.f32 	%f5164, %f5163, 0f3F000000;
	st.global.f32 	[%rd2+65006592], %f5164;
	ld.global.f32 	%f5165, [%rd2+65007388];
	ld.global.f32 	%f5166, [%rd2+65006496];
	add.f32 	%f5167, %f5165, %f5166;
	mul.f32 	%f5168, %f5167, 0f3F000000;
	st.global.f32 	[%rd2+65007392], %f5168;
	ld.global.f32 	%f5169, [%rd2+65028100];
	ld.global.f32 	%f5170, [%rd2+65028992];
	add.f32 	%f5171, %f5169, %f5170;
	mul.f32 	%f5172, %f5171, 0f3F000000;
	st.global.f32 	[%rd2+65028096], %f5172;
	ld.global.f32 	%f5173, [%rd2+65028892];
	ld.global.f32 	%f5174, [%rd2+65029792];
	add.f32 	%f5175, %f5173, %f5174;
	mul.f32 	%f5176, %f5175, 0f3F000000;
	st.global.f32 	[%rd2+65028896], %f5176;
	ld.global.f32 	%f5177, [%rd2+65207300];
	ld.global.f32 	%f5178, [%rd2+65206400];
	add.f32 	%f5179, %f5177, %f5178;
	mul.f32 	%f5180, %f5179, 0f3F000000;
	st.global.f32 	[%rd2+65207296], %f5180;
	ld.global.f32 	%f5181, [%rd2+65208092];
	ld.global.f32 	%f5182, [%rd2+65207200];
	add.f32 	%f5183, %f5181, %f5182;
	mul.f32 	%f5184, %f5183, 0f3F000000;
	st.global.f32 	[%rd2+65208096], %f5184;
	ld.global.f32 	%f5185, [%rd2+65228804];
	ld.global.f32 	%f5186, [%rd2+65229696];
	add.f32 	%f5187, %f5185, %f5186;
	mul.f32 	%f5188, %f5187, 0f3F000000;
	st.global.f32 	[%rd2+65228800], %f5188;
	ld.global.f32 	%f5189, [%rd2+65229596];
	ld.global.f32 	%f5190, [%rd2+65230496];
	add.f32 	%f5191, %f5189, %f5190;
	mul.f32 	%f5192, %f5191, 0f3F000000;
	st.global.f32 	[%rd2+65229600], %f5192;
	ld.global.f32 	%f5193, [%rd2+65408004];
	ld.global.f32 	%f5194, [%rd2+65407104];
	add.f32 	%f5195, %f5193, %f5194;
	mul.f32 	%f5196, %f5195, 0f3F000000;
	st.global.f32 	[%rd2+65408000], %f5196;
	ld.global.f32 	%f5197, [%rd2+65408796];
	ld.global.f32 	%f5198, [%rd2+65407904];
	add.f32 	%f5199, %f5197, %f5198;
	mul.f32 	%f5200, %f5199, 0f3F000000;
	st.global.f32 	[%rd2+65408800], %f5200;
	ld.global.f32 	%f5201, [%rd2+65429508];
	ld.global.f32 	%f5202, [%rd2+65430400];
	add.f32 	%f5203, %f5201, %f5202;
	mul.f32 	%f5204, %f5203, 0f3F000000;
	st.global.f32 	[%rd2+65429504], %f5204;
	ld.global.f32 	%f5205, [%rd2+65430300];
	ld.global.f32 	%f5206, [%rd2+65431200];
	add.f32 	%f5207, %f5205, %f5206;
	mul.f32 	%f5208, %f5207, 0f3F000000;
	st.global.f32 	[%rd2+65430304], %f5208;
	ld.global.f32 	%f5209, [%rd2+65608708];
	ld.global.f32 	%f5210, [%rd2+65607808];
	add.f32 	%f5211, %f5209, %f5210;
	mul.f32 	%f5212, %f5211, 0f3F000000;
	st.global.f32 	[%rd2+65608704], %f5212;
	ld.global.f32 	%f5213, [%rd2+65609500];
	ld.global.f32 	%f5214, [%rd2+65608608];
	add.f32 	%f5215, %f5213, %f5214;
	mul.f32 	%f5216, %f5215, 0f3F000000;
	st.global.f32 	[%rd2+65609504], %f5216;
	ld.global.f32 	%f5217, [%rd2+65630212];
	ld.global.f32 	%f5218, [%rd2+65631104];
	add.f32 	%f5219, %f5217, %f5218;
	mul.f32 	%f5220, %f5219, 0f3F000000;
	st.global.f32 	[%rd2+65630208], %f5220;
	ld.global.f32 	%f5221, [%rd2+65631004];
	ld.global.f32 	%f5222, [%rd2+65631904];
	add.f32 	%f5223, %f5221, %f5222;
	mul.f32 	%f5224, %f5223, 0f3F000000;
	st.global.f32 	[%rd2+65631008], %f5224;
	ld.global.f32 	%f5225, [%rd2+65809412];
	ld.global.f32 	%f5226, [%rd2+65808512];
	add.f32 	%f5227, %f5225, %f5226;
	mul.f32 	%f5228, %f5227, 0f3F000000;
	st.global.f32 	[%rd2+65809408], %f5228;
	ld.global.f32 	%f5229, [%rd2+65810204];
	ld.global.f32 	%f5230, [%rd2+65809312];
	add.f32 	%f5231, %f5229, %f5230;
	mul.f32 	%f5232, %f5231, 0f3F000000;
	st.global.f32 	[%rd2+65810208], %f5232;
	ld.global.f32 	%f5233, [%rd2+65830916];
	ld.global.f32 	%f5234, [%rd2+65831808];
	add.f32 	%f5235, %f5233, %f5234;
	mul.f32 	%f5236, %f5235, 0f3F000000;
	st.global.f32 	[%rd2+65830912], %f5236;
	ld.global.f32 	%f5237, [%rd2+65831708];
	ld.global.f32 	%f5238, [%rd2+65832608];
	add.f32 	%f5239, %f5237, %f5238;
	mul.f32 	%f5240, %f5239, 0f3F000000;
	st.global.f32 	[%rd2+65831712], %f5240;
	ld.global.f32 	%f5241, [%rd2+66010116];
	ld.global.f32 	%f5242, [%rd2+66009216];
	add.f32 	%f5243, %f5241, %f5242;
	mul.f32 	%f5244, %f5243, 0f3F000000;
	st.global.f32 	[%rd2+66010112], %f5244;
	ld.global.f32 	%f5245, [%rd2+66010908];
	ld.global.f32 	%f5246, [%rd2+66010016];
	add.f32 	%f5247, %f5245, %f5246;
	mul.f32 	%f5248, %f5247, 0f3F000000;
	st.global.f32 	[%rd2+66010912], %f5248;
	ld.global.f32 	%f5249, [%rd2+66031620];
	ld.global.f32 	%f5250, [%rd2+66032512];
	add.f32 	%f5251, %f5249, %f5250;
	mul.f32 	%f5252, %f5251, 0f3F000000;
	st.global.f32 	[%rd2+66031616], %f5252;
	ld.global.f32 	%f5253, [%rd2+66032412];
	ld.global.f32 	%f5254, [%rd2+66033312];
	add.f32 	%f5255, %f5253, %f5254;
	mul.f32 	%f5256, %f5255, 0f3F000000;
	st.global.f32 	[%rd2+66032416], %f5256;
	ld.global.f32 	%f5257, [%rd2+66210820];
	ld.global.f32 	%f5258, [%rd2+66209920];
	add.f32 	%f5259, %f5257, %f5258;
	mul.f32 	%f5260, %f5259, 0f3F000000;
	st.global.f32 	[%rd2+66210816], %f5260;
	ld.global.f32 	%f5261, [%rd2+66211612];
	ld.global.f32 	%f5262, [%rd2+66210720];
	add.f32 	%f5263, %f5261, %f5262;
	mul.f32 	%f5264, %f5263, 0f3F000000;
	st.global.f32 	[%rd2+66211616], %f5264;
	ld.global.f32 	%f5265, [%rd2+66232324];
	ld.global.f32 	%f5266, [%rd2+66233216];
	add.f32 	%f5267, %f5265, %f5266;
	mul.f32 	%f5268, %f5267, 0f3F000000;
	st.global.f32 	[%rd2+66232320], %f5268;
	ld.global.f32 	%f5269, [%rd2+66233116];
	ld.global.f32 	%f5270, [%rd2+66234016];
	add.f32 	%f5271, %f5269, %f5270;
	mul.f32 	%f5272, %f5271, 0f3F000000;
	st.global.f32 	[%rd2+66233120], %f5272;
	ld.global.f32 	%f5273, [%rd2+66411524];
	ld.global.f32 	%f5274, [%rd2+66410624];
	add.f32 	%f5275, %f5273, %f5274;
	mul.f32 	%f5276, %f5275, 0f3F000000;
	st.global.f32 	[%rd2+66411520], %f5276;
	ld.global.f32 	%f5277, [%rd2+66412316];
	ld.global.f32 	%f5278, [%rd2+66411424];
	add.f32 	%f5279, %f5277, %f5278;
	mul.f32 	%f5280, %f5279, 0f3F000000;
	st.global.f32 	[%rd2+66412320], %f5280;
	ld.global.f32 	%f5281, [%rd2+66433028];
	ld.global.f32 	%f5282, [%rd2+66433920];
	add.f32 	%f5283, %f5281, %f5282;
	mul.f32 	%f5284, %f5283, 0f3F000000;
	st.global.f32 	[%rd2+66433024], %f5284;
	ld.global.f32 	%f5285, [%rd2+66433820];
	ld.global.f32 	%f5286, [%rd2+66434720];
	add.f32 	%f5287, %f5285, %f5286;
	mul.f32 	%f5288, %f5287, 0f3F000000;
	st.global.f32 	[%rd2+66433824], %f5288;
	ld.global.f32 	%f5289, [%rd2+66612228];
	ld.global.f32 	%f5290, [%rd2+66611328];
	add.f32 	%f5291, %f5289, %f5290;
	mul.f32 	%f5292, %f5291, 0f3F000000;
	st.global.f32 	[%rd2+66612224], %f5292;
	ld.global.f32 	%f5293, [%rd2+66613020];
	ld.global.f32 	%f5294, [%rd2+66612128];
	add.f32 	%f5295, %f5293, %f5294;
	mul.f32 	%f5296, %f5295, 0f3F000000;
	st.global.f32 	[%rd2+66613024], %f5296;
	ld.global.f32 	%f5297, [%rd2+66633732];
	ld.global.f32 	%f5298, [%rd2+66634624];
	add.f32 	%f5299, %f5297, %f5298;
	mul.f32 	%f5300, %f5299, 0f3F000000;
	st.global.f32 	[%rd2+66633728], %f5300;
	ld.global.f32 	%f5301, [%rd2+66634524];
	ld.global.f32 	%f5302, [%rd2+66635424];
	add.f32 	%f5303, %f5301, %f5302;
	mul.f32 	%f5304, %f5303, 0f3F000000;
	st.global.f32 	[%rd2+66634528], %f5304;
	ld.global.f32 	%f5305, [%rd2+66812932];
	ld.global.f32 	%f5306, [%rd2+66812032];
	add.f32 	%f5307, %f5305, %f5306;
	mul.f32 	%f5308, %f5307, 0f3F000000;
	st.global.f32 	[%rd2+66812928], %f5308;
	ld.global.f32 	%f5309, [%rd2+66813724];
	ld.global.f32 	%f5310, [%rd2+66812832];
	add.f32 	%f5311, %f5309, %f5310;
	mul.f32 	%f5312, %f5311, 0f3F000000;
	st.global.f32 	[%rd2+66813728], %f5312;
	ld.global.f32 	%f5313, [%rd2+66834436];
	ld.global.f32 	%f5314, [%rd2+66835328];
	add.f32 	%f5315, %f5313, %f5314;
	mul.f32 	%f5316, %f5315, 0f3F000000;
	st.global.f32 	[%rd2+66834432], %f5316;
	ld.global.f32 	%f5317, [%rd2+66835228];
	ld.global.f32 	%f5318, [%rd2+66836128];
	add.f32 	%f5319, %f5317, %f5318;
	mul.f32 	%f5320, %f5319, 0f3F000000;
	st.global.f32 	[%rd2+66835232], %f5320;
	ld.global.f32 	%f5321, [%rd2+67013636];
	ld.global.f32 	%f5322, [%rd2+67012736];
	add.f32 	%f5323, %f5321, %f5322;
	mul.f32 	%f5324, %f5323, 0f3F000000;
	st.global.f32 	[%rd2+67013632], %f5324;
	ld.global.f32 	%f5325, [%rd2+67014428];
	ld.global.f32 	%f5326, [%rd2+67013536];
	add.f32 	%f5327, %f5325, %f5326;
	mul.f32 	%f5328, %f5327, 0f3F000000;
	st.global.f32 	[%rd2+67014432], %f5328;
	ld.global.f32 	%f5329, [%rd2+67035140];
	ld.global.f32 	%f5330, [%rd2+67036032];
	add.f32 	%f5331, %f5329, %f5330;
	mul.f32 	%f5332, %f5331, 0f3F000000;
	st.global.f32 	[%rd2+67035136], %f5332;
	ld.global.f32 	%f5333, [%rd2+67035932];
	ld.global.f32 	%f5334, [%rd2+67036832];
	add.f32 	%f5335, %f5333, %f5334;
	mul.f32 	%f5336, %f5335, 0f3F000000;
	st.global.f32 	[%rd2+67035936], %f5336;
	ld.global.f32 	%f5337, [%rd2+67214340];
	ld.global.f32 	%f5338, [%rd2+67213440];
	add.f32 	%f5339, %f5337, %f5338;
	mul.f32 	%f5340, %f5339, 0f3F000000;
	st.global.f32 	[%rd2+67214336], %f5340;
	ld.global.f32 	%f5341, [%rd2+67215132];
	ld.global.f32 	%f5342, [%rd2+67214240];
	add.f32 	%f5343, %f5341, %f5342;
	mul.f32 	%f5344, %f5343, 0f3F000000;
	st.global.f32 	[%rd2+67215136], %f5344;
	ld.global.f32 	%f5345, [%rd2+67235844];
	ld.global.f32 	%f5346, [%rd2+67236736];
	add.f32 	%f5347, %f5345, %f5346;
	mul.f32 	%f5348, %f5347, 0f3F000000;
	st.global.f32 	[%rd2+67235840], %f5348;
	ld.global.f32 	%f5349, [%rd2+67236636];
	ld.global.f32 	%f5350, [%rd2+67237536];
	add.f32 	%f5351, %f5349, %f5350;
	mul.f32 	%f5352, %f5351, 0f3F000000;
	st.global.f32 	[%rd2+67236640], %f5352;
	ld.global.f32 	%f5353, [%rd2+67415044];
	ld.global.f32 	%f5354, [%rd2+67414144];
	add.f32 	%f5355, %f5353, %f5354;
	mul.f32 	%f5356, %f5355, 0f3F000000;
	st.global.f32 	[%rd2+67415040], %f5356;
	ld.global.f32 	%f5357, [%rd2+67415836];
	ld.global.f32 	%f5358, [%rd2+67414944];
	add.f32 	%f5359, %f5357, %f5358;
	mul.f32 	%f5360, %f5359, 0f3F000000;
	st.global.f32 	[%rd2+67415840], %f5360;
	ld.global.f32 	%f5361, [%rd2+67436548];
	ld.global.f32 	%f5362, [%rd2+67437440];
	add.f32 	%f5363, %f5361, %f5362;
	mul.f32 	%f5364, %f5363, 0f3F000000;
	st.global.f32 	[%rd2+67436544], %f5364;
	ld.global.f32 	%f5365, [%rd2+67437340];
	ld.global.f32 	%f5366, [%rd2+67438240];
	add.f32 	%f5367, %f5365, %f5366;
	mul.f32 	%f5368, %f5367, 0f3F000000;
	st.global.f32 	[%rd2+67437344], %f5368;
	ld.global.f32 	%f5369, [%rd2+67615748];
	ld.global.f32 	%f5370, [%rd2+67614848];
	add.f32 	%f5371, %f5369, %f5370;
	mul.f32 	%f5372, %f5371, 0f3F000000;
	st.global.f32 	[%rd2+67615744], %f5372;
	ld.global.f32 	%f5373, [%rd2+67616540];
	ld.global.f32 	%f5374, [%rd2+67615648];
	add.f32 	%f5375, %f5373, %f5374;
	mul.f32 	%f5376, %f5375, 0f3F000000;
	st.global.f32 	[%rd2+67616544], %f5376;
	ld.global.f32 	%f5377, [%rd2+67637252];
	ld.global.f32 	%f5378, [%rd2+67638144];
	add.f32 	%f5379, %f5377, %f5378;
	mul.f32 	%f5380, %f5379, 0f3F000000;
	st.global.f32 	[%rd2+67637248], %f5380;
	ld.global.f32 	%f5381, [%rd2+67638044];
	ld.global.f32 	%f5382, [%rd2+67638944];
	add.f32 	%f5383, %f5381, %f5382;
	mul.f32 	%f5384, %f5383, 0f3F000000;
	st.global.f32 	[%rd2+67638048], %f5384;
	ld.global.f32 	%f5385, [%rd2+67816452];
	ld.global.f32 	%f5386, [%rd2+67815552];
	add.f32 	%f5387, %f5385, %f5386;
	mul.f32 	%f5388, %f5387, 0f3F000000;
	st.global.f32 	[%rd2+67816448], %f5388;
	ld.global.f32 	%f5389, [%rd2+67817244];
	ld.global.f32 	%f5390, [%rd2+67816352];
	add.f32 	%f5391, %f5389, %f5390;
	mul.f32 	%f5392, %f5391, 0f3F000000;
	st.global.f32 	[%rd2+67817248], %f5392;
	ld.global.f32 	%f5393, [%rd2+67837956];
	ld.global.f32 	%f5394, [%rd2+67838848];
	add.f32 	%f5395, %f5393, %f5394;
	mul.f32 	%f5396, %f5395, 0f3F000000;
	st.global.f32 	[%rd2+67837952], %f5396;
	ld.global.f32 	%f5397, [%rd2+67838748];
	ld.global.f32 	%f5398, [%rd2+67839648];
	add.f32 	%f5399, %f5397, %f5398;
	mul.f32 	%f5400, %f5399, 0f3F000000;
	st.global.f32 	[%rd2+67838752], %f5400;
	ld.global.f32 	%f5401, [%rd2+68017156];
	ld.global.f32 	%f5402, [%rd2+68016256];
	add.f32 	%f5403, %f5401, %f5402;
	mul.f32 	%f5404, %f5403, 0f3F000000;
	st.global.f32 	[%rd2+68017152], %f5404;
	ld.global.f32 	%f5405, [%rd2+68017948];
	ld.global.f32 	%f5406, [%rd2+68017056];
	add.f32 	%f5407, %f5405, %f5406;
	mul.f32 	%f5408, %f5407, 0f3F000000;
	st.global.f32 	[%rd2+68017952], %f5408;
	ld.global.f32 	%f5409, [%rd2+68038660];
	ld.global.f32 	%f5410, [%rd2+68039552];
	add.f32 	%f5411, %f5409, %f5410;
	mul.f32 	%f5412, %f5411, 0f3F000000;
	st.global.f32 	[%rd2+68038656], %f5412;
	ld.global.f32 	%f5413, [%rd2+68039452];
	ld.global.f32 	%f5414, [%rd2+68040352];
	add.f32 	%f5415, %f5413, %f5414;
	mul.f32 	%f5416, %f5415, 0f3F000000;
	st.global.f32 	[%rd2+68039456], %f5416;
	ld.global.f32 	%f5417, [%rd2+68217860];
	ld.global.f32 	%f5418, [%rd2+68216960];
	add.f32 	%f5419, %f5417, %f5418;
	mul.f32 	%f5420, %f5419, 0f3F000000;
	st.global.f32 	[%rd2+68217856], %f5420;
	ld.global.f32 	%f5421, [%rd2+68218652];
	ld.global.f32 	%f5422, [%rd2+68217760];
	add.f32 	%f5423, %f5421, %f5422;
	mul.f32 	%f5424, %f5423, 0f3F000000;
	st.global.f32 	[%rd2+68218656], %f5424;
	ld.global.f32 	%f5425, [%rd2+68239364];
	ld.global.f32 	%f5426, [%rd2+68240256];
	add.f32 	%f5427, %f5425, %f5426;
	mul.f32 	%f5428, %f5427, 0f3F000000;
	st.global.f32 	[%rd2+68239360], %f5428;
	ld.global.f32 	%f5429, [%rd2+68240156];
	ld.global.f32 	%f5430, [%rd2+68241056];
	add.f32 	%f5431, %f5429, %f5430;
	mul.f32 	%f5432, %f5431, 0f3F000000;
	st.global.f32 	[%rd2+68240160], %f5432;
	ld.global.f32 	%f5433, [%rd2+68418564];
	ld.global.f32 	%f5434, [%rd2+68417664];
	add.f32 	%f5435, %f5433, %f5434;
	mul.f32 	%f5436, %f5435, 0f3F000000;
	st.global.f32 	[%rd2+68418560], %f5436;
	ld.global.f32 	%f5437, [%rd2+68419356];
	ld.global.f32 	%f5438, [%rd2+68418464];
	add.f32 	%f5439, %f5437, %f5438;
	mul.f32 	%f5440, %f5439, 0f3F000000;
	st.global.f32 	[%rd2+68419360], %f5440;
	ld.global.f32 	%f5441, [%rd2+68440068];
	ld.global.f32 	%f5442, [%rd2+68440960];
	add.f32 	%f5443, %f5441, %f5442;
	mul.f32 	%f5444, %f5443, 0f3F000000;
	st.global.f32 	[%rd2+68440064], %f5444;
	ld.global.f32 	%f5445, [%rd2+68440860];
	ld.global.f32 	%f5446, [%rd2+68441760];
	add.f32 	%f5447, %f5445, %f5446;
	mul.f32 	%f5448, %f5447, 0f3F000000;
	st.global.f32 	[%rd2+68440864], %f5448;
	ld.global.f32 	%f5449, [%rd2+68619268];
	ld.global.f32 	%f5450, [%rd2+68618368];
	add.f32 	%f5451, %f5449, %f5450;
	mul.f32 	%f5452, %f5451, 0f3F000000;
	st.global.f32 	[%rd2+68619264], %f5452;
	ld.global.f32 	%f5453, [%rd2+68620060];
	ld.global.f32 	%f5454, [%rd2+68619168];
	add.f32 	%f5455, %f5453, %f5454;
	mul.f32 	%f5456, %f5455, 0f3F000000;
	st.global.f32 	[%rd2+68620064], %f5456;
	ld.global.f32 	%f5457, [%rd2+68640772];
	ld.global.f32 	%f5458, [%rd2+68641664];
	add.f32 	%f5459, %f5457, %f5458;
	mul.f32 	%f5460, %f5459, 0f3F000000;
	st.global.f32 	[%rd2+68640768], %f5460;
	ld.global.f32 	%f5461, [%rd2+68641564];
	ld.global.f32 	%f5462, [%rd2+68642464];
	add.f32 	%f5463, %f5461, %f5462;
	mul.f32 	%f5464, %f5463, 0f3F000000;
	st.global.f32 	[%rd2+68641568], %f5464;
	ld.global.f32 	%f5465, [%rd2+68819972];
	ld.global.f32 	%f5466, [%rd2+68819072];
	add.f32 	%f5467, %f5465, %f5466;
	mul.f32 	%f5468, %f5467, 0f3F000000;
	st.global.f32 	[%rd2+68819968], %f5468;
	ld.global.f32 	%f5469, [%rd2+68820764];
	ld.global.f32 	%f5470, [%rd2+68819872];
	add.f32 	%f5471, %f5469, %f5470;
	mul.f32 	%f5472, %f5471, 0f3F000000;
	st.global.f32 	[%rd2+68820768], %f5472;
	ld.global.f32 	%f5473, [%rd2+68841476];
	ld.global.f32 	%f5474, [%rd2+68842368];
	add.f32 	%f5475, %f5473, %f5474;
	mul.f32 	%f5476, %f5475, 0f3F000000;
	st.global.f32 	[%rd2+68841472], %f5476;
	ld.global.f32 	%f5477, [%rd2+68842268];
	ld.global.f32 	%f5478, [%rd2+68843168];
	add.f32 	%f5479, %f5477, %f5478;
	mul.f32 	%f5480, %f5479, 0f3F000000;
	st.global.f32 	[%rd2+68842272], %f5480;
	ld.global.f32 	%f5481, [%rd2+69020676];
	ld.global.f32 	%f5482, [%rd2+69019776];
	add.f32 	%f5483, %f5481, %f5482;
	mul.f32 	%f5484, %f5483, 0f3F000000;
	st.global.f32 	[%rd2+69020672], %f5484;
	ld.global.f32 	%f5485, [%rd2+69021468];
	ld.global.f32 	%f5486, [%rd2+69020576];
	add.f32 	%f5487, %f5485, %f5486;
	mul.f32 	%f5488, %f5487, 0f3F000000;
	st.global.f32 	[%rd2+69021472], %f5488;
	ld.global.f32 	%f5489, [%rd2+69042180];
	ld.global.f32 	%f5490, [%rd2+69043072];
	add.f32 	%f5491, %f5489, %f5490;
	mul.f32 	%f5492, %f5491, 0f3F000000;
	st.global.f32 	[%rd2+69042176], %f5492;
	ld.global.f32 	%f5493, [%rd2+69042972];
	ld.global.f32 	%f5494, [%rd2+69043872];
	add.f32 	%f5495, %f5493, %f5494;
	mul.f32 	%f5496, %f5495, 0f3F000000;
	st.global.f32 	[%rd2+69042976], %f5496;
	ld.global.f32 	%f5497, [%rd2+69221380];
	ld.global.f32 	%f5498, [%rd2+69220480];
	add.f32 	%f5499, %f5497, %f5498;
	mul.f32 	%f5500, %f5499, 0f3F000000;
	st.global.f32 	[%rd2+69221376], %f5500;
	ld.global.f32 	%f5501, [%rd2+69222172];
	ld.global.f32 	%f5502, [%rd2+69221280];
	add.f32 	%f5503, %f5501, %f5502;
	mul.f32 	%f5504, %f5503, 0f3F000000;
	st.global.f32 	[%rd2+69222176], %f5504;
	ld.global.f32 	%f5505, [%rd2+69242884];
	ld.global.f32 	%f5506, [%rd2+69243776];
	add.f32 	%f5507, %f5505, %f5506;
	mul.f32 	%f5508, %f5507, 0f3F000000;
	st.global.f32 	[%rd2+69242880], %f5508;
	ld.global.f32 	%f5509, [%rd2+69243676];
	ld.global.f32 	%f5510, [%rd2+69244576];
	add.f32 	%f5511, %f5509, %f5510;
	mul.f32 	%f5512, %f5511, 0f3F000000;
	st.global.f32 	[%rd2+69243680], %f5512;
	ld.global.f32 	%f5513, [%rd2+69422084];
	ld.global.f32 	%f5514, [%rd2+69421184];
	add.f32 	%f5515, %f5513, %f5514;
	mul.f32 	%f5516, %f5515, 0f3F000000;
	st.global.f32 	[%rd2+69422080], %f5516;
	ld.global.f32 	%f5517, [%rd2+69422876];
	ld.global.f32 	%f5518, [%rd2+69421984];
	add.f32 	%f5519, %f5517, %f5518;
	mul.f32 	%f5520, %f5519, 0f3F000000;
	st.global.f32 	[%rd2+69422880], %f5520;
	ld.global.f32 	%f5521, [%rd2+69443588];
	ld.global.f32 	%f5522, [%rd2+69444480];
	add.f32 	%f5523, %f5521, %f5522;
	mul.f32 	%f5524, %f5523, 0f3F000000;
	st.global.f32 	[%rd2+69443584], %f5524;
	ld.global.f32 	%f5525, [%rd2+69444380];
	ld.global.f32 	%f5526, [%rd2+69445280];
	add.f32 	%f5527, %f5525, %f5526;
	mul.f32 	%f5528, %f5527, 0f3F000000;
	st.global.f32 	[%rd2+69444384], %f5528;
	ld.global.f32 	%f5529, [%rd2+69622788];
	ld.global.f32 	%f5530, [%rd2+69621888];
	add.f32 	%f5531, %f5529, %f5530;
	mul.f32 	%f5532, %f5531, 0f3F000000;
	st.global.f32 	[%rd2+69622784], %f5532;
	ld.global.f32 	%f5533, [%rd2+69623580];
	ld.global.f32 	%f5534, [%rd2+69622688];
	add.f32 	%f5535, %f5533, %f5534;
	mul.f32 	%f5536, %f5535, 0f3F000000;
	st.global.f32 	[%rd2+69623584], %f5536;
	ld.global.f32 	%f5537, [%rd2+69644292];
	ld.global.f32 	%f5538, [%rd2+69645184];
	add.f32 	%f5539, %f5537, %f5538;
	mul.f32 	%f5540, %f5539, 0f3F000000;
	st.global.f32 	[%rd2+69644288], %f5540;
	ld.global.f32 	%f5541, [%rd2+69645084];
	ld.global.f32 	%f5542, [%rd2+69645984];
	add.f32 	%f5543, %f5541, %f5542;
	mul.f32 	%f5544, %f5543, 0f3F000000;
	st.global.f32 	[%rd2+69645088], %f5544;
	ld.global.f32 	%f5545, [%rd2+69823492];
	ld.global.f32 	%f5546, [%rd2+69822592];
	add.f32 	%f5547, %f5545, %f5546;
	mul.f32 	%f5548, %f5547, 0f3F000000;
	st.global.f32 	[%rd2+69823488], %f5548;
	ld.global.f32 	%f5549, [%rd2+69824284];
	ld.global.f32 	%f5550, [%rd2+69823392];
	add.f32 	%f5551, %f5549, %f5550;
	mul.f32 	%f5552, %f5551, 0f3F000000;
	st.global.f32 	[%rd2+69824288], %f5552;
	ld.global.f32 	%f5553, [%rd2+69844996];
	ld.global.f32 	%f5554, [%rd2+69845888];
	add.f32 	%f5555, %f5553, %f5554;
	mul.f32 	%f5556, %f5555, 0f3F000000;
	st.global.f32 	[%rd2+69844992], %f5556;
	ld.global.f32 	%f5557, [%rd2+69845788];
	ld.global.f32 	%f5558, [%rd2+69846688];
	add.f32 	%f5559, %f5557, %f5558;
	mul.f32 	%f5560, %f5559, 0f3F000000;
	st.global.f32 	[%rd2+69845792], %f5560;
	ld.global.f32 	%f5561, [%rd2+70024196];
	ld.global.f32 	%f5562, [%rd2+70023296];
	add.f32 	%f5563, %f5561, %f5562;
	mul.f32 	%f5564, %f5563, 0f3F000000;
	st.global.f32 	[%rd2+70024192], %f5564;
	ld.global.f32 	%f5565, [%rd2+70024988];
	ld.global.f32 	%f5566, [%rd2+70024096];
	add.f32 	%f5567, %f5565, %f5566;
	mul.f32 	%f5568, %f5567, 0f3F000000;
	st.global.f32 	[%rd2+70024992], %f5568;
	ld.global.f32 	%f5569, [%rd2+70045700];
	ld.global.f32 	%f5570, [%rd2+70046592];
	add.f32 	%f5571, %f5569, %f5570;
	mul.f32 	%f5572, %f5571, 0f3F000000;
	st.global.f32 	[%rd2+70045696], %f5572;
	ld.global.f32 	%f5573, [%rd2+70046492];
	ld.global.f32 	%f5574, [%rd2+70047392];
	add.f32 	%f5575, %f5573, %f5574;
	mul.f32 	%f5576, %f5575, 0f3F000000;
	st.global.f32 	[%rd2+70046496], %f5576;
	ld.global.f32 	%f5577, [%rd2+70224900];
	ld.global.f32 	%f5578, [%rd2+70224000];
	add.f32 	%f5579, %f5577, %f5578;
	mul.f32 	%f5580, %f5579, 0f3F000000;
	st.global.f32 	[%rd2+70224896], %f5580;
	ld.global.f32 	%f5581, [%rd2+70225692];
	ld.global.f32 	%f5582, [%rd2+70224800];
	add.f32 	%f5583, %f5581, %f5582;
	mul.f32 	%f5584, %f5583, 0f3F000000;
	st.global.f32 	[%rd2+70225696], %f5584;
	ld.global.f32 	%f5585, [%rd2+70246404];
	ld.global.f32 	%f5586, [%rd2+70247296];
	add.f32 	%f5587, %f5585, %f5586;
	mul.f32 	%f5588, %f5587, 0f3F000000;
	st.global.f32 	[%rd2+70246400], %f5588;
	ld.global.f32 	%f5589, [%rd2+70247196];
	ld.global.f32 	%f5590, [%rd2+70248096];
	add.f32 	%f5591, %f5589, %f5590;
	mul.f32 	%f5592, %f5591, 0f3F000000;
	st.global.f32 	[%rd2+70247200], %f5592;
	ld.global.f32 	%f5593, [%rd2+70425604];
	ld.global.f32 	%f5594, [%rd2+70424704];
	add.f32 	%f5595, %f5593, %f5594;
	mul.f32 	%f5596, %f5595, 0f3F000000;
	st.global.f32 	[%rd2+70425600], %f5596;
	ld.global.f32 	%f5597, [%rd2+70426396];
	ld.global.f32 	%f5598, [%rd2+70425504];
	add.f32 	%f5599, %f5597, %f5598;
	mul.f32 	%f5600, %f5599, 0f3F000000;
	st.global.f32 	[%rd2+70426400], %f5600;
	ld.global.f32 	%f5601, [%rd2+70447108];
	ld.global.f32 	%f5602, [%rd2+70448000];
	add.f32 	%f5603, %f5601, %f5602;
	mul.f32 	%f5604, %f5603, 0f3F000000;
	st.global.f32 	[%rd2+70447104], %f5604;
	ld.global.f32 	%f5605, [%rd2+70447900];
	ld.global.f32 	%f5606, [%rd2+70448800];
	add.f32 	%f5607, %f5605, %f5606;
	mul.f32 	%f5608, %f5607, 0f3F000000;
	st.global.f32 	[%rd2+70447904], %f5608;
	ld.global.f32 	%f5609, [%rd2+70626308];
	ld.global.f32 	%f5610, [%rd2+70625408];
	add.f32 	%f5611, %f5609, %f5610;
	mul.f32 	%f5612, %f5611, 0f3F000000;
	st.global.f32 	[%rd2+70626304], %f5612;
	ld.global.f32 	%f5613, [%rd2+70627100];
	ld.global.f32 	%f5614, [%rd2+70626208];
	add.f32 	%f5615, %f5613, %f5614;
	mul.f32 	%f5616, %f5615, 0f3F000000;
	st.global.f32 	[%rd2+70627104], %f5616;
	ld.global.f32 	%f5617, [%rd2+70647812];
	ld.global.f32 	%f5618, [%rd2+70648704];
	add.f32 	%f5619, %f5617, %f5618;
	mul.f32 	%f5620, %f5619, 0f3F000000;
	st.global.f32 	[%rd2+70647808], %f5620;
	ld.global.f32 	%f5621, [%rd2+70648604];
	ld.global.f32 	%f5622, [%rd2+70649504];
	add.f32 	%f5623, %f5621, %f5622;
	mul.f32 	%f5624, %f5623, 0f3F000000;
	st.global.f32 	[%rd2+70648608], %f5624;
	ld.global.f32 	%f5625, [%rd2+70827012];
	ld.global.f32 	%f5626, [%rd2+70826112];
	add.f32 	%f5627, %f5625, %f5626;
	mul.f32 	%f5628, %f5627, 0f3F000000;
	st.global.f32 	[%rd2+70827008], %f5628;
	ld.global.f32 	%f5629, [%rd2+70827804];
	ld.global.f32 	%f5630, [%rd2+70826912];
	add.f32 	%f5631, %f5629, %f5630;
	mul.f32 	%f5632, %f5631, 0f3F000000;
	st.global.f32 	[%rd2+70827808], %f5632;
	ld.global.f32 	%f5633, [%rd2+70848516];
	ld.global.f32 	%f5634, [%rd2+70849408];
	add.f32 	%f5635, %f5633, %f5634;
	mul.f32 	%f5636, %f5635, 0f3F000000;
	st.global.f32 	[%rd2+70848512], %f5636;
	ld.global.f32 	%f5637, [%rd2+70849308];
	ld.global.f32 	%f5638, [%rd2+70850208];
	add.f32 	%f5639, %f5637, %f5638;
	mul.f32 	%f5640, %f5639, 0f3F000000;
	st.global.f32 	[%rd2+70849312], %f5640;
	ld.global.f32 	%f5641, [%rd2+71027716];
	ld.global.f32 	%f5642, [%rd2+71026816];
	add.f32 	%f5643, %f5641, %f5642;
	mul.f32 	%f5644, %f5643, 0f3F000000;
	st.global.f32 	[%rd2+71027712], %f5644;
	ld.global.f32 	%f5645, [%rd2+71028508];
	ld.global.f32 	%f5646, [%rd2+71027616];
	add.f32 	%f5647, %f5645, %f5646;
	mul.f32 	%f5648, %f5647, 0f3F000000;
	st.global.f32 	[%rd2+71028512], %f5648;
	ld.global.f32 	%f5649, [%rd2+71049220];
	ld.global.f32 	%f5650, [%rd2+71050112];
	add.f32 	%f5651, %f5649, %f5650;
	mul.f32 	%f5652, %f5651, 0f3F000000;
	st.global.f32 	[%rd2+71049216], %f5652;
	ld.global.f32 	%f5653, [%rd2+71050012];
	ld.global.f32 	%f5654, [%rd2+71050912];
	add.f32 	%f5655, %f5653, %f5654;
	mul.f32 	%f5656, %f5655, 0f3F000000;
	st.global.f32 	[%rd2+71050016], %f5656;
	ld.global.f32 	%f5657, [%rd2+71228420];
	ld.global.f32 	%f5658, [%rd2+71227520];
	add.f32 	%f5659, %f5657, %f5658;
	mul.f32 	%f5660, %f5659, 0f3F000000;
	st.global.f32 	[%rd2+71228416], %f5660;
	ld.global.f32 	%f5661, [%rd2+71229212];
	ld.global.f32 	%f5662, [%rd2+71228320];
	add.f32 	%f5663, %f5661, %f5662;
	mul.f32 	%f5664, %f5663, 0f3F000000;
	st.global.f32 	[%rd2+71229216], %f5664;
	ld.global.f32 	%f5665, [%rd2+71249924];
	ld.global.f32 	%f5666, [%rd2+71250816];
	add.f32 	%f5667, %f5665, %f5666;
	mul.f32 	%f5668, %f5667, 0f3F000000;
	st.global.f32 	[%rd2+71249920], %f5668;
	ld.global.f32 	%f5669, [%rd2+71250716];
	ld.global.f32 	%f5670, [%rd2+71251616];
	add.f32 	%f5671, %f5669, %f5670;
	mul.f32 	%f5672, %f5671, 0f3F000000;
	st.global.f32 	[%rd2+71250720], %f5672;
	ld.global.f32 	%f5673, [%rd2+71429124];
	ld.global.f32 	%f5674, [%rd2+71428224];
	add.f32 	%f5675, %f5673, %f5674;
	mul.f32 	%f5676, %f5675, 0f3F000000;
	st.global.f32 	[%rd2+71429120], %f5676;
	ld.global.f32 	%f5677, [%rd2+71429916];
	ld.global.f32 	%f5678, [%rd2+71429024];
	add.f32 	%f5679, %f5677, %f5678;
	mul.f32 	%f5680, %f5679, 0f3F000000;
	st.global.f32 	[%rd2+71429920], %f5680;
	ld.global.f32 	%f5681, [%rd2+71450628];
	ld.global.f32 	%f5682, [%rd2+71451520];
	add.f32 	%f5683, %f5681, %f5682;
	mul.f32 	%f5684, %f5683, 0f3F000000;
	st.global.f32 	[%rd2+71450624], %f5684;
	ld.global.f32 	%f5685, [%rd2+71451420];
	ld.global.f32 	%f5686, [%rd2+71452320];
	add.f32 	%f5687, %f5685, %f5686;
	mul.f32 	%f5688, %f5687, 0f3F000000;
	st.global.f32 	[%rd2+71451424], %f5688;
	ld.global.f32 	%f5689, [%rd2+71629828];
	ld.global.f32 	%f5690, [%rd2+71628928];
	add.f32 	%f5691, %f5689, %f5690;
	mul.f32 	%f5692, %f5691, 0f3F000000;
	st.global.f32 	[%rd2+71629824], %f5692;
	ld.global.f32 	%f5693, [%rd2+71630620];
	ld.global.f32 	%f5694, [%rd2+71629728];
	add.f32 	%f5695, %f5693, %f5694;
	mul.f32 	%f5696, %f5695, 0f3F000000;
	st.global.f32 	[%rd2+71630624], %f5696;
	ld.global.f32 	%f5697, [%rd2+71651332];
	ld.global.f32 	%f5698, [%rd2+71652224];
	add.f32 	%f5699, %f5697, %f5698;
	mul.f32 	%f5700, %f5699, 0f3F000000;
	st.global.f32 	[%rd2+71651328], %f5700;
	ld.global.f32 	%f5701, [%rd2+71652124];
	ld.global.f32 	%f5702, [%rd2+71653024];
	add.f32 	%f5703, %f5701, %f5702;
	mul.f32 	%f5704, %f5703, 0f3F000000;
	st.global.f32 	[%rd2+71652128], %f5704;
	ld.global.f32 	%f5705, [%rd2+71830532];
	ld.global.f32 	%f5706, [%rd2+71829632];
	add.f32 	%f5707, %f5705, %f5706;
	mul.f32 	%f5708, %f5707, 0f3F000000;
	st.global.f32 	[%rd2+71830528], %f5708;
	ld.global.f32 	%f5709, [%rd2+71831324];
	ld.global.f32 	%f5710, [%rd2+71830432];
	add.f32 	%f5711, %f5709, %f5710;
	mul.f32 	%f5712, %f5711, 0f3F000000;
	st.global.f32 	[%rd2+71831328], %f5712;
	ld.global.f32 	%f5713, [%rd2+71852036];
	ld.global.f32 	%f5714, [%rd2+71852928];
	add.f32 	%f5715, %f5713, %f5714;
	mul.f32 	%f5716, %f5715, 0f3F000000;
	st.global.f32 	[%rd2+71852032], %f5716;
	ld.global.f32 	%f5717, [%rd2+71852828];
	ld.global.f32 	%f5718, [%rd2+71853728];
	add.f32 	%f5719, %f5717, %f5718;
	mul.f32 	%f5720, %f5719, 0f3F000000;
	st.global.f32 	[%rd2+71852832], %f5720;
	ld.global.f32 	%f5721, [%rd2+72031236];
	ld.global.f32 	%f5722, [%rd2+72030336];
	add.f32 	%f5723, %f5721, %f5722;
	mul.f32 	%f5724, %f5723, 0f3F000000;
	st.global.f32 	[%rd2+72031232], %f5724;
	ld.global.f32 	%f5725, [%rd2+72032028];
	ld.global.f32 	%f5726, [%rd2+72031136];
	add.f32 	%f5727, %f5725, %f5726;
	mul.f32 	%f5728, %f5727, 0f3F000000;
	st.global.f32 	[%rd2+72032032], %f5728;
	ld.global.f32 	%f5729, [%rd2+72052740];
	ld.global.f32 	%f5730, [%rd2+72053632];
	add.f32 	%f5731, %f5729, %f5730;
	mul.f32 	%f5732, %f5731, 0f3F000000;
	st.global.f32 	[%rd2+72052736], %f5732;
	ld.global.f32 	%f5733, [%rd2+72053532];
	ld.global.f32 	%f5734, [%rd2+72054432];
	add.f32 	%f5735, %f5733, %f5734;
	mul.f32 	%f5736, %f5735, 0f3F000000;
	st.global.f32 	[%rd2+72053536], %f5736;
	ld.global.f32 	%f5737, [%rd2+72231940];
	ld.global.f32 	%f5738, [%rd2+72231040];
	add.f32 	%f5739, %f5737, %f5738;
	mul.f32 	%f5740, %f5739, 0f3F000000;
	st.global.f32 	[%rd2+72231936], %f5740;
	ld.global.f32 	%f5741, [%rd2+72232732];
	ld.global.f32 	%f5742, [%rd2+72231840];
	add.f32 	%f5743, %f5741, %f5742;
	mul.f32 	%f5744, %f5743, 0f3F000000;
	st.global.f32 	[%rd2+72232736], %f5744;
	ld.global.f32 	%f5745, [%rd2+72253444];
	ld.global.f32 	%f5746, [%rd2+72254336];
	add.f32 	%f5747, %f5745, %f5746;
	mul.f32 	%f5748, %f5747, 0f3F000000;
	st.global.f32 	[%rd2+72253440], %f5748;
	ld.global.f32 	%f5749, [%rd2+72254236];
	ld.global.f32 	%f5750, [%rd2+72255136];
	add.f32 	%f5751, %f5749, %f5750;
	mul.f32 	%f5752, %f5751, 0f3F000000;
	st.global.f32 	[%rd2+72254240], %f5752;
	ld.global.f32 	%f5753, [%rd2+72432644];
	ld.global.f32 	%f5754, [%rd2+72431744];
	add.f32 	%f5755, %f5753, %f5754;
	mul.f32 	%f5756, %f5755, 0f3F000000;
	st.global.f32 	[%rd2+72432640], %f5756;
	ld.global.f32 	%f5757, [%rd2+72433436];
	ld.global.f32 	%f5758, [%rd2+72432544];
	add.f32 	%f5759, %f5757, %f5758;
	mul.f32 	%f5760, %f5759, 0f3F000000;
	st.global.f32 	[%rd2+72433440], %f5760;
	ld.global.f32 	%f5761, [%rd2+72454148];
	ld.global.f32 	%f5762, [%rd2+72455040];
	add.f32 	%f5763, %f5761, %f5762;
	mul.f32 	%f5764, %f5763, 0f3F000000;
	st.global.f32 	[%rd2+72454144], %f5764;
	ld.global.f32 	%f5765, [%rd2+72454940];
	ld.global.f32 	%f5766, [%rd2+72455840];
	add.f32 	%f5767, %f5765, %f5766;
	mul.f32 	%f5768, %f5767, 0f3F000000;
	st.global.f32 	[%rd2+72454944], %f5768;
	ld.global.f32 	%f5769, [%rd2+72633348];
	ld.global.f32 	%f5770, [%rd2+72632448];
	add.f32 	%f5771, %f5769, %f5770;
	mul.f32 	%f5772, %f5771, 0f3F000000;
	st.global.f32 	[%rd2+72633344], %f5772;
	ld.global.f32 	%f5773, [%rd2+72634140];
	ld.global.f32 	%f5774, [%rd2+72633248];
	add.f32 	%f5775, %f5773, %f5774;
	mul.f32 	%f5776, %f5775, 0f3F000000;
	st.global.f32 	[%rd2+72634144], %f5776;
	ld.global.f32 	%f5777, [%rd2+72654852];
	ld.global.f32 	%f5778, [%rd2+72655744];
	add.f32 	%f5779, %f5777, %f5778;
	mul.f32 	%f5780, %f5779, 0f3F000000;
	st.global.f32 	[%rd2+72654848], %f5780;
	ld.global.f32 	%f5781, [%rd2+72655644];
	ld.global.f32 	%f5782, [%rd2+72656544];
	add.f32 	%f5783, %f5781, %f5782;
	mul.f32 	%f5784, %f5783, 0f3F000000;
	st.global.f32 	[%rd2+72655648], %f5784;
	ld.global.f32 	%f5785, [%rd2+72834052];
	ld.global.f32 	%f5786, [%rd2+72833152];
	add.f32 	%f5787, %f5785, %f5786;
	mul.f32 	%f5788, %f5787, 0f3F000000;
	st.global.f32 	[%rd2+72834048], %f5788;
	ld.global.f32 	%f5789, [%rd2+72834844];
	ld.global.f32 	%f5790, [%rd2+72833952];
	add.f32 	%f5791, %f5789, %f5790;
	mul.f32 	%f5792, %f5791, 0f3F000000;
	st.global.f32 	[%rd2+72834848], %f5792;
	ld.global.f32 	%f5793, [%rd2+72855556];
	ld.global.f32 	%f5794, [%rd2+72856448];
	add.f32 	%f5795, %f5793, %f5794;
	mul.f32 	%f5796, %f5795, 0f3F000000;
	st.global.f32 	[%rd2+72855552], %f5796;
	ld.global.f32 	%f5797, [%rd2+72856348];
	ld.global.f32 	%f5798, [%rd2+72857248];
	add.f32 	%f5799, %f5797, %f5798;
	mul.f32 	%f5800, %f5799, 0f3F000000;
	st.global.f32 	[%rd2+72856352], %f5800;
	ld.global.f32 	%f5801, [%rd2+73034756];
	ld.global.f32 	%f5802, [%rd2+73033856];
	add.f32 	%f5803, %f5801, %f5802;
	mul.f32 	%f5804, %f5803, 0f3F000000;
	st.global.f32 	[%rd2+73034752], %f5804;
	ld.global.f32 	%f5805, [%rd2+73035548];
	ld.global.f32 	%f5806, [%rd2+73034656];
	add.f32 	%f5807, %f5805, %f5806;
	mul.f32 	%f5808, %f5807, 0f3F000000;
	st.global.f32 	[%rd2+73035552], %f5808;
	ld.global.f32 	%f5809, [%rd2+73056260];
	ld.global.f32 	%f5810, [%rd2+73057152];
	add.f32 	%f5811, %f5809, %f5810;
	mul.f32 	%f5812, %f5811, 0f3F000000;
	st.global.f32 	[%rd2+73056256], %f5812;
	ld.global.f32 	%f5813, [%rd2+73057052];
	ld.global.f32 	%f5814, [%rd2+73057952];
	add.f32 	%f5815, %f5813, %f5814;
	mul.f32 	%f5816, %f5815, 0f3F000000;
	st.global.f32 	[%rd2+73057056], %f5816;
	ld.global.f32 	%f5817, [%rd2+73235460];
	ld.global.f32 	%f5818, [%rd2+73234560];
	add.f32 	%f5819, %f5817, %f5818;
	mul.f32 	%f5820, %f5819, 0f3F000000;
	st.global.f32 	[%rd2+73235456], %f5820;
	ld.global.f32 	%f5821, [%rd2+73236252];
	ld.global.f32 	%f5822, [%rd2+73235360];
	add.f32 	%f5823, %f5821, %f5822;
	mul.f32 	%f5824, %f5823, 0f3F000000;
	st.global.f32 	[%rd2+73236256], %f5824;
	ld.global.f32 	%f5825, [%rd2+73256964];
	ld.global.f32 	%f5826, [%rd2+73257856];
	add.f32 	%f5827, %f5825, %f5826;
	mul.f32 	%f5828, %f5827, 0f3F000000;
	st.global.f32 	[%rd2+73256960], %f5828;
	ld.global.f32 	%f5829, [%rd2+73257756];
	ld.global.f32 	%f5830, [%rd2+73258656];
	add.f32 	%f5831, %f5829, %f5830;
	mul.f32 	%f5832, %f5831, 0f3F000000;
	st.global.f32 	[%rd2+73257760], %f5832;
	ld.global.f32 	%f5833, [%rd2+73436164];
	ld.global.f32 	%f5834, [%rd2+73435264];
	add.f32 	%f5835, %f5833, %f5834;
	mul.f32 	%f5836, %f5835, 0f3F000000;
	st.global.f32 	[%rd2+73436160], %f5836;
	ld.global.f32 	%f5837, [%rd2+73436956];
	ld.global.f32 	%f5838, [%rd2+73436064];
	add.f32 	%f5839, %f5837, %f5838;
	mul.f32 	%f5840, %f5839, 0f3F000000;
	st.global.f32 	[%rd2+73436960], %f5840;
	ld.global.f32 	%f5841, [%rd2+73457668];
	ld.global.f32 	%f5842, [%rd2+73458560];
	add.f32 	%f5843, %f5841, %f5842;
	mul.f32 	%f5844, %f5843, 0f3F000000;
	st.global.f32 	[%rd2+73457664], %f5844;
	ld.global.f32 	%f5845, [%rd2+73458460];
	ld.global.f32 	%f5846, [%rd2+73459360];
	add.f32 	%f5847, %f5845, %f5846;
	mul.f32 	%f5848, %f5847, 0f3F000000;
	st.global.f32 	[%rd2+73458464], %f5848;
	ld.global.f32 	%f5849, [%rd2+73636868];
	ld.global.f32 	%f5850, [%rd2+73635968];
	add.f32 	%f5851, %f5849, %f5850;
	mul.f32 	%f5852, %f5851, 0f3F000000;
	st.global.f32 	[%rd2+73636864], %f5852;
	ld.global.f32 	%f5853, [%rd2+73637660];
	ld.global.f32 	%f5854, [%rd2+73636768];
	add.f32 	%f5855, %f5853, %f5854;
	mul.f32 	%f5856, %f5855, 0f3F000000;
	st.global.f32 	[%rd2+73637664], %f5856;
	ld.global.f32 	%f5857, [%rd2+73658372];
	ld.global.f32 	%f5858, [%rd2+73659264];
	add.f32 	%f5859, %f5857, %f5858;
	mul.f32 	%f5860, %f5859, 0f3F000000;
	st.global.f32 	[%rd2+73658368], %f5860;
	ld.global.f32 	%f5861, [%rd2+73659164];
	ld.global.f32 	%f5862, [%rd2+73660064];
	add.f32 	%f5863, %f5861, %f5862;
	mul.f32 	%f5864, %f5863, 0f3F000000;
	st.global.f32 	[%rd2+73659168], %f5864;
	ld.global.f32 	%f5865, [%rd2+73837572];
	ld.global.f32 	%f5866, [%rd2+73836672];
	add.f32 	%f5867, %f5865, %f5866;
	mul.f32 	%f5868, %f5867, 0f3F000000;
	st.global.f32 	[%rd2+73837568], %f5868;
	ld.global.f32 	%f5869, [%rd2+73838364];
	ld.global.f32 	%f5870, [%rd2+73837472];
	add.f32 	%f5871, %f5869, %f5870;
	mul.f32 	%f5872, %f5871, 0f3F000000;
	st.global.f32 	[%rd2+73838368], %f5872;
	ld.global.f32 	%f5873, [%rd2+73859076];
	ld.global.f32 	%f5874, [%rd2+73859968];
	add.f32 	%f5875, %f5873, %f5874;
	mul.f32 	%f5876, %f5875, 0f3F000000;
	st.global.f32 	[%rd2+73859072], %f5876;
	ld.global.f32 	%f5877, [%rd2+73859868];
	ld.global.f32 	%f5878, [%rd2+73860768];
	add.f32 	%f5879, %f5877, %f5878;
	mul.f32 	%f5880, %f5879, 0f3F000000;
	st.global.f32 	[%rd2+73859872], %f5880;
	ld.global.f32 	%f5881, [%rd2+74038276];
	ld.global.f32 	%f5882, [%rd2+74037376];
	add.f32 	%f5883, %f5881, %f5882;
	mul.f32 	%f5884, %f5883, 0f3F000000;
	st.global.f32 	[%rd2+74038272], %f5884;
	ld.global.f32 	%f5885, [%rd2+74039068];
	ld.global.f32 	%f5886, [%rd2+74038176];
	add.f32 	%f5887, %f5885, %f5886;
	mul.f32 	%f5888, %f5887, 0f3F000000;
	st.global.f32 	[%rd2+74039072], %f5888;
	ld.global.f32 	%f5889, [%rd2+74059780];
	ld.global.f32 	%f5890, [%rd2+74060672];
	add.f32 	%f5891, %f5889, %f5890;
	mul.f32 	%f5892, %f5891, 0f3F000000;
	st.global.f32 	[%rd2+74059776], %f5892;
	ld.global.f32 	%f5893, [%rd2+74060572];
	ld.global.f32 	%f5894, [%rd2+74061472];
	add.f32 	%f5895, %f5893, %f5894;
	mul.f32 	%f5896, %f5895, 0f3F000000;
	st.global.f32 	[%rd2+74060576], %f5896;
	ld.global.f32 	%f5897, [%rd2+74238980];
	ld.global.f32 	%f5898, [%rd2+74238080];
	add.f32 	%f5899, %f5897, %f5898;
	mul.f32 	%f5900, %f5899, 0f3F000000;
	st.global.f32 	[%rd2+74238976], %f5900;
	ld.global.f32 	%f5901, [%rd2+74239772];
	ld.global.f32 	%f5902, [%rd2+74238880];
	add.f32 	%f5903, %f5901, %f5902;
	mul.f32 	%f5904, %f5903, 0f3F000000;
	st.global.f32 	[%rd2+74239776], %f5904;
	ld.global.f32 	%f5905, [%rd2+74260484];
	ld.global.f32 	%f5906, [%rd2+74261376];
	add.f32 	%f5907, %f5905, %f5906;
	mul.f32 	%f5908, %f5907, 0f3F000000;
	st.global.f32 	[%rd2+74260480], %f5908;
	ld.global.f32 	%f5909, [%rd2+74261276];
	ld.global.f32 	%f5910, [%rd2+74262176];
	add.f32 	%f5911, %f5909, %f5910;
	mul.f32 	%f5912, %f5911, 0f3F000000;
	st.global.f32 	[%rd2+74261280], %f5912;
	ld.global.f32 	%f5913, [%rd2+74439684];
	ld.global.f32 	%f5914, [%rd2+74438784];
	add.f32 	%f5915, %f5913, %f5914;
	mul.f32 	%f5916, %f5915, 0f3F000000;
	st.global.f32 	[%rd2+74439680], %f5916;
	ld.global.f32 	%f5917, [%rd2+74440476];
	ld.global.f32 	%f5918, [%rd2+74439584];
	add.f32 	%f5919, %f5917, %f5918;
	mul.f32 	%f5920, %f5919, 0f3F000000;
	st.global.f32 	[%rd2+74440480], %f5920;
	ld.global.f32 	%f5921, [%rd2+74461188];
	ld.global.f32 	%f5922, [%rd2+74462080];
	add.f32 	%f5923, %f5921, %f5922;
	mul.f32 	%f5924, %f5923, 0f3F000000;
	st.global.f32 	[%rd2+74461184], %f5924;
	ld.global.f32 	%f5925, [%rd2+74461980];
	ld.global.f32 	%f5926, [%rd2+74462880];
	add.f32 	%f5927, %f5925, %f5926;
	mul.f32 	%f5928, %f5927, 0f3F000000;
	st.global.f32 	[%rd2+74461984], %f5928;
	ld.global.f32 	%f5929, [%rd2+74640388];
	ld.global.f32 	%f5930, [%rd2+74639488];
	add.f32 	%f5931, %f5929, %f5930;
	mul.f32 	%f5932, %f5931, 0f3F000000;
	st.global.f32 	[%rd2+74640384], %f5932;
	ld.global.f32 	%f5933, [%rd2+74641180];
	ld.global.f32 	%f5934, [%rd2+74640288];
	add.f32 	%f5935, %f5933, %f5934;
	mul.f32 	%f5936, %f5935, 0f3F000000;
	st.global.f32 	[%rd2+74641184], %f5936;
	ld.global.f32 	%f5937, [%rd2+74661892];
	ld.global.f32 	%f5938, [%rd2+74662784];
	add.f32 	%f5939, %f5937, %f5938;
	mul.f32 	%f5940, %f5939, 0f3F000000;
	st.global.f32 	[%rd2+74661888], %f5940;
	ld.global.f32 	%f5941, [%rd2+74662684];
	ld.global.f32 	%f5942, [%rd2+74663584];
	add.f32 	%f5943, %f5941, %f5942;
	mul.f32 	%f5944, %f5943, 0f3F000000;
	st.global.f32 	[%rd2+74662688], %f5944;
	ld.global.f32 	%f5945, [%rd2+74841092];
	ld.global.f32 	%f5946, [%rd2+74840192];
	add.f32 	%f5947, %f5945, %f5946;
	mul.f32 	%f5948, %f5947, 0f3F000000;
	st.global.f32 	[%rd2+74841088], %f5948;
	ld.global.f32 	%f5949, [%rd2+74841884];
	ld.global.f32 	%f5950, [%rd2+74840992];
	add.f32 	%f5951, %f5949, %f5950;
	mul.f32 	%f5952, %f5951, 0f3F000000;
	st.global.f32 	[%rd2+74841888], %f5952;
	ld.global.f32 	%f5953, [%rd2+74862596];
	ld.global.f32 	%f5954, [%rd2+74863488];
	add.f32 	%f5955, %f5953, %f5954;
	mul.f32 	%f5956, %f5955, 0f3F000000;
	st.global.f32 	[%rd2+74862592], %f5956;
	ld.global.f32 	%f5957, [%rd2+74863388];
	ld.global.f32 	%f5958, [%rd2+74864288];
	add.f32 	%f5959, %f5957, %f5958;
	mul.f32 	%f5960, %f5959, 0f3F000000;
	st.global.f32 	[%rd2+74863392], %f5960;
	ld.global.f32 	%f5961, [%rd2+75041796];
	ld.global.f32 	%f5962, [%rd2+75040896];
	add.f32 	%f5963, %f5961, %f5962;
	mul.f32 	%f5964, %f5963, 0f3F000000;
	st.global.f32 	[%rd2+75041792], %f5964;
	ld.global.f32 	%f5965, [%rd2+75042588];
	ld.global.f32 	%f5966, [%rd2+75041696];
	add.f32 	%f5967, %f5965, %f5966;
	mul.f32 	%f5968, %f5967, 0f3F000000;
	st.global.f32 	[%rd2+75042592], %f5968;
	ld.global.f32 	%f5969, [%rd2+75063300];
	ld.global.f32 	%f5970, [%rd2+75064192];
	add.f32 	%f5971, %f5969, %f5970;
	mul.f32 	%f5972, %f5971, 0f3F000000;
	st.global.f32 	[%rd2+75063296], %f5972;
	ld.global.f32 	%f5973, [%rd2+75064092];
	ld.global.f32 	%f5974, [%rd2+75064992];
	add.f32 	%f5975, %f5973, %f5974;
	mul.f32 	%f5976, %f5975, 0f3F000000;
	st.global.f32 	[%rd2+75064096], %f5976;
	ld.global.f32 	%f5977, [%rd2+75242500];
	ld.global.f32 	%f5978, [%rd2+75241600];
	add.f32 	%f5979, %f5977, %f5978;
	mul.f32 	%f5980, %f5979, 0f3F000000;
	st.global.f32 	[%rd2+75242496], %f5980;
	ld.global.f32 	%f5981, [%rd2+75243292];
	ld.global.f32 	%f5982, [%rd2+75242400];
	add.f32 	%f5983, %f5981, %f5982;
	mul.f32 	%f5984, %f5983, 0f3F000000;
	st.global.f32 	[%rd2+75243296], %f5984;
	ld.global.f32 	%f5985, [%rd2+75264004];
	ld.global.f32 	%f5986, [%rd2+75264896];
	add.f32 	%f5987, %f5985, %f5986;
	mul.f32 	%f5988, %f5987, 0f3F000000;
	st.global.f32 	[%rd2+75264000], %f5988;
	ld.global.f32 	%f5989, [%rd2+75264796];
	ld.global.f32 	%f5990, [%rd2+75265696];
	add.f32 	%f5991, %f5989, %f5990;
	mul.f32 	%f5992, %f5991, 0f3F000000;
	st.global.f32 	[%rd2+75264800], %f5992;
	ld.global.f32 	%f5993, [%rd2+75443204];
	ld.global.f32 	%f5994, [%rd2+75442304];
	add.f32 	%f5995, %f5993, %f5994;
	mul.f32 	%f5996, %f5995, 0f3F000000;
	st.global.f32 	[%rd2+75443200], %f5996;
	ld.global.f32 	%f5997, [%rd2+75443996];
	ld.global.f32 	%f5998, [%rd2+75443104];
	add.f32 	%f5999, %f5997, %f5998;
	mul.f32 	%f6000, %f5999, 0f3F000000;
	st.global.f32 	[%rd2+75444000], %f6000;
	ld.global.f32 	%f6001, [%rd2+75464708];
	ld.global.f32 	%f6002, [%rd2+75465600];
	add.f32 	%f6003, %f6001, %f6002;
	mul.f32 	%f6004, %f6003, 0f3F000000;
	st.global.f32 	[%rd2+75464704], %f6004;
	ld.global.f32 	%f6005, [%rd2+75465500];
	ld.global.f32 	%f6006, [%rd2+75466400];
	add.f32 	%f6007, %f6005, %f6006;
	mul.f32 	%f6008, %f6007, 0f3F000000;
	st.global.f32 	[%rd2+75465504], %f6008;
	ld.global.f32 	%f6009, [%rd2+75643908];
	ld.global.f32 	%f6010, [%rd2+75643008];
	add.f32 	%f6011, %f6009, %f6010;
	mul.f32 	%f6012, %f6011, 0f3F000000;
	st.global.f32 	[%rd2+75643904], %f6012;
	ld.global.f32 	%f6013, [%rd2+75644700];
	ld.global.f32 	%f6014, [%rd2+75643808];
	add.f32 	%f6015, %f6013, %f6014;
	mul.f32 	%f6016, %f6015, 0f3F000000;
	st.global.f32 	[%rd2+75644704], %f6016;
	ld.global.f32 	%f6017, [%rd2+75665412];
	ld.global.f32 	%f6018, [%rd2+75666304];
	add.f32 	%f6019, %f6017, %f6018;
	mul.f32 	%f6020, %f6019, 0f3F000000;
	st.global.f32 	[%rd2+75665408], %f6020;
	ld.global.f32 	%f6021, [%rd2+75666204];
	ld.global.f32 	%f6022, [%rd2+75667104];
	add.f32 	%f6023, %f6021, %f6022;
	mul.f32 	%f6024, %f6023, 0f3F000000;
	st.global.f32 	[%rd2+75666208], %f6024;
	ld.global.f32 	%f6025, [%rd2+75844612];
	ld.global.f32 	%f6026, [%rd2+75843712];
	add.f32 	%f6027, %f6025, %f6026;
	mul.f32 	%f6028, %f6027, 0f3F000000;
	st.global.f32 	[%rd2+75844608], %f6028;
	ld.global.f32 	%f6029, [%rd2+75845404];
	ld.global.f32 	%f6030, [%rd2+75844512];
	add.f32 	%f6031, %f6029, %f6030;
	mul.f32 	%f6032, %f6031, 0f3F000000;
	st.global.f32 	[%rd2+75845408], %f6032;
	ld.global.f32 	%f6033, [%rd2+75866116];
	ld.global.f32 	%f6034, [%rd2+75867008];
	add.f32 	%f6035, %f6033, %f6034;
	mul.f32 	%f6036, %f6035, 0f3F000000;
	st.global.f32 	[%rd2+75866112], %f6036;
	ld.global.f32 	%f6037, [%rd2+75866908];
	ld.global.f32 	%f6038, [%rd2+75867808];
	add.f32 	%f6039, %f6037, %f6038;
	mul.f32 	%f6040, %f6039, 0f3F000000;
	st.global.f32 	[%rd2+75866912], %f6040;
	ld.global.f32 	%f6041, [%rd2+76045316];
	ld.global.f32 	%f6042, [%rd2+76044416];
	add.f32 	%f6043, %f6041, %f6042;
	mul.f32 	%f6044, %f6043, 0f3F000000;
	st.global.f32 	[%rd2+76045312], %f6044;
	ld.global.f32 	%f6045, [%rd2+76046108];
	ld.global.f32 	%f6046, [%rd2+76045216];
	add.f32 	%f6047, %f6045, %f6046;
	mul.f32 	%f6048, %f6047, 0f3F000000;
	st.global.f32 	[%rd2+76046112], %f6048;
	ld.global.f32 	%f6049, [%rd2+76066820];
	ld.global.f32 	%f6050, [%rd2+76067712];
	add.f32 	%f6051, %f6049, %f6050;
	mul.f32 	%f6052, %f6051, 0f3F000000;
	st.global.f32 	[%rd2+76066816], %f6052;
	ld.global.f32 	%f6053, [%rd2+76067612];
	ld.global.f32 	%f6054, [%rd2+76068512];
	add.f32 	%f6055, %f6053, %f6054;
	mul.f32 	%f6056, %f6055, 0f3F000000;
	st.global.f32 	[%rd2+76067616], %f6056;
	ld.global.f32 	%f6057, [%rd2+76246020];
	ld.global.f32 	%f6058, [%rd2+76245120];
	add.f32 	%f6059, %f6057, %f6058;
	mul.f32 	%f6060, %f6059, 0f3F000000;
	st.global.f32 	[%rd2+76246016], %f6060;
	ld.global.f32 	%f6061, [%rd2+76246812];
	ld.global.f32 	%f6062, [%rd2+76245920];
	add.f32 	%f6063, %f6061, %f6062;
	mul.f32 	%f6064, %f6063, 0f3F000000;
	st.global.f32 	[%rd2+76246816], %f6064;
	ld.global.f32 	%f6065, [%rd2+76267524];
	ld.global.f32 	%f6066, [%rd2+76268416];
	add.f32 	%f6067, %f6065, %f6066;
	mul.f32 	%f6068, %f6067, 0f3F000000;
	st.global.f32 	[%rd2+76267520], %f6068;
	ld.global.f32 	%f6069, [%rd2+76268316];
	ld.global.f32 	%f6070, [%rd2+76269216];
	add.f32 	%f6071, %f6069, %f6070;
	mul.f32 	%f6072, %f6071, 0f3F000000;
	st.global.f32 	[%rd2+76268320], %f6072;
	ld.global.f32 	%f6073, [%rd2+76446724];
	ld.global.f32 	%f6074, [%rd2+76445824];
	add.f32 	%f6075, %f6073, %f6074;
	mul.f32 	%f6076, %f6075, 0f3F000000;
	st.global.f32 	[%rd2+76446720], %f6076;
	ld.global.f32 	%f6077, [%rd2+76447516];
	ld.global.f32 	%f6078, [%rd2+76446624];
	add.f32 	%f6079, %f6077, %f6078;
	mul.f32 	%f6080, %f6079, 0f3F000000;
	st.global.f32 	[%rd2+76447520], %f6080;
	ld.global.f32 	%f6081, [%rd2+76468228];
	ld.global.f32 	%f6082, [%rd2+76469120];
	add.f32 	%f6083, %f6081, %f6082;
	mul.f32 	%f6084, %f6083, 0f3F000000;
	st.global.f32 	[%rd2+76468224], %f6084;
	ld.global.f32 	%f6085, [%rd2+76469020];
	ld.global.f32 	%f6086, [%rd2+76469920];
	add.f32 	%f6087, %f6085, %f6086;
	mul.f32 	%f6088, %f6087, 0f3F000000;
	st.global.f32 	[%rd2+76469024], %f6088;
	ld.global.f32 	%f6089, [%rd2+76647428];
	ld.global.f32 	%f6090, [%rd2+76646528];
	add.f32 	%f6091, %f6089, %f6090;
	mul.f32 	%f6092, %f6091, 0f3F000000;
	st.global.f32 	[%rd2+76647424], %f6092;
	ld.global.f32 	%f6093, [%rd2+76648220];
	ld.global.f32 	%f6094, [%rd2+76647328];
	add.f32 	%f6095, %f6093, %f6094;
	mul.f32 	%f6096, %f6095, 0f3F000000;
	st.global.f32 	[%rd2+76648224], %f6096;
	ld.global.f32 	%f6097, [%rd2+76668932];
	ld.global.f32 	%f6098, [%rd2+76669824];
	add.f32 	%f6099, %f6097, %f6098;
	mul.f32 	%f6100, %f6099, 0f3F000000;
	st.global.f32 	[%rd2+76668928], %f6100;
	ld.global.f32 	%f6101, [%rd2+76669724];
	ld.global.f32 	%f6102, [%rd2+76670624];
	add.f32 	%f6103, %f6101, %f6102;
	mul.f32 	%f6104, %f6103, 0f3F000000;
	st.global.f32 	[%rd2+76669728], %f6104;
	ld.global.f32 	%f6105, [%rd2+76848132];
	ld.global.f32 	%f6106, [%rd2+76847232];
	add.f32 	%f6107, %f6105, %f6106;
	mul.f32 	%f6108, %f6107, 0f3F000000;
	st.global.f32 	[%rd2+76848128], %f6108;
	ld.global.f32 	%f6109, [%rd2+76848924];
	ld.global.f32 	%f6110, [%rd2+76848032];
	add.f32 	%f6111, %f6109, %f6110;
	mul.f32 	%f6112, %f6111, 0f3F000000;
	st.global.f32 	[%rd2+76848928], %f6112;
	ld.global.f32 	%f6113, [%rd2+76869636];
	ld.global.f32 	%f6114, [%rd2+76870528];
	add.f32 	%f6115, %f6113, %f6114;
	mul.f32 	%f6116, %f6115, 0f3F000000;
	st.global.f32 	[%rd2+76869632], %f6116;
	ld.global.f32 	%f6117, [%rd2+76870428];
	ld.global.f32 	%f6118, [%rd2+76871328];
	add.f32 	%f6119, %f6117, %f6118;
	mul.f32 	%f6120, %f6119, 0f3F000000;
	st.global.f32 	[%rd2+76870432], %f6120;
	ld.global.f32 	%f6121, [%rd2+77048836];
	ld.global.f32 	%f6122, [%rd2+77047936];
	add.f32 	%f6123, %f6121, %f6122;
	mul.f32 	%f6124, %f6123, 0f3F000000;
	st.global.f32 	[%rd2+77048832], %f6124;
	ld.global.f32 	%f6125, [%rd2+77049628];
	ld.global.f32 	%f6126, [%rd2+77048736];
	add.f32 	%f6127, %f6125, %f6126;
	mul.f32 	%f6128, %f6127, 0f3F000000;
	st.global.f32 	[%rd2+77049632], %f6128;
	ld.global.f32 	%f6129, [%rd2+77070340];
	ld.global.f32 	%f6130, [%rd2+77071232];
	add.f32 	%f6131, %f6129, %f6130;
	mul.f32 	%f6132, %f6131, 0f3F000000;
	st.global.f32 	[%rd2+77070336], %f6132;
	ld.global.f32 	%f6133, [%rd2+77071132];
	ld.global.f32 	%f6134, [%rd2+77072032];
	add.f32 	%f6135, %f6133, %f6134;
	mul.f32 	%f6136, %f6135, 0f3F000000;
	st.global.f32 	[%rd2+77071136], %f6136;
	ld.global.f32 	%f6137, [%rd2+77249540];
	ld.global.f32 	%f6138, [%rd2+77248640];
	add.f32 	%f6139, %f6137, %f6138;
	mul.f32 	%f6140, %f6139, 0f3F000000;
	st.global.f32 	[%rd2+77249536], %f6140;
	ld.global.f32 	%f6141, [%rd2+77250332];
	ld.global.f32 	%f6142, [%rd2+77249440];
	add.f32 	%f6143, %f6141, %f6142;
	mul.f32 	%f6144, %f6143, 0f3F000000;
	st.global.f32 	[%rd2+77250336], %f6144;
	ld.global.f32 	%f6145, [%rd2+77271044];
	ld.global.f32 	%f6146, [%rd2+77271936];
	add.f32 	%f6147, %f6145, %f6146;
	mul.f32 	%f6148, %f6147, 0f3F000000;
	st.global.f32 	[%rd2+77271040], %f6148;
	ld.global.f32 	%f6149, [%rd2+77271836];
	ld.global.f32 	%f6150, [%rd2+77272736];
	add.f32 	%f6151, %f6149, %f6150;
	mul.f32 	%f6152, %f6151, 0f3F000000;
	st.global.f32 	[%rd2+77271840], %f6152;
	ld.global.f32 	%f6153, [%rd2+77450244];
	ld.global.f32 	%f6154, [%rd2+77449344];
	add.f32 	%f6155, %f6153, %f6154;
	mul.f32 	%f6156, %f6155, 0f3F000000;
	st.global.f32 	[%rd2+77450240], %f6156;
	ld.global.f32 	%f6157, [%rd2+77451036];
	ld.global.f32 	%f6158, [%rd2+77450144];
	add.f32 	%f6159, %f6157, %f6158;
	mul.f32 	%f6160, %f6159, 0f3F000000;
	st.global.f32 	[%rd2+77451040], %f6160;
	ld.global.f32 	%f6161, [%rd2+77471748];
	ld.global.f32 	%f6162, [%rd2+77472640];
	add.f32 	%f6163, %f6161, %f6162;
	mul.f32 	%f6164, %f6163, 0f3F000000;
	st.global.f32 	[%rd2+77471744], %f6164;
	ld.global.f32 	%f6165, [%rd2+77472540];
	ld.global.f32 	%f6166, [%rd2+77473440];
	add.f32 	%f6167, %f6165, %f6166;
	mul.f32 	%f6168, %f6167, 0f3F000000;
	st.global.f32 	[%rd2+77472544], %f6168;
	ld.global.f32 	%f6169, [%rd2+77650948];
	ld.global.f32 	%f6170, [%rd2+77650048];
	add.f32 	%f6171, %f6169, %f6170;
	mul.f32 	%f6172, %f6171, 0f3F000000;
	st.global.f32 	[%rd2+77650944], %f6172;
	ld.global.f32 	%f6173, [%rd2+77651740];
	ld.global.f32 	%f6174, [%rd2+77650848];
	add.f32 	%f6175, %f6173, %f6174;
	mul.f32 	%f6176, %f6175, 0f3F000000;
	st.global.f32 	[%rd2+77651744], %f6176;
	ld.global.f32 	%f6177, [%rd2+77672452];
	ld.global.f32 	%f6178, [%rd2+77673344];
	add.f32 	%f6179, %f6177, %f6178;
	mul.f32 	%f6180, %f6179, 0f3F000000;
	st.global.f32 	[%rd2+77672448], %f6180;
	ld.global.f32 	%f6181, [%rd2+77673244];
	ld.global.f32 	%f6182, [%rd2+77674144];
	add.f32 	%f6183, %f6181, %f6182;
	mul.f32 	%f6184, %f6183, 0f3F000000;
	st.global.f32 	[%rd2+77673248], %f6184;
	ld.global.f32 	%f6185, [%rd2+77851652];
	ld.global.f32 	%f6186, [%rd2+77850752];
	add.f32 	%f6187, %f6185, %f6186;
	mul.f32 	%f6188, %f6187, 0f3F000000;
	st.global.f32 	[%rd2+77851648], %f6188;
	ld.global.f32 	%f6189, [%rd2+77852444];
	ld.global.f32 	%f6190, [%rd2+77851552];
	add.f32 	%f6191, %f6189, %f6190;
	mul.f32 	%f6192, %f6191, 0f3F000000;
	st.global.f32 	[%rd2+77852448], %f6192;
	ld.global.f32 	%f6193, [%rd2+77873156];
	ld.global.f32 	%f6194, [%rd2+77874048];
	add.f32 	%f6195, %f6193, %f6194;
	mul.f32 	%f6196, %f6195, 0f3F000000;
	st.global.f32 	[%rd2+77873152], %f6196;
	ld.global.f32 	%f6197, [%rd2+77873948];
	ld.global.f32 	%f6198, [%rd2+77874848];
	add.f32 	%f6199, %f6197, %f6198;
	mul.f32 	%f6200, %f6199, 0f3F000000;
	st.global.f32 	[%rd2+77873952], %f6200;
	ld.global.f32 	%f6201, [%rd2+78052356];
	ld.global.f32 	%f6202, [%rd2+78051456];
	add.f32 	%f6203, %f6201, %f6202;
	mul.f32 	%f6204, %f6203, 0f3F000000;
	st.global.f32 	[%rd2+78052352], %f6204;
	ld.global.f32 	%f6205, [%rd2+78053148];
	ld.global.f32 	%f6206, [%rd2+78052256];
	add.f32 	%f6207, %f6205, %f6206;
	mul.f32 	%f6208, %f6207, 0f3F000000;
	st.global.f32 	[%rd2+78053152], %f6208;
	ld.global.f32 	%f6209, [%rd2+78073860];
	ld.global.f32 	%f6210, [%rd2+78074752];
	add.f32 	%f6211, %f6209, %f6210;
	mul.f32 	%f6212, %f6211, 0f3F000000;
	st.global.f32 	[%rd2+78073856], %f6212;
	ld.global.f32 	%f6213, [%rd2+78074652];
	ld.global.f32 	%f6214, [%rd2+78075552];
	add.f32 	%f6215, %f6213, %f6214;
	mul.f32 	%f6216, %f6215, 0f3F000000;
	st.global.f32 	[%rd2+78074656], %f6216;
	ld.global.f32 	%f6217, [%rd2+78253060];
	ld.global.f32 	%f6218, [%rd2+78252160];
	add.f32 	%f6219, %f6217, %f6218;
	mul.f32 	%f6220, %f6219, 0f3F000000;
	st.global.f32 	[%rd2+78253056], %f6220;
	ld.global.f32 	%f6221, [%rd2+78253852];
	ld.global.f32 	%f6222, [%rd2+78252960];
	add.f32 	%f6223, %f6221, %f6222;
	mul.f32 	%f6224, %f6223, 0f3F000000;
	st.global.f32 	[%rd2+78253856], %f6224;
	ld.global.f32 	%f6225, [%rd2+78274564];
	ld.global.f32 	%f6226, [%rd2+78275456];
	add.f32 	%f6227, %f6225, %f6226;
	mul.f32 	%f6228, %f6227, 0f3F000000;
	st.global.f32 	[%rd2+78274560], %f6228;
	ld.global.f32 	%f6229, [%rd2+78275356];
	ld.global.f32 	%f6230, [%rd2+78276256];
	add.f32 	%f6231, %f6229, %f6230;
	mul.f32 	%f6232, %f6231, 0f3F000000;
	st.global.f32 	[%rd2+78275360], %f6232;
	ld.global.f32 	%f6233, [%rd2+78453764];
	ld.global.f32 	%f6234, [%rd2+78452864];
	add.f32 	%f6235, %f6233, %f6234;
	mul.f32 	%f6236, %f6235, 0f3F000000;
	st.global.f32 	[%rd2+78453760], %f6236;
	ld.global.f32 	%f6237, [%rd2+78454556];
	ld.global.f32 	%f6238, [%rd2+78453664];
	add.f32 	%f6239, %f6237, %f6238;
	mul.f32 	%f6240, %f6239, 0f3F000000;
	st.global.f32 	[%rd2+78454560], %f6240;
	ld.global.f32 	%f6241, [%rd2+78475268];
	ld.global.f32 	%f6242, [%rd2+78476160];
	add.f32 	%f6243, %f6241, %f6242;
	mul.f32 	%f6244, %f6243, 0f3F000000;
	st.global.f32 	[%rd2+78475264], %f6244;
	ld.global.f32 	%f6245, [%rd2+78476060];
	ld.global.f32 	%f6246, [%rd2+78476960];
	add.f32 	%f6247, %f6245, %f6246;
	mul.f32 	%f6248, %f6247, 0f3F000000;
	st.global.f32 	[%rd2+78476064], %f6248;
	ld.global.f32 	%f6249, [%rd2+78654468];
	ld.global.f32 	%f6250, [%rd2+78653568];
	add.f32 	%f6251, %f6249, %f6250;
	mul.f32 	%f6252, %f6251, 0f3F000000;
	st.global.f32 	[%rd2+78654464], %f6252;
	ld.global.f32 	%f6253, [%rd2+78655260];
	ld.global.f32 	%f6254, [%rd2+78654368];
	add.f32 	%f6255, %f6253, %f6254;
	mul.f32 	%f6256, %f6255, 0f3F000000;
	st.global.f32 	[%rd2+78655264], %f6256;
	ld.global.f32 	%f6257, [%rd2+78675972];
	ld.global.f32 	%f6258, [%rd2+78676864];
	add.f32 	%f6259, %f6257, %f6258;
	mul.f32 	%f6260, %f6259, 0f3F000000;
	st.global.f32 	[%rd2+78675968], %f6260;
	ld.global.f32 	%f6261, [%rd2+78676764];
	ld.global.f32 	%f6262, [%rd2+78677664];
	add.f32 	%f6263, %f6261, %f6262;
	mul.f32 	%f6264, %f6263, 0f3F000000;
	st.global.f32 	[%rd2+78676768], %f6264;
	ld.global.f32 	%f6265, [%rd2+78855172];
	ld.global.f32 	%f6266, [%rd2+78854272];
	add.f32 	%f6267, %f6265, %f6266;
	mul.f32 	%f6268, %f6267, 0f3F000000;
	st.global.f32 	[%rd2+78855168], %f6268;
	ld.global.f32 	%f6269, [%rd2+78855964];
	ld.global.f32 	%f6270, [%rd2+78855072];
	add.f32 	%f6271, %f6269, %f6270;
	mul.f32 	%f6272, %f6271, 0f3F000000;
	st.global.f32 	[%rd2+78855968], %f6272;
	ld.global.f32 	%f6273, [%rd2+78876676];
	ld.global.f32 	%f6274, [%rd2+78877568];
	add.f32 	%f6275, %f6273, %f6274;
	mul.f32 	%f6276, %f6275, 0f3F000000;
	st.global.f32 	[%rd2+78876672], %f6276;
	ld.global.f32 	%f6277, [%rd2+78877468];
	ld.global.f32 	%f6278, [%rd2+78878368];
	add.f32 	%f6279, %f6277, %f6278;
	mul.f32 	%f6280, %f6279, 0f3F000000;
	st.global.f32 	[%rd2+78877472], %f6280;
	ld.global.f32 	%f6281, [%rd2+79055876];
	ld.global.f32 	%f6282, [%rd2+79054976];
	add.f32 	%f6283, %f6281, %f6282;
	mul.f32 	%f6284, %f6283, 0f3F000000;
	st.global.f32 	[%rd2+79055872], %f6284;
	ld.global.f32 	%f6285, [%rd2+79056668];
	ld.global.f32 	%f6286, [%rd2+79055776];
	add.f32 	%f6287, %f6285, %f6286;
	mul.f32 	%f6288, %f6287, 0f3F000000;
	st.global.f32 	[%rd2+79056672], %f6288;
	ld.global.f32 	%f6289, [%rd2+79077380];
	ld.global.f32 	%f6290, [%rd2+79078272];
	add.f32 	%f6291, %f6289, %f6290;
	mul.f32 	%f6292, %f6291, 0f3F000000;
	st.global.f32 	[%rd2+79077376], %f6292;
	ld.global.f32 	%f6293, [%rd2+79078172];
	ld.global.f32 	%f6294, [%rd2+79079072];
	add.f32 	%f6295, %f6293, %f6294;
	mul.f32 	%f6296, %f6295, 0f3F000000;
	st.global.f32 	[%rd2+79078176], %f6296;
	ld.global.f32 	%f6297, [%rd2+79256580];
	ld.global.f32 	%f6298, [%rd2+79255680];
	add.f32 	%f6299, %f6297, %f6298;
	mul.f32 	%f6300, %f6299, 0f3F000000;
	st.global.f32 	[%rd2+79256576], %f6300;
	ld.global.f32 	%f6301, [%rd2+79257372];
	ld.global.f32 	%f6302, [%rd2+79256480];
	add.f32 	%f6303, %f6301, %f6302;
	mul.f32 	%f6304, %f6303, 0f3F000000;
	st.global.f32 	[%rd2+79257376], %f6304;
	ld.global.f32 	%f6305, [%rd2+79278084];
	ld.global.f32 	%f6306, [%rd2+79278976];
	add.f32 	%f6307, %f6305, %f6306;
	mul.f32 	%f6308, %f6307, 0f3F000000;
	st.global.f32 	[%rd2+79278080], %f6308;
	ld.global.f32 	%f6309, [%rd2+79278876];
	ld.global.f32 	%f6310, [%rd2+79279776];
	add.f32 	%f6311, %f6309, %f6310;
	mul.f32 	%f6312, %f6311, 0f3F000000;
	st.global.f32 	[%rd2+79278880], %f6312;
	ld.global.f32 	%f6313, [%rd2+79457284];
	ld.global.f32 	%f6314, [%rd2+79456384];
	add.f32 	%f6315, %f6313, %f6314;
	mul.f32 	%f6316, %f6315, 0f3F000000;
	st.global.f32 	[%rd2+79457280], %f6316;
	ld.global.f32 	%f6317, [%rd2+79458076];
	ld.global.f32 	%f6318, [%rd2+79457184];
	add.f32 	%f6319, %f6317, %f6318;
	mul.f32 	%f6320, %f6319, 0f3F000000;
	st.global.f32 	[%rd2+79458080], %f6320;
	ld.global.f32 	%f6321, [%rd2+79478788];
	ld.global.f32 	%f6322, [%rd2+79479680];
	add.f32 	%f6323, %f6321, %f6322;
	mul.f32 	%f6324, %f6323, 0f3F000000;
	st.global.f32 	[%rd2+79478784], %f6324;
	ld.global.f32 	%f6325, [%rd2+79479580];
	ld.global.f32 	%f6326, [%rd2+79480480];
	add.f32 	%f6327, %f6325, %f6326;
	mul.f32 	%f6328, %f6327, 0f3F000000;
	st.global.f32 	[%rd2+79479584], %f6328;
	ld.global.f32 	%f6329, [%rd2+79657988];
	ld.global.f32 	%f6330, [%rd2+79657088];
	add.f32 	%f6331, %f6329, %f6330;
	mul.f32 	%f6332, %f6331, 0f3F000000;
	st.global.f32 	[%rd2+79657984], %f6332;
	ld.global.f32 	%f6333, [%rd2+79658780];
	ld.global.f32 	%f6334, [%rd2+79657888];
	add.f32 	%f6335, %f6333, %f6334;
	mul.f32 	%f6336, %f6335, 0f3F000000;
	st.global.f32 	[%rd2+79658784], %f6336;
	ld.global.f32 	%f6337, [%rd2+79679492];
	ld.global.f32 	%f6338, [%rd2+79680384];
	add.f32 	%f6339, %f6337, %f6338;
	mul.f32 	%f6340, %f6339, 0f3F000000;
	st.global.f32 	[%rd2+79679488], %f6340;
	ld.global.f32 	%f6341, [%rd2+79680284];
	ld.global.f32 	%f6342, [%rd2+79681184];
	add.f32 	%f6343, %f6341, %f6342;
	mul.f32 	%f6344, %f6343, 0f3F000000;
	st.global.f32 	[%rd2+79680288], %f6344;
	ld.global.f32 	%f6345, [%rd2+79858692];
	ld.global.f32 	%f6346, [%rd2+79857792];
	add.f32 	%f6347, %f6345, %f6346;
	mul.f32 	%f6348, %f6347, 0f3F000000;
	st.global.f32 	[%rd2+79858688], %f6348;
	ld.global.f32 	%f6349, [%rd2+79859484];
	ld.global.f32 	%f6350, [%rd2+79858592];
	add.f32 	%f6351, %f6349, %f6350;
	mul.f32 	%f6352, %f6351, 0f3F000000;
	st.global.f32 	[%rd2+79859488], %f6352;
	ld.global.f32 	%f6353, [%rd2+79880196];
	ld.global.f32 	%f6354, [%rd2+79881088];
	add.f32 	%f6355, %f6353, %f6354;
	mul.f32 	%f6356, %f6355, 0f3F000000;
	st.global.f32 	[%rd2+79880192], %f6356;
	ld.global.f32 	%f6357, [%rd2+79880988];
	ld.global.f32 	%f6358, [%rd2+79881888];
	add.f32 	%f6359, %f6357, %f6358;
	mul.f32 	%f6360, %f6359, 0f3F000000;
	st.global.f32 	[%rd2+79880992], %f6360;
	ld.global.f32 	%f6361, [%rd2+80059396];
	ld.global.f32 	%f6362, [%rd2+80058496];
	add.f32 	%f6363, %f6361, %f6362;
	mul.f32 	%f6364, %f6363, 0f3F000000;
	st.global.f32 	[%rd2+80059392], %f6364;
	ld.global.f32 	%f6365, [%rd2+80060188];
	ld.global.f32 	%f6366, [%rd2+80059296];
	add.f32 	%f6367, %f6365, %f6366;
	mul.f32 	%f6368, %f6367, 0f3F000000;
	st.global.f32 	[%rd2+80060192], %f6368;
	ld.global.f32 	%f6369, [%rd2+80080900];
	ld.global.f32 	%f6370, [%rd2+80081792];
	add.f32 	%f6371, %f6369, %f6370;
	mul.f32 	%f6372, %f6371, 0f3F000000;
	st.global.f32 	[%rd2+80080896], %f6372;
	ld.global.f32 	%f6373, [%rd2+80081692];
	ld.global.f32 	%f6374, [%rd2+80082592];
	add.f32 	%f6375, %f6373, %f6374;
	mul.f32 	%f6376, %f6375, 0f3F000000;
	st.global.f32 	[%rd2+80081696], %f6376;
	ld.global.f32 	%f6377, [%rd2+80260100];
	ld.global.f32 	%f6378, [%rd2+80259200];
	add.f32 	%f6379, %f6377, %f6378;
	mul.f32 	%f6380, %f6379, 0f3F000000;
	st.global.f32 	[%rd2+80260096], %f6380;
	ld.global.f32 	%f6381, [%rd2+80260892];
	ld.global.f32 	%f6382, [%rd2+80260000];
	add.f32 	%f6383, %f6381, %f6382;
	mul.f32 	%f6384, %f6383, 0f3F000000;
	st.global.f32 	[%rd2+80260896], %f6384;
	ld.global.f32 	%f6385, [%rd2+80281604];
	ld.global.f32 	%f6386, [%rd2+80282496];
	add.f32 	%f6387, %f6385, %f6386;
	mul.f32 	%f6388, %f6387, 0f3F000000;
	st.global.f32 	[%rd2+80281600], %f6388;
	ld.global.f32 	%f6389, [%rd2+80282396];
	ld.global.f32 	%f6390, [%rd2+80283296];
	add.f32 	%f6391, %f6389, %f6390;
	mul.f32 	%f6392, %f6391, 0f3F000000;
	st.global.f32 	[%rd2+80282400], %f6392;
	ld.global.f32 	%f6393, [%rd2+80460804];
	ld.global.f32 	%f6394, [%rd2+80459904];
	add.f32 	%f6395, %f6393, %f6394;
	mul.f32 	%f6396, %f6395, 0f3F000000;
	st.global.f32 	[%rd2+80460800], %f6396;
	ld.global.f32 	%f6397, [%rd2+80461596];
	ld.global.f32 	%f6398, [%rd2+80460704];
	add.f32 	%f6399, %f6397, %f6398;
	mul.f32 	%f6400, %f6399, 0f3F000000;
	st.global.f32 	[%rd2+80461600], %f6400;
	ret;

}
	// .globl	_Z19update_differentialPfPKfS1_S1_
.visible .entry _Z19update_differentialPfPKfS1_S1_(
	.param .u64 .ptr .align 1 _Z19update_differentialPfPKfS1_S1__param_0,
	.param .u64 .ptr .align 1 _Z19update_differentialPfPKfS1_S1__param_1,
	.param .u64 .ptr .align 1 _Z19update_differentialPfPKfS1_S1__param_2,
	.param .u64 .ptr .align 1 _Z19update_differentialPfPKfS1_S1__param_3
)
{
	.reg .pred 	%p<6>;
	.reg .b32 	%r<17>;
	.reg .b32 	%f<8>;
	.reg .b64 	%rd<18>;

	ld.param.u64 	%rd1, [_Z19update_differentialPfPKfS1_S1__param_0];
	ld.param.u64 	%rd2, [_Z19update_differentialPfPKfS1_S1__param_1];
	ld.param.u64 	%rd3, [_Z19update_differentialPfPKfS1_S1__param_2];
	ld.param.u64 	%rd4, [_Z19update_differentialPfPKfS1_S1__param_3];
	mov.u32 	%r4, %tid.x;
	mov.u32 	%r5, %ctaid.x;
	mov.u32 	%r6, %ntid.x;
	mad.lo.s32 	%r1, %r5, %r6, %r4;
	mov.u32 	%r7, %tid.y;
	mov.u32 	%r8, %ctaid.y;
	mov.u32 	%r9, %ntid.y;
	mad.lo.s32 	%r10, %r8, %r9, %r7;
	mov.u32 	%r11, %tid.z;
	mov.u32 	%r12, %ctaid.z;
	mov.u32 	%r13, %ntid.z;
	mad.lo.s32 	%r14, %r12, %r13, %r11;
	setp.gt.s32 	%p1, %r1, 200;
	setp.gt.u32 	%p2, %r10, 200;
	setp.gt.u32 	%p3, %r14, 399;
	or.pred  	%p4, %p2, %p3;
	or.pred  	%p5, %p4, %p1;
	@%p5 bra 	$L__BB9_2;
	cvta.to.global.u64 	%rd5, %rd2;
	cvta.to.global.u64 	%rd6, %rd3;
	cvta.to.global.u64 	%rd7, %rd4;
	cvta.to.global.u64 	%rd8, %rd1;
	mad.lo.s32 	%r15, %r10, 224, %r1;
	cvt.s64.s32 	%rd9, %r15;
	mul.wide.s32 	%rd10, %r15, 4;
	add.s64 	%rd11, %rd8, %rd10;
	mul.lo.s32 	%r16, %r14, 50176;
	cvt.u64.u32 	%rd12, %r16;
	add.s64 	%rd13, %rd12, %rd9;
	shl.b64 	%rd14, %rd13, 2;
	add.s64 	%rd15, %rd5, %rd14;
	ld.global.f32 	%f1, [%rd15+200704];
	add.s64 	%rd16, %rd6, %rd14;
	ld.global.f32 	%f2, [%rd16+200704];
	mul.f32 	%f3, %f1, %f2;
	add.s64 	%rd17, %rd7, %rd10;
	ld.global.f32 	%f4, [%rd17];
	add.f32 	%f5, %f4, 0f3F800000;
	div.rn.f32 	%f6, %f3, %f5;
	atom.global.add.f32 	%f7, [%rd11], %f6;
$L__BB9_2:
	ret;

}
	// .globl	_Z12update_fieldPfPKfS_S1_
.visible .entry _Z12update_fieldPfPKfS_S1_(
	.param .u64 .ptr .align 1 _Z12update_fieldPfPKfS_S1__param_0,
	.param .u64 .ptr .align 1 _Z12update_fieldPfPKfS_S1__param_1,
	.param .u64 .ptr .align 1 _Z12update_fieldPfPKfS_S1__param_2,
	.param .u64 .ptr .align 1 _Z12update_fieldPfPKfS_S1__param_3
)
{
	.reg .pred 	%p<5>;
	.reg .b32 	%r<14>;
	.reg .b32 	%f<7>;
	.reg .b64 	%rd<14>;

	ld.param.u64 	%rd1, [_Z12update_fieldPfPKfS_S1__param_0];
	ld.param.u64 	%rd2, [_Z12update_fieldPfPKfS_S1__param_1];
	ld.param.u64 	%rd3, [_Z12update_fieldPfPKfS_S1__param_2];
	ld.param.u64 	%rd4, [_Z12update_fieldPfPKfS_S1__param_3];
	mov.u32 	%r3, %tid.x;
	mov.u32 	%r4, %ctaid.x;
	mov.u32 	%r5, %ntid.x;
	mad.lo.s32 	%r1, %r4, %r5, %r3;
	mov.u32 	%r6, %tid.y;
	mov.u32 	%r7, %ctaid.y;
	mov.u32 	%r8, %ntid.y;
	mad.lo.s32 	%r9, %r7, %r8, %r6;
	setp.gt.s32 	%p1, %r1, 200;
	setp.gt.u32 	%p2, %r9, 200;
	or.pred  	%p3, %p1, %p2;
	@%p3 bra 	$L__BB10_2;
	cvta.to.global.u64 	%rd5, %rd2;
	cvta.to.global.u64 	%rd6, %rd1;
	cvta.to.global.u64 	%rd7, %rd4;
	cvta.to.global.u64 	%rd8, %rd3;
	mad.lo.s32 	%r10, %r9, 224, %r1;
	add.s32 	%r11, %r1, -21;
	add.s32 	%r12, %r9, -21;
	max.u32 	%r13, %r11, %r12;
	setp.lt.u32 	%p4, %r13, 159;
	selp.f32 	%f1, 0f469C4000, 0f00000000, %p4;
	mul.wide.s32 	%rd9, %r10, 4;
	add.s64 	%rd10, %rd5, %rd9;
	ld.global.f32 	%f2, [%rd10];
	add.s64 	%rd11, %rd6, %rd9;
	ld.global.f32 	%f3, [%rd11];
	fma.rn.f32 	%f4, %f1, %f2, %f3;
	st.global.f32 	[%rd11], %f4;
	add.s64 	%rd12, %rd7, %rd9;
	ld.global.f32 	%f5, [%rd12];
	sub.f32 	%f6, %f4, %f5;
	add.s64 	%rd13, %rd8, %rd9;
	st.global.f32 	[%rd13], %f6;
$L__BB10_2:
	ret;

}
	// .globl	_Z5resetPKfPfS1_S1_S1_
.visible .entry _Z5resetPKfPfS1_S1_S1_(
	.param .u64 .ptr .align 1 _Z5resetPKfPfS1_S1_S1__param_0,
	.param .u64 .ptr .align 1 _Z5resetPKfPfS1_S1_S1__param_1,
	.param .u64 .ptr .align 1 _Z5resetPKfPfS1_S1_S1__param_2,
	.param .u64 .ptr .align 1 _Z5resetPKfPfS1_S1_S1__param_3,
	.param .u64 .ptr .align 1 _Z5resetPKfPfS1_S1_S1__param_4
)
{
	.reg .pred 	%p<4>;
	.reg .b32 	%r<11>;
	.reg .b32 	%f<11>;
	.reg .b64 	%rd<17>;

	ld.param.u64 	%rd1, [_Z5resetPKfPfS1_S1_S1__param_0];
	ld.param.u64 	%rd2, [_Z5resetPKfPfS1_S1_S1__param_1];
	ld.param.u64 	%rd3, [_Z5resetPKfPfS1_S1_S1__param_2];
	ld.param.u64 	%rd4, [_Z5resetPKfPfS1_S1_S1__param_3];
	ld.param.u64 	%rd5, [_Z5resetPKfPfS1_S1_S1__param_4];
	mov.u32 	%r3, %tid.x;
	mov.u32 	%r4, %ctaid.x;
	mov.u32 	%r5, %ntid.x;
	mad.lo.s32 	%r1, %r4, %r5, %r3;
	mov.u32 	%r6, %tid.y;
	mov.u32 	%r7, %ctaid.y;
	mov.u32 	%r8, %ntid.y;
	mad.lo.s32 	%r9, %r7, %r8, %r6;
	setp.gt.s32 	%p1, %r1, 200;
	setp.gt.u32 	%p2, %r9, 200;
	or.pred  	%p3, %p1, %p2;
	@%p3 bra 	$L__BB11_2;
	cvta.to.global.u64 	%rd6, %rd1;
	cvta.to.global.u64 	%rd7, %rd2;
	cvta.to.global.u64 	%rd8, %rd3;
	cvta.to.global.u64 	%rd9, %rd4;
	cvta.to.global.u64 	%rd10, %rd5;
	mad.lo.s32 	%r10, %r9, 224, %r1;
	mul.wide.s32 	%rd11, %r10, 4;
	add.s64 	%rd12, %rd6, %rd11;
	ld.global.f32 	%f1, [%rd12];
	add.f32 	%f2, %f1, 0f3F800000;
	sqrt.rn.f32 	%f3, %f2;
	mul.f32 	%f4, %f3, 0f44BB8000;
	add.s64 	%rd13, %rd7, %rd11;
	st.global.f32 	[%rd13], %f4;
	ld.const.f32 	%f5, [dt];
	mul.f32 	%f6, %f4, %f5;
	ld.const.f32 	%f7, [hx];
	div.rn.f32 	%f8, %f6, %f7;
	add.s64 	%rd14, %rd8, %rd11;
	st.global.f32 	[%rd14], %f8;
	mul.f32 	%f9, %f8, %f8;
	add.s64 	%rd15, %rd9, %rd11;
	st.global.f32 	[%rd15], %f9;
	fma.rn.f32 	%f10, %f9, 0fC0800000, 0f40000000;
	add.s64 	%rd16, %rd10, %rd11;
	st.global.f32 	[%rd16], %f10;
$L__BB11_2:
	ret;

}


// ===== COMPILED SASS (sm_100) =====

	.target	sm_100

	.elftype	@"ET_EXEC"


//--------------------- .note.nv.tkinfo           --------------------------
	.section	.note.nv.tkinfo,"",@"SHT_NOTE"
	.sectionflags	@"SHF_NOTE_NV_TKINFO"
	.tkinfo
        /*0018*/ 	.word	0x00000002
        /*0030*/ 	.string	""
        /*0030*/ 	.string	"ptxas"
        /*0030*/ 	.string	"Cuda compilation tools, release 13.0, V13.0.88"
        /*0030*/ 	.string	"Build cuda_13.0.r13.0/compiler.36424714_0"
        /*0030*/ 	.string	"-arch sm_100 -m 64 "



//--------------------- .note.nv.cuinfo           --------------------------
	.section	.note.nv.cuinfo,"",@"SHT_NOTE"
	.sectionflags	@"SHF_NOTE_NV_CUINFO"
        /*0018*/ 	.short	0x0002
        /*001a*/ 	.short	0x0064
        /*001c*/ 	.short	0x0082
	.zero		2


//--------------------- .nv.info                  --------------------------
	.section	.nv.info,"",@"SHT_CUDA_INFO"
	.align	4


	//----- nvinfo : EIATTR_REGCOUNT
	.align		4
        /*0000*/ 	.byte	0x04, 0x2f
        /*0002*/ 	.short	(.L_9 - .L_8)
	.align		4
.L_8:
        /*0004*/ 	.word	index@(_Z11field_setupPKfS0_Pf)
        /*0008*/ 	.word	0x0000001e


	//----- nvinfo : EIATTR_FRAME_SIZE
	.align		4
.L_9:
        /*000c*/ 	.byte	0x04, 0x11
        /*000e*/ 	.short	(.L_11 - .L_10)
	.align		4
.L_10:
        /*0010*/ 	.word	index@(_Z11field_setupPKfS0_Pf)
        /*0014*/ 	.word	0x00000000


	//----- nvinfo : EIATTR_REGCOUNT
	.align		4
.L_11:
        /*0018*/ 	.byte	0x04, 0x2f
        /*001a*/ 	.short	(.L_13 - .L_12)
	.align		4
.L_12:
        /*001c*/ 	.word	index@(_Z11propagationiiiiPKfPfi)
        /*0020*/ 	.word	0x0000001b


	//----- nvinfo : EIATTR_FRAME_SIZE
	.align		4
.L_13:
        /*0024*/ 	.byte	0x04, 0x11
        /*0026*/ 	.short	(.L_15 - .L_14)
	.align		4
.L_14:
        /*0028*/ 	.word	index@($__internal_6_$__cuda_sm3x_div_rn_noftz_f32_slowpath)
        /*002c*/ 	.word	0x00000000


	//----- nvinfo : EIATTR_FRAME_SIZE
	.align		4
.L_15:
        /*0030*/ 	.byte	0x04, 0x11
        /*0032*/ 	.short	(.L_17 - .L_16)
	.align		4
.L_16:
        /*0034*/ 	.word	index@($__internal_5_$__cuda_sm20_sqrt_rn_f32_slowpath)
        /*0038*/ 	.word	0x00000000


	//----- nvinfo : EIATTR_FRAME_SIZE
	.align		4
.L_17:
        /*003c*/ 	.byte	0x04, 0x11
        /*003e*/ 	.short	(.L_19 - .L_18)
	.align		4
.L_18:
        /*0040*/ 	.word	index@(_Z11propagationiiiiPKfPfi)
        /*0044*/ 	.word	0x00000000


	//----- nvinfo : EIATTR_REGCOUNT
	.align		4
.L_19:
        /*0048*/ 	.byte	0x04, 0x2f
        /*004a*/ 	.short	(.L_21 - .L_20)
	.align		4
.L_20:
        /*004c*/ 	.word	index@(_Z22propagation_at_cornersPf)
        /*0050*/ 	.word	0x00000010


	//----- nvinfo : EIATTR_FRAME_SIZE
	.align		4
.L_21:
        /*0054*/ 	.byte	0x04, 0x11
        /*0056*/ 	.short	(.L_23 - .L_22)
	.align		4
.L_22:
        /*0058*/ 	.word	index@(_Z22propagation_at_cornersPf)
        /*005c*/ 	.word	0x00000000


	//----- nvinfo : EIATTR_REGCOUNT
	.align		4
.L_23:
        /*0060*/ 	.byte	0x04, 0x2f
        /*0062*/ 	.short	(.L_25 - .L_24)
	.align		4
.L_24:
        /*0064*/ 	.word	index@(_Z14initial_signalPKfPfS1_S1_S1_i)
        /*0068*/ 	.word	0x00000012


	//----- nvinfo : EIATTR_FRAME_SIZE
	.align		4
.L_25:
        /*006c*/ 	.byte	0x04, 0x11
        /*006e*/ 	.short	(.L_27 - .L_26)
	.align		4
.L_26:
        /*0070*/ 	.word	index@(_Z14initial_signalPKfPfS1_S1_S1_i)
        /*0074*/ 	.word	0x00000000


	//----- nvinfo : EIATTR_REGCOUNT
	.align		4
.L_27:
        /*0078*/ 	.byte	0x04, 0x2f
        /*007a*/ 	.short	(.L_29 - .L_28)
	.align		4
.L_28:
        /*007c*/ 	.word	index@(_Z17difference_signalPKfS0_S0_S0_S0_PfS1_S1_S1_i)
        /*0080*/ 	.word	0x00000016


	//----- nvinfo : EIATTR_FRAME_SIZE
	.align		4
.L_29:
        /*0084*/ 	.byte	0x04, 0x11
        /*0086*/ 	.short	(.L_31 - .L_30)
	.align		4
.L_30:
        /*0088*/ 	.word	index@(_Z17difference_signalPKfS0_S0_S0_S0_PfS1_S1_S1_i)
        /*008c*/ 	.word	0x00000000


	//----- nvinfo : EIATTR_REGCOUNT
	.align		4
.L_31:
        /*0090*/ 	.byte	0x04, 0x2f
        /*0092*/ 	.short	(.L_33 - .L_32)
	.align		4
.L_32:
        /*0094*/ 	.word	index@(_Z16backpropagation1PfPKfi)
        /*0098*/ 	.word	0x00000016


	//----- nvinfo : EIATTR_FRAME_SIZE
	.align		4
.L_33:
        /*009c*/ 	.byte	0x04, 0x11
        /*009e*/ 	.short	(.L_35 - .L_34)
	.align		4
.L_34:
        /*00a0*/ 	.word	index@($__internal_4_$__cuda_sm3x_div_rn_noftz_f32_slowpath)
        /*00a4*/ 	.word	0x00000000


	//----- nvinfo : EIATTR_FRAME_SIZE
	.align		4
.L_35:
        /*00a8*/ 	.byte	0x04, 0x11
        /*00aa*/ 	.short	(.L_37 - .L_36)
	.align		4
.L_36:
        /*00ac*/ 	.word	index@(_Z16backpropagation1PfPKfi)
        /*00b0*/ 	.word	0x00000000


	//----- nvinfo : EIATTR_REGCOUNT
	.align		4
.L_37:
        /*00b4*/ 	.byte	0x04, 0x2f
        /*00b6*/ 	.short	(.L_39 - .L_38)
	.align		4
.L_38:
        /*00b8*/ 	.word	index@(_Z16backpropagation2PfPKfS1_S1_S1_i)
        /*00bc*/ 	.word	0x00000014


	//----- nvinfo : EIATTR_FRAME_SIZE
	.align		4
.L_39:
        /*00c0*/ 	.byte	0x04, 0x11
        /*00c2*/ 	.short	(.L_41 - .L_40)
	.align		4
.L_40:
        /*00c4*/ 	.word	index@(_Z16backpropagation2PfPKfS1_S1_S1_i)
        /*00c8*/ 	.word	0x00000000


	//----- nvinfo : EIATTR_REGCOUNT
	.align		4
.L_41:
        /*00cc*/ 	.byte	0x04, 0x2f
        /*00ce*/ 	.short	(.L_43 - .L_42)
	.align		4
.L_42:
        /*00d0*/ 	.word	index@(_Z8laplace1PKfPf)
        /*00d4*/ 	.word	0x00000015


	//----- nvinfo : EIATTR_FRAME_SIZE
	.align		4
.L_43:
        /*00d8*/ 	.byte	0x04, 0x11
        /*00da*/ 	.short	(.L_45 - .L_44)
	.align		4
.L_44:
        /*00dc*/ 	.word	index@($__internal_3_$__cuda_sm3x_div_rn_noftz_f32_slowpath)
        /*00e0*/ 	.word	0x00000000


	//----- nvinfo : EIATTR_FRAME_SIZE
	.align		4
.L_45:
        /*00e4*/ 	.byte	0x04, 0x11
        /*00e6*/ 	.short	(.L_47 - .L_46)
	.align		4
.L_46:
        /*00e8*/ 	.word	index@(_Z8laplace1PKfPf)
        /*00ec*/ 	.word	0x00000000


	//----- nvinfo : EIATTR_REGCOUNT
	.align		4
.L_47:
        /*00f0*/ 	.byte	0x04, 0x2f
        /*00f2*/ 	.short	(.L_49 - .L_48)
	.align		4
.L_48:
        /*00f4*/ 	.word	index@(_Z8laplace2PKfPf)
        /*00f8*/ 	.word	0x00000020


	//----- nvinfo : EIATTR_FRAME_SIZE
	.align		4
.L_49:
        /*00fc*/ 	.byte	0x04, 0x11
        /*00fe*/ 	.short	(.L_51 - .L_50)
	.align		4
.L_50:
        /*0100*/ 	.word	index@(_Z8laplace2PKfPf)
        /*0104*/ 	.word	0x00000000


	//----- nvinfo : EIATTR_REGCOUNT
	.align		4
.L_51:
        /*0108*/ 	.byte	0x04, 0x2f
        /*010a*/ 	.short	(.L_53 - .L_52)
	.align		4
.L_52:
        /*010c*/ 	.word	index@(_Z19update_differentialPfPKfS1_S1_)
        /*0110*/ 	.word	0x00000012


	//----- nvinfo : EIATTR_FRAME_SIZE
	.align		4
.L_53:
        /*0114*/ 	.byte	0x04, 0x11
        /*0116*/ 	.short	(.L_55 - .L_54)
	.align		4
.L_54:
        /*0118*/ 	.word	index@($__internal_2_$__cuda_sm3x_div_rn_noftz_f32_slowpath)
        /*011c*/ 	.word	0x00000000


	//----- nvinfo : EIATTR_FRAME_SIZE
	.align		4
.L_55:
        /*0120*/ 	.byte	0x04, 0x11
        /*0122*/ 	.short	(.L_57 - .L_56)
	.align		4
.L_56:
        /*0124*/ 	.word	index@(_Z19update_differentialPfPKfS1_S1_)
        /*0128*/ 	.word	0x00000000


	//----- nvinfo : EIATTR_REGCOUNT
	.align		4
.L_57:
        /*012c*/ 	.byte	0x04, 0x2f
        /*012e*/ 	.short	(.L_59 - .L_58)
	.align		4
.L_58:
        /*0130*/ 	.word	index@(_Z12update_fieldPfPKfS_S1_)
        /*0134*/ 	.word	0x00000010


	//----- nvinfo : EIATTR_FRAME_SIZE
	.align		4
.L_59:
        /*0138*/ 	.byte	0x04, 0x11
        /*013a*/ 	.short	(.L_61 - .L_60)
	.align		4
.L_60:
        /*013c*/ 	.word	index@(_Z12update_fieldPfPKfS_S1_)
        /*0140*/ 	.word	0x00000000


	//----- nvinfo : EIATTR_REGCOUNT
	.align		4
.L_61:
        /*0144*/ 	.byte	0x04, 0x2f
        /*0146*/ 	.short	(.L_63 - .L_62)
	.align		4
.L_62:
        /*0148*/ 	.word	index@(_Z5resetPKfPfS1_S1_S1_)
        /*014c*/ 	.word	0x00000010


	//----- nvinfo : EIATTR_FRAME_SIZE
	.align		4
.L_63:
        /*0150*/ 	.byte	0x04, 0x11
        /*0152*/ 	.short	(.L_65 - .L_64)
	.align		4
.L_64:
        /*0154*/ 	.word	index@($__internal_1_$__cuda_sm3x_div_rn_noftz_f32_slowpath)
        /*0158*/ 	.word	0x00000000


	//----- nvinfo : EIATTR_FRAME_SIZE
	.align		4
.L_65:
        /*015c*/ 	.byte	0x04, 0x11
        /*015e*/ 	.short	(.L_67 - .L_66)
	.align		4
.L_66:
        /*0160*/ 	.word	index@($__internal_0_$__cuda_sm20_sqrt_rn_f32_slowpath)
        /*0164*/ 	.word	0x00000000


	//----- nvinfo : EIATTR_FRAME_SIZE
	.align		4
.L_67:
        /*0168*/ 	.byte	0x04, 0x11
        /*016a*/ 	.short	(.L_69 - .L_68)
	.align		4
.L_68:
        /*016c*/ 	.word	index@(_Z5resetPKfPfS1_S1_S1_)
        /*0170*/ 	.word	0x00000000


	//----- nvinfo : EIATTR_MIN_STACK_SIZE
	.align		4
.L_69:
        /*0174*/ 	.byte	0x04, 0x12
        /*0176*/ 	.short	(.L_71 - .L_70)
	.align		4
.L_70:
        /*0178*/ 	.word	index@(_Z5resetPKfPfS1_S1_S1_)
        /*017c*/ 	.word	0x00000000


	//----- nvinfo : EIATTR_MIN_STACK_SIZE
	.align		4
.L_71:
        /*0180*/ 	.byte	0x04, 0x12
        /*0182*/ 	.short	(.L_73 - .L_72)
	.align		4
.L_72:
        /*0184*/ 	.word	index@(_Z12update_fieldPfPKfS_S1_)
        /*0188*/ 	.word	0x00000000


	//----- nvinfo : EIATTR_MIN_STACK_SIZE
	.align		4
.L_73:
        /*018c*/ 	.byte	0x04, 0x12
        /*018e*/ 	.short	(.L_75 - .L_74)
	.align		4
.L_74:
        /*0190*/ 	.word	index@(_Z19update_differentialPfPKfS1_S1_)
        /*0194*/ 	.word	0x00000000


	//----- nvinfo : EIATTR_MIN_STACK_SIZE
	.align		4
.L_75:
        /*0198*/ 	.byte	0x04, 0x12
        /*019a*/ 	.short	(.L_77 - .L_76)
	.align		4
.L_76:
        /*019c*/ 	.word	index@(_Z8laplace2PKfPf)
        /*01a0*/ 	.word	0x00000000


	//----- nvinfo : EIATTR_MIN_STACK_SIZE
	.align		4
.L_77:
        /*01a4*/ 	.byte	0x04, 0x12
        /*01a6*/ 	.short	(.L_79 - .L_78)
	.align		4
.L_78:
        /*01a8*/ 	.word	index@(_Z8laplace1PKfPf)
        /*01ac*/ 	.word	0x00000000


	//----- nvinfo : EIATTR_MIN_STACK_SIZE
	.align		4
.L_79:
        /*01b0*/ 	.byte	0x04, 0x12
        /*01b2*/ 	.short	(.L_81 - .L_80)
	.align		4
.L_80:
        /*01b4*/ 	.word	index@(_Z16backpropagation2PfPKfS1_S1_S1_i)
        /*01b8*/ 	.word	0x00000000


	//----- nvinfo : EIATTR_MIN_STACK_SIZE
	.align		4
.L_81:
        /*01bc*/ 	.byte	0x04, 0x12
        /*01be*/ 	.short	(.L_83 - .L_82)
	.align		4
.L_82:
        /*01c0*/ 	.word	index@(_Z16backpropagation1PfPKfi)
        /*01c4*/ 	.word	0x00000000


	//----- nvinfo : EIATTR_MIN_STACK_SIZE
	.align		4
.L_83:
        /*01c8*/ 	.byte	0x04, 0x12
        /*01ca*/ 	.short	(.L_85 - .L_84)
	.align		4
.L_84:
        /*01cc*/ 	.word	index@(_Z17difference_signalPKfS0_S0_S0_S0_PfS1_S1_S1_i)
        /*01d0*/ 	.word	0x00000000


	//----- nvinfo : EIATTR_MIN_STACK_SIZE
	.align		4
.L_85:
        /*01d4*/ 	.byte	0x04, 0x12
        /*01d6*/ 	.short	(.L_87 - .L_86)
	.align		4
.L_86:
        /*01d8*/ 	.word	index@(_Z14initial_signalPKfPfS1_S1_S1_i)
        /*01dc*/ 	.word	0x00000000


	//----- nvinfo : EIATTR_MIN_STACK_SIZE
	.align		4
.L_87:
        /*01e0*/ 	.byte	0x04, 0x12
        /*01e2*/ 	.short	(.L_89 - .L_88)
	.align		4
.L_88:
        /*01e4*/ 	.word	index@(_Z22propagation_at_cornersPf)
        /*01e8*/ 	.word	0x00000000


	//----- nvinfo : EIATTR_MIN_STACK_SIZE
	.align		4
.L_89:
        /*01ec*/ 	.byte	0x04, 0x12
        /*01ee*/ 	.short	(.L_91 - .L_90)
	.align		4
.L_90:
        /*01f0*/ 	.word	index@(_Z11propagationiiiiPKfPfi)
        /*01f4*/ 	.word	0x00000000


	//----- nvinfo : EIATTR_MIN_STACK_SIZE
	.align		4
.L_91:
        /*01f8*/ 	.byte	0x04, 0x12
        /*01fa*/ 	.short	(.L_93 - .L_92)
	.align		4
.L_92:
        /*01fc*/ 	.word	index@(_Z11field_setupPKfS0_Pf)
        /*0200*/ 	.word	0x00000000
.L_93:


//--------------------- .nv.compat                --------------------------
	.section	.nv.compat,"",@"SHT_CUDA_COMPAT_INFO"
	.align	4
        /*0000*/ 	.byte	0x02, 0x09, 0x00, 0x00, 0x02, 0x02, 0x01, 0x00, 0x02, 0x05, 0x05, 0x00, 0x03, 0x07, 0x01, 0x01
        /*0010*/ 	.byte	0x02, 0x03, 0x00, 0x00, 0x02, 0x06, 0x01, 0x00, 0x04, 0x0b, 0x08, 0x00, 0x01, 0x00, 0x00, 0x00
        /*0020*/ 	.byte	0x00, 0x00, 0x00, 0x00


//--------------------- .nv.info._Z5resetPKfPfS1_S1_S1_ --------------------------
	.section	.nv.info._Z5resetPKfPfS1_S1_S1_,"",@"SHT_CUDA_INFO"
	.sectionflags	@""
	.align	4


	//----- nvinfo : EIATTR_CUDA_API_VERSION
	.align		4
        /*0000*/ 	.byte	0x04, 0x37
        /*0002*/ 	.short	(.L_95 - .L_94)
.L_94:
        /*0004*/ 	.word	0x00000082


	//----- nvinfo : EIATTR_KPARAM_INFO
	.align		4
.L_95:
        /*0008*/ 	.byte	0x04, 0x17
        /*000a*/ 	.short	(.L_97 - .L_96)
.L_96:
        /*000c*/ 	.word	0x00000000
        /*0010*/ 	.short	0x0004
        /*0012*/ 	.short	0x0020
        /*0014*/ 	.byte	0x00, 0xf5, 0x21, 0x00


	//----- nvinfo : EIATTR_KPARAM_INFO
	.align		4
.L_97:
        /*0018*/ 	.byte	0x04, 0x17
        /*001a*/ 	.short	(.L_99 - .L_98)
.L_98:
        /*001c*/ 	.word	0x00000000
        /*0020*/ 	.short	0x0003
        /*0022*/ 	.short	0x0018
        /*0024*/ 	.byte	0x00, 0xf5, 0x21, 0x00


	//----- nvinfo : EIATTR_KPARAM_INFO
	.align		4
.L_99:
        /*0028*/ 	.byte	0x04, 0x17
        /*002a*/ 	.short	(.L_101 - .L_100)
.L_100:
        /*002c*/ 	.word	0x00000000
        /*0030*/ 	.short	0x0002
        /*0032*/ 	.short	0x0010
        /*0034*/ 	.byte	0x00, 0xf5, 0x21, 0x00


	//----- nvinfo : EIATTR_KPARAM_INFO
	.align		4
.L_101:
        /*0038*/ 	.byte	0x04, 0x17
        /*003a*/ 	.short	(.L_103 - .L_102)
.L_102:
        /*003c*/ 	.word	0x00000000
        /*0040*/ 	.short	0x0001
        /*0042*/ 	.short	0x0008
        /*0044*/ 	.byte	0x00, 0xf5, 0x21, 0x00


	//----- nvinfo : EIATTR_KPARAM_INFO
	.align		4
.L_103:
        /*0048*/ 	.byte	0x04, 0x17
        /*004a*/ 	.short	(.L_105 - .L_104)
.L_104:
        /*004c*/ 	.word	0x00000000
        /*0050*/ 	.short	0x0000
        /*0052*/ 	.short	0x0000
        /*0054*/ 	.byte	0x00, 0xf5, 0x21, 0x00


	//----- nvinfo : EIATTR_SPARSE_MMA_MASK
	.align		4
.L_105:
        /*0058*/ 	.byte	0x03, 0x50
        /*005a*/ 	.short	0x0000


	//----- nvinfo : EIATTR_MAXREG_COUNT
	.align		4
        /*005c*/ 	.byte	0x03, 0x1b
        /*005e*/ 	.short	0x00ff


	//----- nvinfo : EIATTR_MERCURY_ISA_VERSION
	.align		4
        /*0060*/ 	.byte	0x03, 0x5f
        /*0062*/ 	.short	0x0101


	//----- nvinfo : EIATTR_VRC_CTA_INIT_COUNT
	.align		4
        /*0064*/ 	.byte	0x02, 0x4a
	.zero		1
	.zero		1


	//----- nvinfo : EIATTR_EXIT_INSTR_OFFSETS
	.align		4
        /*0068*/ 	.byte	0x04, 0x1c
        /*006a*/ 	.short	(.L_107 - .L_106)


	//   ....[0]....
.L_106:
        /*006c*/ 	.word	0x000000b0


	//   ....[1]....
        /*0070*/ 	.word	0x00000400


	//----- nvinfo : EIATTR_CRS_STACK_SIZE
	.align		4
.L_107:
        /*0074*/ 	.byte	0x04, 0x1e
        /*0076*/ 	.short	(.L_109 - .L_108)
.L_108:
        /*0078*/ 	.word	0x00000000


	//----- nvinfo : EIATTR_CBANK_PARAM_SIZE
	.align		4
.L_109:
        /*007c*/ 	.byte	0x03, 0x19
        /*007e*/ 	.short	0x0028


	//----- nvinfo : EIATTR_PARAM_CBANK
	.align		4
        /*0080*/ 	.byte	0x04, 0x0a
        /*0082*/ 	.short	(.L_111 - .L_110)
	.align		4
.L_110:
        /*0084*/ 	.word	index@(.nv.constant0._Z5resetPKfPfS1_S1_S1_)
        /*0088*/ 	.short	0x0380
        /*008a*/ 	.short	0x0028


	//----- nvinfo : EIATTR_SW_WAR
	.align		4
.L_111:
        /*008c*/ 	.byte	0x04, 0x36
        /*008e*/ 	.short	(.L_113 - .L_112)
.L_112:
        /*0090*/ 	.word	0x00000008
.L_113:


//--------------------- .nv.info._Z12update_fieldPfPKfS_S1_ --------------------------
	.section	.nv.info._Z12update_fieldPfPKfS_S1_,"",@"SHT_CUDA_INFO"
	.sectionflags	@""
	.align	4


	//----- nvinfo : EIATTR_CUDA_API_VERSION
	.align		4
        /*0000*/ 	.byte	0x04, 0x37
        /*0002*/ 	.short	(.L_115 - .L_114)
.L_114:
        /*0004*/ 	.word	0x00000082


	//----- nvinfo : EIATTR_KPARAM_INFO
	.align		4
.L_115:
        /*0008*/ 	.byte	0x04, 0x17
        /*000a*/ 	.short	(.L_117 - .L_116)
.L_116:
        /*000c*/ 	.word	0x00000000
        /*0010*/ 	.short	0x0003
        /*0012*/ 	.short	0x0018
        /*0014*/ 	.byte	0x00, 0xf5, 0x21, 0x00


	//----- nvinfo : EIATTR_KPARAM_INFO
	.align		4
.L_117:
        /*0018*/ 	.byte	0x04, 0x17
        /*001a*/ 	.short	(.L_119 - .L_118)
.L_118:
        /*001c*/ 	.word	0x00000000
        /*0020*/ 	.short	0x0002
        /*0022*/ 	.short	0x0010
        /*0024*/ 	.byte	0x00, 0xf5, 0x21, 0x00


	//----- nvinfo : EIATTR_KPARAM_INFO
	.align		4
.L_119:
        /*0028*/ 	.byte	0x04, 0x17
        /*002a*/ 	.short	(.L_121 - .L_120)
.L_120:
        /*002c*/ 	.word	0x00000000
        /*0030*/ 	.short	0x0001
        /*0032*/ 	.short	0x0008
        /*0034*/ 	.byte	0x00, 0xf5, 0x21, 0x00


	//----- nvinfo : EIATTR_KPARAM_INFO
	.align		4
.L_121:
        /*0038*/ 	.byte	0x04, 0x17
        /*003a*/ 	.short	(.L_123 - .L_122)
.L_122:
        /*003c*/ 	.word	0x00000000
        /*0040*/ 	.short	0x0000
        /*0042*/ 	.short	0x0000
        /*0044*/ 	.byte	0x00, 0xf5, 0x21, 0x00


	//----- nvinfo : EIATTR_SPARSE_MMA_MASK
	.align		4
.L_123:
        /*0048*/ 	.byte	0x03, 0x50
        /*004a*/ 	.short	0x0000


	//----- nvinfo : EIATTR_MAXREG_COUNT
	.align		4
        /*004c*/ 	.byte	0x03, 0x1b
        /*004e*/ 	.short	0x00ff


	//----- nvinfo : EIATTR_MERCURY_ISA_VERSION
	.align		4
        /*0050*/ 	.byte	0x03, 0x5f
        /*0052*/ 	.short	0x0101


	//----- nvinfo : EIATTR_VRC_CTA_INIT_COUNT
	.align		4
        /*0054*/ 	.byte	0x02, 0x4a
	.zero		1
	.zero		1


	//----- nvinfo : EIATTR_EXIT_INSTR_OFFSETS
	.align		4
        /*0058*/ 	.byte	0x04, 0x1c
        /*005a*/ 	.short	(.L_125 - .L_124)


	//   ....[0]....
.L_124:
        /*005c*/ 	.word	0x000000b0


	//   ....[1]....
        /*0060*/ 	.word	0x00000210


	//----- nvinfo : EIATTR_CBANK_PARAM_SIZE
	.align		4
.L_125:
        /*0064*/ 	.byte	0x03, 0x19
        /*0066*/ 	.short	0x0020


	//----- nvinfo : EIATTR_PARAM_CBANK
	.align		4
        /*0068*/ 	.byte	0x04, 0x0a
        /*006a*/ 	.short	(.L_127 - .L_126)
	.align		4
.L_126:
        /*006c*/ 	.word	index@(.nv.constant0._Z12update_fieldPfPKfS_S1_)
        /*0070*/ 	.short	0x0380
        /*0072*/ 	.short	0x0020


	//----- nvinfo : EIATTR_SW_WAR
	.align		4
.L_127:
        /*0074*/ 	.byte	0x04, 0x36
        /*0076*/ 	.short	(.L_129 - .L_128)
.L_128:
        /*0078*/ 	.word	0x00000008
.L_129:


//--------------------- .nv.info._Z19update_differentialPfPKfS1_S1_ --------------------------
	.section	.nv.info._Z19update_differentialPfPKfS1_S1_,"",@"SHT_CUDA_INFO"
	.sectionflags	@""
	.align	4


	//----- nvinfo : EIATTR_CUDA_API_VERSION
	.align		4
        /*0000*/ 	.byte	0x04, 0x37
        /*0002*/ 	.short	(.L_131 - .L_130)
.L_130:
        /*0004*/ 	.word	0x00000082


	//----- nvinfo : EIATTR_KPARAM_INFO
	.align		4
.L_131:
        /*0008*/ 	.byte	0x04, 0x17
        /*000a*/ 	.short	(.L_133 - .L_132)
.L_132:
        /*000c*/ 	.word	0x00000000
        /*0010*/ 	.short	0x0003
        /*0012*/ 	.short	0x0018
        /*0014*/ 	.byte	0x00, 0xf5, 0x21, 0x00


	//----- nvinfo : EIATTR_KPARAM_INFO
	.align		4
.L_133:
        /*0018*/ 	.byte	0x04, 0x17
        /*001a*/ 	.short	(.L_135 - .L_134)
.L_134:
        /*001c*/ 	.word	0x00000000
        /*0020*/ 	.short	0x0002
        /*0022*/ 	.short	0x0010
        /*0024*/ 	.byte	0x00, 0xf5, 0x21, 0x00


	//----- nvinfo : EIATTR_KPARAM_INFO
	.align		4
.L_135:
        /*0028*/ 	.byte	0x04, 0x17
        /*002a*/ 	.short	(.L_137 - .L_136)
.L_136:
        /*002c*/ 	.word	0x00000000
        /*0030*/ 	.short	0x0001
        /*0032*/ 	.short	0x0008
        /*0034*/ 	.byte	0x00, 0xf5, 0x21, 0x00


	//----- nvinfo : EIATTR_KPARAM_INFO
	.align		4
.L_137:
        /*0038*/ 	.byte	0x04, 0x17
        /*003a*/ 	.short	(.L_139 - .L_138)
.L_138:
        /*003c*/ 	.word	0x00000000
        /*0040*/ 	.short	0x0000
        /*0042*/ 	.short	0x0000
        /*0044*/ 	.byte	0x00, 0xf5, 0x21, 0x00


	//----- nvinfo : EIATTR_SPARSE_MMA_MASK
	.align		4
.L_139:
        /*0048*/ 	.byte	0x03, 0x50
        /*004a*/ 	.short	0x0000


	//----- nvinfo : EIATTR_MAXREG_COUNT
	.align		4
        /*004c*/ 	.byte	0x03, 0x1b
        /*004e*/ 	.short	0x00ff


	//----- nvinfo : EIATTR_MERCURY_ISA_VERSION
	.align		4
        /*0050*/ 	.byte	0x03, 0x5f
        /*0052*/ 	.short	0x0101


	//----- nvinfo : EIATTR_VRC_CTA_INIT_COUNT
	.align		4
        /*0054*/ 	.byte	0x02, 0x4a
	.zero		1
	.zero		1


	//----- nvinfo : EIATTR_EXIT_INSTR_OFFSETS
	.align		4
        /*0058*/ 	.byte	0x04, 0x1c
        /*005a*/ 	.short	(.L_141 - .L_140)


	//   ....[0]....
.L_140:
        /*005c*/ 	.word	0x00000100


	//   ....[1]....
        /*0060*/ 	.word	0x00000350


	//----- nvinfo : EIATTR_CRS_STACK_SIZE
	.align		4
.L_141:
        /*0064*/ 	.byte	0x04, 0x1e
        /*0066*/ 	.short	(.L_143 - .L_142)
.L_142:
        /*0068*/ 	.word	0x00000000


	//----- nvinfo : EIATTR_CBANK_PARAM_SIZE
	.align		4
.L_143:
        /*006c*/ 	.byte	0x03, 0x19
        /*006e*/ 	.short	0x0020


	//----- nvinfo : EIATTR_PARAM_CBANK
	.align		4
        /*0070*/ 	.byte	0x04, 0x0a
        /*0072*/ 	.short	(.L_145 - .L_144)
	.align		4
.L_144:
        /*0074*/ 	.word	index@(.nv.constant0._Z19update_differentialPfPKfS1_S1_)
        /*0078*/ 	.short	0x0380
        /*007a*/ 	.short	0x0020


	//----- nvinfo : EIATTR_SW_WAR
	.align		4
.L_145:
        /*007c*/ 	.byte	0x04, 0x36
        /*007e*/ 	.short	(.L_147 - .L_146)
.L_146:
        /*0080*/ 	.word	0x00000008
.L_147:


//--------------------- .nv.info._Z8laplace2PKfPf --------------------------
	.section	.nv.info._Z8laplace2PKfPf,"",@"SHT_CUDA_INFO"
	.sectionflags	@""
	.align	4


	//----- nvinfo : EIATTR_CUDA_API_VERSION
	.align		4
        /*0000*/ 	.byte	0x04, 0x37
        /*0002*/ 	.short	(.L_149 - .L_148)
.L_148:
        /*0004*/ 	.word	0x00000082


	//----- nvinfo : EIATTR_KPARAM_INFO
	.align		4
.L_149:
        /*0008*/ 	.byte	0x04, 0x17
        /*000a*/ 	.short	(.L_151 - .L_150)
.L_150:
        /*000c*/ 	.word	0x00000000
        /*0010*/ 	.short	0x0001
        /*0012*/ 	.short	0x0008
        /*0014*/ 	.byte	0x00, 0xf5, 0x21, 0x00


	//----- nvinfo : EIATTR_KPARAM_INFO
	.align		4
.L_151:
        /*0018*/ 	.byte	0x04, 0x17
        /*001a*/ 	.short	(.L_153 - .L_152)
.L_152:
        /*001c*/ 	.word	0x00000000
        /*0020*/ 	.short	0x0000
        /*0022*/ 	.short	0x0000
        /*0024*/ 	.byte	0x00, 0xf5, 0x21, 0x00


	//----- nvinfo : EIATTR_SPARSE_MMA_MASK
	.align		4
.L_153:
        /*0028*/ 	.byte	0x03, 0x50
        /*002a*/ 	.short	0x0000


	//----- nvinfo : EIATTR_MAXREG_COUNT
	.align		4
        /*002c*/ 	.byte	0x03, 0x1b
        /*002e*/ 	.short	0x00ff


	//----- nvinfo : EIATTR_MERCURY_ISA_VERSION
	.align		4
        /*0030*/ 	.byte	0x03, 0x5f
        /*0032*/ 	.short	0x0101


	//----- nvinfo : EIATTR_VRC_CTA_INIT_COUNT
	.align		4
        /*0034*/ 	.byte	0x02, 0x4a
	.zero		1
	.zero		1


	//----- nvinfo : EIATTR_EXIT_INSTR_OFFSETS
	.align		4
        /*0038*/ 	.byte	0x04, 0x1c
        /*003a*/ 	.short	(.L_155 - .L_154)


	//   ....[0]....
.L_154:
        /*003c*/ 	.word	0x000797b0


	//----- nvinfo : EIATTR_CBANK_PARAM_SIZE
	.align		4
.L_155:
        /*0040*/ 	.byte	0x03, 0x19
        /*0042*/ 	.short	0x0010


	//----- nvinfo : EIATTR_PARAM_CBANK
	.align		4
        /*0044*/ 	.byte	0x04, 0x0a
        /*0046*/ 	.short	(.L_157 - .L_156)
	.align		4
.L_156:
        /*0048*/ 	.word	index@(.nv.constant0._Z8laplace2PKfPf)
        /*004c*/ 	.short	0x0380
        /*004e*/ 	.short	0x0010


	//----- nvinfo : EIATTR_SW_WAR
	.align		4
.L_157:
        /*0050*/ 	.byte	0x04, 0x36
        /*0052*/ 	.short	(.L_159 - .L_158)
.L_158:
        /*0054*/ 	.word	0x00000008
.L_159:


//--------------------- .nv.info._Z8laplace1PKfPf --------------------------
	.section	.nv.info._Z8laplace1PKfPf,"",@"SHT_CUDA_INFO"
	.sectionflags	@""
	.align	4


	//----- nvinfo : EIATTR_CUDA_API_VERSION
	.align		4
        /*0000*/ 	.byte	0x04, 0x37
        /*0002*/ 	.short	(.L_161 - .L_160)
.L_160:
        /*0004*/ 	.word	0x00000082


	//----- nvinfo : EIATTR_KPARAM_INFO
	.align		4
.L_161:
        /*0008*/ 	.byte	0x04, 0x17
        /*000a*/ 	.short	(.L_163 - .L_162)
.L_162:
        /*000c*/ 	.word	0x00000000
        /*0010*/ 	.short	0x0001
        /*0012*/ 	.short	0x0008
        /*0014*/ 	.byte	0x00, 0xf5, 0x21, 0x00


	//----- nvinfo : EIATTR_KPARAM_INFO
	.align		4
.L_163:
        /*0018*/ 	.byte	0x04, 0x17
        /*001a*/ 	.short	(.L_165 - .L_164)
.L_164:
        /*001c*/ 	.word	0x00000000
        /*0020*/ 	.short	0x0000
        /*0022*/ 	.short	0x0000
        /*0024*/ 	.byte	0x00, 0xf5, 0x21, 0x00


	//----- nvinfo : EIATTR_SPARSE_MMA_MASK
	.align		4
.L_165:
        /*0028*/ 	.byte	0x03, 0x50
        /*002a*/ 	.short	0x0000


	//----- nvinfo : EIATTR_MAXREG_COUNT
	.align		4
        /*002c*/ 	.byte	0x03, 0x1b
        /*002e*/ 	.short	0x00ff


	//----- nvinfo : EIATTR_MERCURY_ISA_VERSION
	.align		4
        /*0030*/ 	.byte	0x03, 0x5f
        /*0032*/ 	.short	0x0101


	//----- nvinfo : EIATTR_VRC_CTA_INIT_COUNT
	.align		4
        /*0034*/ 	.byte	0x02, 0x4a
	.zero		1
	.zero		1


	//----- nvinfo : EIATTR_EXIT_INSTR_OFFSETS
	.align		4
        /*0038*/ 	.byte	0x04, 0x1c
        /*003a*/ 	.short	(.L_167 - .L_166)


	//   ....[0]....
.L_166:
        /*003c*/ 	.word	0x00000110


	//   ....[1]....
        /*0040*/ 	.word	0x000004a0


	//   ....[2]....
        /*0044*/ 	.word	0x00000b80


	//----- nvinfo : EIATTR_CRS_STACK_SIZE
	.align		4
.L_167:
        /*0048*/ 	.byte	0x04, 0x1e
        /*004a*/ 	.short	(.L_169 - .L_168)
.L_168:
        /*004c*/ 	.word	0x00000000


	//----- nvinfo : EIATTR_CBANK_PARAM_SIZE
	.align		4
.L_169:
        /*0050*/ 	.byte	0x03, 0x19
        /*0052*/ 	.short	0x0010


	//----- nvinfo : EIATTR_PARAM_CBANK
	.align		4
        /*0054*/ 	.byte	0x04, 0x0a
        /*0056*/ 	.short	(.L_171 - .L_170)
	.align		4
.L_170:
        /*0058*/ 	.word	index@(.nv.constant0._Z8laplace1PKfPf)
        /*005c*/ 	.short	0x0380
        /*005e*/ 	.short	0x0010


	//----- nvinfo : EIATTR_SW_WAR
	.align		4
.L_171:
        /*0060*/ 	.byte	0x04, 0x36
        /*0062*/ 	.short	(.L_173 - .L_172)
.L_172:
        /*0064*/ 	.word	0x00000008
.L_173:


//--------------------- .nv.info._Z16backpropagation2PfPKfS1_S1_S1_i --------------------------
	.section	.nv.info._Z16backpropagation2PfPKfS1_S1_S1_i,"",@"SHT_CUDA_INFO"
	.sectionflags	@""
	.align	4


	//----- nvinfo : EIATTR_CUDA_API_VERSION
	.align		4
        /*0000*/ 	.byte	0x04, 0x37
        /*0002*/ 	.short	(.L_175 - .L_174)
.L_174:
        /*0004*/ 	.word	0x00000082


	//----- nvinfo : EIATTR_KPARAM_INFO
	.align		4
.L_175:
        /*0008*/ 	.byte	0x04, 0x17
        /*000a*/ 	.short	(.L_177 - .L_176)
.L_176:
        /*000c*/ 	.word	0x00000000
        /*0010*/ 	.short	0x0005
        /*0012*/ 	.short	0x0028
        /*0014*/ 	.byte	0x00, 0xf0, 0x11, 0x00


	//----- nvinfo : EIATTR_KPARAM_INFO
	.align		4
.L_177:
        /*0018*/ 	.byte	0x04, 0x17
        /*001a*/ 	.short	(.L_179 - .L_178)
.L_178:
        /*001c*/ 	.word	0x00000000
        /*0020*/ 	.short	0x0004
        /*0022*/ 	.short	0x0020
        /*0024*/ 	.byte	0x00, 0xf5, 0x21, 0x00


	//----- nvinfo : EIATTR_KPARAM_INFO
	.align		4
.L_179:
        /*0028*/ 	.byte	0x04, 0x17
        /*002a*/ 	.short	(.L_181 - .L_180)
.L_180:
        /*002c*/ 	.word	0x00000000
        /*0030*/ 	.short	0x0003
        /*0032*/ 	.short	0x0018
        /*0034*/ 	.byte	0x00, 0xf5, 0x21, 0x00


	//----- nvinfo : EIATTR_KPARAM_INFO
	.align		4
.L_181:
        /*0038*/ 	.byte	0x04, 0x17
        /*003a*/ 	.short	(.L_183 - .L_182)
.L_182:
        /*003c*/ 	.word	0x00000000
        /*0040*/ 	.short	0x0002
        /*0042*/ 	.short	0x0010
        /*0044*/ 	.byte	0x00, 0xf5, 0x21, 0x00


	//----- nvinfo : EIATTR_KPARAM_INFO
	.align		4
.L_183:
        /*0048*/ 	.byte	0x04, 0x17
        /*004a*/ 	.short	(.L_185 - .L_184)
.L_184:
        /*004c*/ 	.word	0x00000000
        /*0050*/ 	.short	0x0001
        /*0052*/ 	.short	0x0008
        /*0054*/ 	.byte	0x00, 0xf5, 0x21, 0x00


	//----- nvinfo : EIATTR_KPARAM_INFO
	.align		4
.L_185:
        /*0058*/ 	.byte	0x04, 0x17
        /*005a*/ 	.short	(.L_187 - .L_186)
.L_186:
        /*005c*/ 	.word	0x00000000
        /*0060*/ 	.short	0x0000
        /*0062*/ 	.short	0x0000
        /*0064*/ 	.byte	0x00, 0xf5, 0x21, 0x00


	//----- nvinfo : EIATTR_SPARSE_MMA_MASK
	.align		4
.L_187:
        /*0068*/ 	.byte	0x03, 0x50
        /*006a*/ 	.short	0x0000


	//----- nvinfo : EIATTR_MAXREG_COUNT
	.align		4
        /*006c*/ 	.byte	0x03, 0x1b
        /*006e*/ 	.short	0x00ff


	//----- nvinfo : EIATTR_MERCURY_ISA_VERSION
	.align		4
        /*0070*/ 	.byte	0x03, 0x5f
        /*0072*/ 	.short	0x0101


	//----- nvinfo : EIATTR_VRC_CTA_INIT_COUNT
	.align		4
        /*0074*/ 	.byte	0x02, 0x4a
	.zero		1
	.zero		1


	//----- nvinfo : EIATTR_EXIT_INSTR_OFFSETS
	.align		4
        /*0078*/ 	.byte	0x04, 0x1c
        /*007a*/ 	.short	(.L_189 - .L_188)


	//   ....[0]....
.L_188:
        /*007c*/ 	.word	0x000004c0


	//   ....[1]....
        /*0080*/ 	.word	0x000004e0


	//   ....[2]....
        /*0084*/ 	.word	0x00000650


	//----- nvinfo : EIATTR_CRS_STACK_SIZE
	.align		4
.L_189:
        /*0088*/ 	.byte	0x04, 0x1e
        /*008a*/ 	.short	(.L_191 - .L_190)
.L_190:
        /*008c*/ 	.word	0x00000000


	//----- nvinfo : EIATTR_CBANK_PARAM_SIZE
	.align		4
.L_191:
        /*0090*/ 	.byte	0x03, 0x19
        /*0092*/ 	.short	0x002c


	//----- nvinfo : EIATTR_PARAM_CBANK
	.align		4
        /*0094*/ 	.byte	0x04, 0x0a
        /*0096*/ 	.short	(.L_193 - .L_192)
	.align		4
.L_192:
        /*0098*/ 	.word	index@(.nv.constant0._Z16backpropagation2PfPKfS1_S1_S1_i)
        /*009c*/ 	.short	0x0380
        /*009e*/ 	.short	0x002c


	//----- nvinfo : EIATTR_SW_WAR
	.align		4
.L_193:
        /*00a0*/ 	.byte	0x04, 0x36
        /*00a2*/ 	.short	(.L_195 - .L_194)
.L_194:
        /*00a4*/ 	.word	0x00000008
.L_195:


//--------------------- .nv.info._Z16backpropagation1PfPKfi --------------------------
	.section	.nv.info._Z16backpropagation1PfPKfi,"",@"SHT_CUDA_INFO"
	.sectionflags	@""
	.align	4


	//----- nvinfo : EIATTR_CUDA_API_VERSION
	.align		4
        /*0000*/ 	.byte	0x04, 0x37
        /*0002*/ 	.short	(.L_197 - .L_196)
.L_196:
        /*0004*/ 	.word	0x00000082


	//----- nvinfo : EIATTR_KPARAM_INFO
	.align		4
.L_197:
        /*0008*/ 	.byte	0x04, 0x17
        /*000a*/ 	.short	(.L_199 - .L_198)
.L_198:
        /*000c*/ 	.word	0x00000000
        /*0010*/ 	.short	0x0002
        /*0012*/ 	.short	0x0010
        /*0014*/ 	.byte	0x00, 0xf0, 0x11, 0x00


	//----- nvinfo : EIATTR_KPARAM_INFO
	.align		4
.L_199:
        /*0018*/ 	.byte	0x04, 0x17
        /*001a*/ 	.short	(.L_201 - .L_200)
.L_200:
        /*001c*/ 	.word	0x00000000
        /*0020*/ 	.short	0x0001
        /*0022*/ 	.short	0x0008
        /*0024*/ 	.byte	0x00, 0xf5, 0x21, 0x00


	//----- nvinfo : EIATTR_KPARAM_INFO
	.align		4
.L_201:
        /*0028*/ 	.byte	0x04, 0x17
        /*002a*/ 	.short	(.L_203 - .L_202)
.L_202:
        /*002c*/ 	.word	0x00000000
        /*0030*/ 	.short	0x0000
        /*0032*/ 	.short	0x0000
        /*0034*/ 	.byte	0x00, 0xf5, 0x21, 0x00


	//----- nvinfo : EIATTR_SPARSE_MMA_MASK
	.align		4
.L_203:
        /*0038*/ 	.byte	0x03, 0x50
        /*003a*/ 	.short	0x0000


	//----- nvinfo : EIATTR_MAXREG_COUNT
	.align		4
        /*003c*/ 	.byte	0x03, 0x1b
        /*003e*/ 	.short	0x00ff


	//----- nvinfo : EIATTR_MERCURY_ISA_VERSION
	.align		4
        /*0040*/ 	.byte	0x03, 0x5f
        /*0042*/ 	.short	0x0101


	//----- nvinfo : EIATTR_VRC_CTA_INIT_COUNT
	.align		4
        /*0044*/ 	.byte	0x02, 0x4a
	.zero		1
	.zero		1


	//----- nvinfo : EIATTR_EXIT_INSTR_OFFSETS
	.align		4
        /*0048*/ 	.byte	0x04, 0x1c
        /*004a*/ 	.short	(.L_205 - .L_204)


	//   ....[0]....
.L_204:
        /*004c*/ 	.word	0x000000c0


	//   ....[1]....
        /*0050*/ 	.word	0x000004b0


	//----- nvinfo : EIATTR_CRS_STACK_SIZE
	.align		4
.L_205:
        /*0054*/ 	.byte	0x04, 0x1e
        /*0056*/ 	.short	(.L_207 - .L_206)
.L_206:
        /*0058*/ 	.word	0x00000000


	//----- nvinfo : EIATTR_CBANK_PARAM_SIZE
	.align		4
.L_207:
        /*005c*/ 	.byte	0x03, 0x19
        /*005e*/ 	.short	0x0014


	//----- nvinfo : EIATTR_PARAM_CBANK
	.align		4
        /*0060*/ 	.byte	0x04, 0x0a
        /*0062*/ 	.short	(.L_209 - .L_208)
	.align		4
.L_208:
        /*0064*/ 	.word	index@(.nv.constant0._Z16backpropagation1PfPKfi)
        /*0068*/ 	.short	0x0380
        /*006a*/ 	.short	0x0014


	//----- nvinfo : EIATTR_SW_WAR
	.align		4
.L_209:
        /*006c*/ 	.byte	0x04, 0x36
        /*006e*/ 	.short	(.L_211 - .L_210)
.L_210:
        /*0070*/ 	.word	0x00000008
.L_211:


//--------------------- .nv.info._Z17difference_signalPKfS0_S0_S0_S0_PfS1_S1_S1_i --------------------------
	.section	.nv.info._Z17difference_signalPKfS0_S0_S0_S0_PfS1_S1_S1_i,"",@"SHT_CUDA_INFO"
	.sectionflags	@""
	.align	4


	//----- nvinfo : EIATTR_CUDA_API_VERSION
	.align		4
        /*0000*/ 	.byte	0x04, 0x37
        /*0002*/ 	.short	(.L_213 - .L_212)
.L_212:
        /*0004*/ 	.word	0x00000082


	//----- nvinfo : EIATTR_KPARAM_INFO
	.align		4
.L_213:
        /*0008*/ 	.byte	0x04, 0x17
        /*000a*/ 	.short	(.L_215 - .L_214)
.L_214:
        /*000c*/ 	.word	0x00000000
        /*0010*/ 	.short	0x0009
        /*0012*/ 	.short	0x0048
        /*0014*/ 	.byte	0x00, 0xf0, 0x11, 0x00


	//----- nvinfo : EIATTR_KPARAM_INFO
	.align		4
.L_215:
        /*0018*/ 	.byte	0x04, 0x17
        /*001a*/ 	.short	(.L_217 - .L_216)
.L_216:
        /*001c*/ 	.word	0x00000000
        /*0020*/ 	.short	0x0008
        /*0022*/ 	.short	0x0040
        /*0024*/ 	.byte	0x00, 0xf5, 0x21, 0x00


	//----- nvinfo : EIATTR_KPARAM_INFO
	.align		4
.L_217:
        /*0028*/ 	.byte	0x04, 0x17
        /*002a*/ 	.short	(.L_219 - .L_218)
.L_218:
        /*002c*/ 	.word	0x00000000
        /*0030*/ 	.short	0x0007
        /*0032*/ 	.short	0x0038
        /*0034*/ 	.byte	0x00, 0xf5, 0x21, 0x00


	//----- nvinfo : EIATTR_KPARAM_INFO
	.align		4
.L_219:
        /*0038*/ 	.byte	0x04, 0x17
        /*003a*/ 	.short	(.L_221 - .L_220)
.L_220:
        /*003c*/ 	.word	0x00000000
        /*0040*/ 	.short	0x0006
        /*0042*/ 	.short	0x0030
        /*0044*/ 	.byte	0x00, 0xf5, 0x21, 0x00


	//----- nvinfo : EIATTR_KPARAM_INFO
	.align		4
.L_221:
        /*0048*/ 	.byte	0x04, 0x17
        /*004a*/ 	.short	(.L_223 - .L_222)
.L_222:
        /*004c*/ 	.word	0x00000000
        /*0050*/ 	.short	0x0005
        /*0052*/ 	.short	0x0028
        /*0054*/ 	.byte	0x00, 0xf5, 0x21, 0x00


	//----- nvinfo : EIATTR_KPARAM_INFO
	.align		4
.L_223:
        /*0058*/ 	.byte	0x04, 0x17
        /*005a*/ 	.short	(.L_225 - .L_224)
.L_224:
        /*005c*/ 	.word	0x00000000
        /*0060*/ 	.short	0x0004
        /*0062*/ 	.short	0x0020
        /*0064*/ 	.byte	0x00, 0xf5, 0x21, 0x00


	//----- nvinfo : EIATTR_KPARAM_INFO
	.align		4
.L_225:
        /*0068*/ 	.byte	0x04, 0x17
        /*006a*/ 	.short	(.L_227 - .L_226)
.L_226:
        /*006c*/ 	.word	0x00000000
        /*0070*/ 	.short	0x0003
        /*0072*/ 	.short	0x0018
        /*0074*/ 	.byte	0x00, 0xf5, 0x21, 0x00


	//----- nvinfo : EIATTR_KPARAM_INFO
	.align		4
.L_227:
        /*0078*/ 	.byte	0x04, 0x17
        /*007a*/ 	.short	(.L_229 - .L_228)
.L_228:
        /*007c*/ 	.word	0x00000000
        /*0080*/ 	.short	0x0002
        /*0082*/ 	.short	0x0010
        /*0084*/ 	.byte	0x00, 0xf5, 0x21, 0x00


	//----- nvinfo : EIATTR_KPARAM_INFO
	.align		4
.L_229:
        /*0088*/ 	.byte	0x04, 0x17
        /*008a*/ 	.short	(.L_231 - .L_230)
.L_230:
        /*008c*/ 	.word	0x00000000
        /*0090*/ 	.short	0x0001
        /*0092*/ 	.short	0x0008
        /*0094*/ 	.byte	0x00, 0xf5, 0x21, 0x00


	//----- nvinfo : EIATTR_KPARAM_INFO
	.align		4
.L_231:
        /*0098*/ 	.byte	0x04, 0x17
        /*009a*/ 	.short	(.L_233 - .L_232)
.L_232:
        /*009c*/ 	.word	0x00000000
        /*00a0*/ 	.short	0x0000
        /*00a2*/ 	.short	0x0000
        /*00a4*/ 	.byte	0x00, 0xf5, 0x21, 0x00


	//----- nvinfo : EIATTR_SPARSE_MMA_MASK
	.align		4
.L_233:
        /*00a8*/ 	.byte	0x03, 0x50
        /*00aa*/ 	.short	0x0000


	//----- nvinfo : EIATTR_MAXREG_COUNT
	.align		4
        /*00ac*/ 	.byte	0x03, 0x1b
        /*00ae*/ 	.short	0x00ff


	//----- nvinfo : EIATTR_MERCURY_ISA_VERSION
	.align		4
        /*00b0*/ 	.byte	0x03, 0x5f
        /*00b2*/ 	.short	0x0101


	//----- nvinfo : EIATTR_VRC_CTA_INIT_COUNT
	.align		4
        /*00b4*/ 	.byte	0x02, 0x4a
	.zero		1
	.zero		1


	//----- nvinfo : EIATTR_EXIT_INSTR_OFFSETS
	.align		4
        /*00b8*/ 	.byte	0x04, 0x1c
        /*00ba*/ 	.short	(.L_235 - .L_234)


	//   ....[0]....
.L_234:
        /*00bc*/ 	.word	0x00000400


	//----- nvinfo : EIATTR_CBANK_PARAM_SIZE
	.align		4
.L_235:
        /*00c0*/ 	.byte	0x03, 0x19
        /*00c2*/ 	.short	0x004c


	//----- nvinfo : EIATTR_PARAM_CBANK
	.align		4
        /*00c4*/ 	.byte	0x04, 0x0a
        /*00c6*/ 	.short	(.L_237 - .L_236)
	.align		4
.L_236:
        /*00c8*/ 	.word	index@(.nv.constant0._Z17difference_signalPKfS0_S0_S0_S0_PfS1_S1_S1_i)
        /*00cc*/ 	.short	0x0380
        /*00ce*/ 	.short	0x004c


	//----- nvinfo : EIATTR_SW_WAR
	.align		4
.L_237:
        /*00d0*/ 	.byte	0x04, 0x36
        /*00d2*/ 	.short	(.L_239 - .L_238)
.L_238:
        /*00d4*/ 	.word	0x00000008
.L_239:


//--------------------- .nv.info._Z14initial_signalPKfPfS1_S1_S1_i --------------------------
	.section	.nv.info._Z14initial_signalPKfPfS1_S1_S1_i,"",@"SHT_CUDA_INFO"
	.sectionflags	@""
	.align	4


	//----- nvinfo : EIATTR_CUDA_API_VERSION
	.align		4
        /*0000*/ 	.byte	0x04, 0x37
        /*0002*/ 	.short	(.L_241 - .L_240)
.L_240:
        /*0004*/ 	.word	0x00000082


	//----- nvinfo : EIATTR_KPARAM_INFO
	.align		4
.L_241:
        /*0008*/ 	.byte	0x04, 0x17
        /*000a*/ 	.short	(.L_243 - .L_242)
.L_242:
        /*000c*/ 	.word	0x00000000
        /*0010*/ 	.short	0x0005
        /*0012*/ 	.short	0x0028
        /*0014*/ 	.byte	0x00, 0xf0, 0x11, 0x00


	//----- nvinfo : EIATTR_KPARAM_INFO
	.align		4
.L_243:
        /*0018*/ 	.byte	0x04, 0x17
        /*001a*/ 	.short	(.L_245 - .L_244)
.L_244:
        /*001c*/ 	.word	0x00000000
        /*0020*/ 	.short	0x0004
        /*0022*/ 	.short	0x0020
        /*0024*/ 	.byte	0x00, 0xf5, 0x21, 0x00


	//----- nvinfo : EIATTR_KPARAM_INFO
	.align		4
.L_245:
        /*0028*/ 	.byte	0x04, 0x17
        /*002a*/ 	.short	(.L_247 - .L_246)
.L_246:
        /*002c*/ 	.word	0x00000000
        /*0030*/ 	.short	0x0003
        /*0032*/ 	.short	0x0018
        /*0034*/ 	.byte	0x00, 0xf5, 0x21, 0x00


	//----- nvinfo : EIATTR_KPARAM_INFO
	.align		4
.L_247:
        /*0038*/ 	.byte	0x04, 0x17
        /*003a*/ 	.short	(.L_249 - .L_248)
.L_248:
        /*003c*/ 	.word	0x00000000
        /*0040*/ 	.short	0x0002
        /*0042*/ 	.short	0x0010
        /*0044*/ 	.byte	0x00, 0xf5, 0x21, 0x00


	//----- nvinfo : EIATTR_KPARAM_INFO
	.align		4
.L_249:
        /*0048*/ 	.byte	0x04, 0x17
        /*004a*/ 	.short	(.L_251 - .L_250)
.L_250:
        /*004c*/ 	.word	0x00000000
        /*0050*/ 	.short	0x0001
        /*0052*/ 	.short	0x0008
        /*0054*/ 	.byte	0x00, 0xf5, 0x21, 0x00


	//----- nvinfo : EIATTR_KPARAM_INFO
	.align		4
.L_251:
        /*0058*/ 	.byte	0x04, 0x17
        /*005a*/ 	.short	(.L_253 - .L_252)
.L_252:
        /*005c*/ 	.word	0x00000000
        /*0060*/ 	.short	0x0000
        /*0062*/ 	.short	0x0000
        /*0064*/ 	.byte	0x00, 0xf5, 0x21, 0x00


	//----- nvinfo : EIATTR_SPARSE_MMA_MASK
	.align		4
.L_253:
        /*0068*/ 	.byte	0x03, 0x50
        /*006a*/ 	.short	0x0000


	//----- nvinfo : EIATTR_MAXREG_COUNT
	.align		4
        /*006c*/ 	.byte	0x03, 0x1b
        /*006e*/ 	.short	0x00ff


	//----- nvinfo : EIATTR_MERCURY_ISA_VERSION
	.align		4
        /*0070*/ 	.byte	0x03, 0x5f
        /*0072*/ 	.short	0x0101


	//----- nvinfo : EIATTR_VRC_CTA_INIT_COUNT
	.align		4
        /*0074*/ 	.byte	0x02, 0x4a
	.zero		1
	.zero		1


	//----- nvinfo : EIATTR_EXIT_INSTR_OFFSETS
	.align		4
        /*0078*/ 	.byte	0x04, 0x1c
        /*007a*/ 	.short	(.L_255 - .L_254)


	//   ....[0]....
.L_254:
        /*007c*/ 	.word	0x000002c0


	//----- nvinfo : EIATTR_CBANK_PARAM_SIZE
	.align		4
.L_255:
        /*0080*/ 	.byte	0x03, 0x19
        /*0082*/ 	.short	0x002c


	//----- nvinfo : EIATTR_PARAM_CBANK
	.align		4
        /*0084*/ 	.byte	0x04, 0x0a
        /*0086*/ 	.short	(.L_257 - .L_256)
	.align		4
.L_256:
        /*0088*/ 	.word	index@(.nv.constant0._Z14initial_signalPKfPfS1_S1_S1_i)
        /*008c*/ 	.short	0x0380
        /*008e*/ 	.short	0x002c


	//----- nvinfo : EIATTR_SW_WAR
	.align		4
.L_257:
        /*0090*/ 	.byte	0x04, 0x36
        /*0092*/ 	.short	(.L_259 - .L_258)
.L_258:
        /*0094*/ 	.word	0x00000008
.L_259:


//--------------------- .nv.info._Z22propagation_at_cornersPf --------------------------
	.section	.nv.info._Z22propagation_at_cornersPf,"",@"SHT_CUDA_INFO"
	.sectionflags	@""
	.align	4


	//----- nvinfo : EIATTR_CUDA_API_VERSION
	.align		4
        /*0000*/ 	.byte	0x04, 0x37
        /*0002*/ 	.short	(.L_261 - .L_260)
.L_260:
        /*0004*/ 	.word	0x00000082


	//----- nvinfo : EIATTR_KPARAM_INFO
	.align		4
.L_261:
        /*0008*/ 	.byte	0x04, 0x17
        /*000a*/ 	.short	(.L_263 - .L_262)
.L_262:
        /*000c*/ 	.word	0x00000000
        /*0010*/ 	.short	0x0000
        /*0012*/ 	.short	0x0000
        /*0014*/ 	.byte	0x00, 0xf5, 0x21, 0x00


	//----- nvinfo : EIATTR_SPARSE_MMA_MASK
	.align		4
.L_263:
        /*0018*/ 	.byte	0x03, 0x50
        /*001a*/ 	.short	0x0000


	//----- nvinfo : EIATTR_MAXREG_COUNT
	.align		4
        /*001c*/ 	.byte	0x03, 0x1b
        /*001e*/ 	.short	0x00ff


	//----- nvinfo : EIATTR_MERCURY_ISA_VERSION
	.align		4
        /*0020*/ 	.byte	0x03, 0x5f
        /*0022*/ 	.short	0x0101


	//----- nvinfo : EIATTR_VRC_CTA_INIT_COUNT
	.align		4
        /*0024*/ 	.byte	0x02, 0x4a
	.zero		1
	.zero		1


	//----- nvinfo : EIATTR_EXIT_INSTR_OFFSETS
	.align		4
        /*0028*/ 	.byte	0x04, 0x1c
        /*002a*/ 	.short	(.L_265 - .L_264)


	//   ....[0]....
.L_264:
        /*002c*/ 	.word	0x000001b0


	//----- nvinfo : EIATTR_CBANK_PARAM_SIZE
	.align		4
.L_265:
        /*0030*/ 	.byte	0x03, 0x19
        /*0032*/ 	.short	0x0008


	//----- nvinfo : EIATTR_PARAM_CBANK
	.align		4
        /*0034*/ 	.byte	0x04, 0x0a
        /*0036*/ 	.short	(.L_267 - .L_266)
	.align		4
.L_266:
        /*0038*/ 	.word	index@(.nv.constant0._Z22propagation_at_cornersPf)
        /*003c*/ 	.short	0x0380
        /*003e*/ 	.short	0x0008


	//----- nvinfo : EIATTR_SW_WAR
	.align		4
.L_267:
        /*0040*/ 	.byte	0x04, 0x36
        /*0042*/ 	.short	(.L_269 - .L_268)
.L_268:
        /*0044*/ 	.word	0x00000008
.L_269:


//--------------------- .nv.info._Z11propagationiiiiPKfPfi --------------------------
	.section	.nv.info._Z11propagationiiiiPKfPfi,"",@"SHT_CUDA_INFO"
	.sectionflags	@""
	.align	4


	//----- nvinfo : EIATTR_CUDA_API_VERSION
	.align		4
        /*0000*/ 	.byte	0x04, 0x37
        /*0002*/ 	.short	(.L_271 - .L_270)
.L_270:
        /*0004*/ 	.word	0x00000082


	//----- nvinfo : EIATTR_KPARAM_INFO
	.align		4
.L_271:
        /*0008*/ 	.byte	0x04, 0x17
        /*000a*/ 	.short	(.L_273 - .L_272)
.L_272:
        /*000c*/ 	.word	0x00000000
        /*0010*/ 	.short	0x0006
        /*0012*/ 	.short	0x0020
        /*0014*/ 	.byte	0x00, 0xf0, 0x11, 0x00


	//----- nvinfo : EIATTR_KPARAM_INFO
	.align		4
.L_273:
        /*0018*/ 	.byte	0x04, 0x17
        /*001a*/ 	.short	(.L_275 - .L_274)
.L_274:
        /*001c*/ 	.word	0x00000000
        /*0020*/ 	.short	0x0005
        /*0022*/ 	.short	0x0018
        /*0024*/ 	.byte	0x00, 0xf5, 0x21, 0x00


	//----- nvinfo : EIATTR_KPARAM_INFO
	.align		4
.L_275:
        /*0028*/ 	.byte	0x04, 0x17
        /*002a*/ 	.short	(.L_277 - .L_276)
.L_276:
        /*002c*/ 	.word	0x00000000
        /*0030*/ 	.short	0x0004
        /*0032*/ 	.short	0x0010
        /*0034*/ 	.byte	0x00, 0xf5, 0x21, 0x00


	//----- nvinfo : EIATTR_KPARAM_INFO
	.align		4
.L_277:
        /*0038*/ 	.byte	0x04, 0x17
        /*003a*/ 	.short	(.L_279 - .L_278)
.L_278:
        /*003c*/ 	.word	0x00000000
        /*0040*/ 	.short	0x0003
        /*0042*/ 	.short	0x000c
        /*0044*/ 	.byte	0x00, 0xf0, 0x11, 0x00


	//----- nvinfo : EIATTR_KPARAM_INFO
	.align		4
.L_279:
        /*0048*/ 	.byte	0x04, 0x17
        /*004a*/ 	.short	(.L_281 - .L_280)
.L_280:
        /*004c*/ 	.word	0x00000000
        /*0050*/ 	.short	0x0002
        /*0052*/ 	.short	0x0008
        /*0054*/ 	.byte	0x00, 0xf0, 0x11, 0x00


	//----- nvinfo : EIATTR_KPARAM_INFO
	.align		4
.L_281:
        /*0058*/ 	.byte	0x04, 0x17
        /*005a*/ 	.short	(.L_283 - .L_282)
.L_282:
        /*005c*/ 	.word	0x00000000
        /*0060*/ 	.short	0x0001
        /*0062*/ 	.short	0x0004
        /*0064*/ 	.byte	0x00, 0xf0, 0x11, 0x00


	//----- nvinfo : EIATTR_KPARAM_INFO
	.align		4
.L_283:
        /*0068*/ 	.byte	0x04, 0x17
        /*006a*/ 	.short	(.L_285 - .L_284)
.L_284:
        /*006c*/ 	.word	0x00000000
        /*0070*/ 	.short	0x0000
        /*0072*/ 	.short	0x0000
        /*0074*/ 	.byte	0x00, 0xf0, 0x11, 0x00


	//----- nvinfo : EIATTR_SPARSE_MMA_MASK
	.align		4
.L_285:
        /*0078*/ 	.byte	0x03, 0x50
        /*007a*/ 	.short	0x0000


	//----- nvinfo : EIATTR_MAXREG_COUNT
	.align		4
        /*007c*/ 	.byte	0x03, 0x1b
        /*007e*/ 	.short	0x00ff


	//----- nvinfo : EIATTR_NUM_BARRIERS
	.align		4
        /*0080*/ 	.byte	0x02, 0x4c
        /*0082*/ 	.byte	0x01
	.zero		1


	//----- nvinfo : EIATTR_MERCURY_ISA_VERSION
	.align		4
        /*0084*/ 	.byte	0x03, 0x5f
        /*0086*/ 	.short	0x0101


	//----- nvinfo : EIATTR_VRC_CTA_INIT_COUNT
	.align		4
        /*0088*/ 	.byte	0x02, 0x4a
	.zero		1
	.zero		1


	//----- nvinfo : EIATTR_EXIT_INSTR_OFFSETS
	.align		4
        /*008c*/ 	.byte	0x04, 0x1c
        /*008e*/ 	.short	(.L_287 - .L_286)


	//   ....[0]....
.L_286:
        /*0090*/ 	.word	0x000000b0


	//   ....[1]....
        /*0094*/ 	.word	0x000016d0


	//   ....[2]....
        /*0098*/ 	.word	0x00001840


	//----- nvinfo : EIATTR_CRS_STACK_SIZE
	.align		4
.L_287:
        /*009c*/ 	.byte	0x04, 0x1e
        /*009e*/ 	.short	(.L_289 - .L_288)
.L_288:
        /*00a0*/ 	.word	0x00000000


	//----- nvinfo : EIATTR_CBANK_PARAM_SIZE
	.align		4
.L_289:
        /*00a4*/ 	.byte	0x03, 0x19
        /*00a6*/ 	.short	0x0024


	//----- nvinfo : EIATTR_PARAM_CBANK
	.align		4
        /*00a8*/ 	.byte	0x04, 0x0a
        /*00aa*/ 	.short	(.L_291 - .L_290)
	.align		4
.L_290:
        /*00ac*/ 	.word	index@(.nv.constant0._Z11propagationiiiiPKfPfi)
        /*00b0*/ 	.short	0x0380
        /*00b2*/ 	.short	0x0024


	//----- nvinfo : EIATTR_SW_WAR
	.align		4
.L_291:
        /*00b4*/ 	.byte	0x04, 0x36
        /*00b6*/ 	.short	(.L_293 - .L_292)
.L_292:
        /*00b8*/ 	.word	0x00000008
.L_293:


//--------------------- .nv.info._Z11field_setupPKfS0_Pf --------------------------
	.section	.nv.info._Z11field_setupPKfS0_Pf,"",@"SHT_CUDA_INFO"
	.sectionflags	@""
	.align	4


	//----- nvinfo : EIATTR_CUDA_API_VERSION
	.align		4
        /*0000*/ 	.byte	0x04, 0x37
        /*0002*/ 	.short	(.L_295 - .L_294)
.L_294:
        /*0004*/ 	.word	0x00000082


	//----- nvinfo : EIATTR_KPARAM_INFO
	.align		4
.L_295:
        /*0008*/ 	.byte	0x04, 0x17
        /*000a*/ 	.short	(.L_297 - .L_296)
.L_296:
        /*000c*/ 	.word	0x00000000
        /*0010*/ 	.short	0x0002
        /*0012*/ 	.short	0x0010
        /*0014*/ 	.byte	0x00, 0xf5, 0x21, 0x00


	//----- nvinfo : EIATTR_KPARAM_INFO
	.align		4
.L_297:
        /*0018*/ 	.byte	0x04, 0x17
        /*001a*/ 	.short	(.L_299 - .L_298)
.L_298:
        /*001c*/ 	.word	0x00000000
        /*0020*/ 	.short	0x0001
        /*0022*/ 	.short	0x0008
        /*0024*/ 	.byte	0x00, 0xf5, 0x21, 0x00


	//----- nvinfo : EIATTR_KPARAM_INFO
	.align		4
.L_299:
        /*0028*/ 	.byte	0x04, 0x17
        /*002a*/ 	.short	(.L_301 - .L_300)
.L_300:
        /*002c*/ 	.word	0x00000000
        /*0030*/ 	.short	0x0000
        /*0032*/ 	.short	0x0000
        /*0034*/ 	.byte	0x00, 0xf5, 0x21, 0x00


	//----- nvinfo : EIATTR_SPARSE_MMA_MASK
	.align		4
.L_301:
        /*0038*/ 	.byte	0x03, 0x50
        /*003a*/ 	.short	0x0000


	//----- nvinfo : EIATTR_MAXREG_COUNT
	.align		4
        /*003c*/ 	.byte	0x03, 0x1b
        /*003e*/ 	.short	0x00ff


	//----- nvinfo : EIATTR_MERCURY_ISA_VERSION
	.align		4
        /*0040*/ 	.byte	0x03, 0x5f
        /*0042*/ 	.short	0x0101


	//----- nvinfo : EIATTR_VRC_CTA_INIT_COUNT
	.align		4
        /*0044*/ 	.byte	0x02, 0x4a
	.zero		1
	.zero		1


	//----- nvinfo : EIATTR_EXIT_INSTR_OFFSETS
	.align		4
        /*0048*/ 	.byte	0x04, 0x1c
        /*004a*/ 	.short	(.L_303 - .L_302)


	//   ....[0]....
.L_302:
        /*004c*/ 	.word	0x000000b0


	//   ....[1]....
        /*0050*/ 	.word	0x00002240


	//----- nvinfo : EIATTR_CRS_STACK_SIZE
	.align		4
.L_303:
        /*0054*/ 	.byte	0x04, 0x1e
        /*0056*/ 	.short	(.L_305 - .L_304)
.L_304:
        /*0058*/ 	.word	0x00000000


	//----- nvinfo : EIATTR_CBANK_PARAM_SIZE
	.align		4
.L_305:
        /*005c*/ 	.byte	0x03, 0x19
        /*005e*/ 	.short	0x0018


	//----- nvinfo : EIATTR_PARAM_CBANK
	.align		4
        /*0060*/ 	.byte	0x04, 0x0a
        /*0062*/ 	.short	(.L_307 - .L_306)
	.align		4
.L_306:
        /*0064*/ 	.word	index@(.nv.constant0._Z11field_setupPKfS0_Pf)
        /*0068*/ 	.short	0x0380
        /*006a*/ 	.short	0x0018


	//----- nvinfo : EIATTR_SW_WAR
	.align		4
.L_307:
        /*006c*/ 	.byte	0x04, 0x36
        /*006e*/ 	.short	(.L_309 - .L_308)
.L_308:
        /*0070*/ 	.word	0x00000008
.L_309:


//--------------------- .nv.callgraph             --------------------------
	.section	.nv.callgraph,"",@"SHT_CUDA_CALLGRAPH"
	.align	4
	.sectionentsize	8
	.align		4
        /*0000*/ 	.word	0x00000000
	.align		4
        /*0004*/ 	.word	0xffffffff
	.align		4
        /*0008*/ 	.word	0x00000000
	.align		4
        /*000c*/ 	.word	0xfffffffe
	.align		4
        /*0010*/ 	.word	0x00000000
	.align		4
        /*0014*/ 	.word	0xfffffffd
	.align		4
        /*0018*/ 	.word	0x00000000
	.align		4
        /*001c*/ 	.word	0xfffffffc


//--------------------- .nv.constant3             --------------------------
	.section	.nv.constant3,"a",@progbits
	.align	4
.nv.constant3:
	.type		hx,@object
	.size		hx,(hy - hx)
hx:
        /*0000*/ 	.byte	0x6f, 0x12, 0x83, 0x3a
	.type		hy,@object
	.size		hy,(h - hy)
hy:
        /*0004*/ 	.byte	0x6f, 0x12, 0x83, 0x3a
	.type		h,@object
	.size		h,(dt - h)
h:
        /*0008*/ 	.byte	0x6f, 0x12, 0x83, 0x3a
	.type		dt,@object
	.size		dt,(omegac - dt)
dt:
        /*000c*/ 	.byte	0x87, 0xf4, 0xb2, 0x34
	.type		omegac,@object
	.size		omegac,(tao - omegac)
omegac:
        /*0010*/ 	.byte	0x80, 0xbf, 0x3f, 0x49
	.type		tao,@object
	.size		tao,(tt - tao)
tao:
        /*0014*/ 	.byte	0xbd, 0x37, 0x86, 0x36
	.type		tt,@object
	.size		tt,(.L_6 - tt)
tt:
        /*0018*/ 	.byte	0x56, 0xdb, 0x08, 0x37
.L_6:


//--------------------- .nv.constant4             --------------------------
	.section	.nv.constant4,"a",@progbits
	.align	8
	.align		8
.nv.constant4:
        /*0000*/ 	.dword	__cudart_i2opi_f


//--------------------- .text._Z5resetPKfPfS1_S1_S1_ --------------------------
	.section	.text._Z5resetPKfPfS1_S1_S1_,"ax",@progbits
	.align	128
        .global         _Z5resetPKfPfS1_S1_S1_
        .type           _Z5resetPKfPfS1_S1_S1_,@function
        .size           _Z5resetPKfPfS1_S1_S1_,(.L_x_131 - _Z5resetPKfPfS1_S1_S1_)
        .other          _Z5resetPKfPfS1_S1_S1_,@"STO_CUDA_ENTRY STV_DEFAULT"
_Z5resetPKfPfS1_S1_S1_:
.text._Z5resetPKfPfS1_S1_S1_:
[----:B------:R-:W-:Y:S01]  /*0000*/  LDC R1, c[0x0][0x37c] ;  /* 0x0000df00ff017b82 */ /* 0x000fe20000000800 */
[----:B------:R-:W0:Y:S07]  /*0010*/  S2R R3, SR_TID.Y ;  /* 0x0000000000037919 */ /* 0x000e2e0000002200 */
[----:B------:R-:W1:Y:S01]  /*0020*/  LDC R5, c[0x0][0x360] ;  /* 0x0000d800ff057b82 */ /* 0x000e620000000800 */
[----:B------:R-:W1:Y:S07]  /*0030*/  S2R R2, SR_TID.X ;  /* 0x0000000000027919 */ /* 0x000e6e0000002100 */
[----:B------:R-:W0:Y:S08]  /*0040*/  S2UR UR5, SR_CTAID.Y ;  /* 0x00000000000579c3 */ /* 0x000e300000002600 */
[----:B------:R-:W0:Y:S08]  /*0050*/  LDC R0, c[0x0][0x364] ;  /* 0x0000d900ff007b82 */ /* 0x000e300000000800 */
[----:B------:R-:W1:Y:S01]  /*0060*/  S2UR UR4, SR_CTAID.X ;  /* 0x00000000000479c3 */ /* 0x000e620000002500 */
[----:B0-----:R-:W-:-:S05]  /*0070*/  IMAD R3, R0, UR5, R3 ;  /* 0x0000000500037c24 */ /* 0x001fca000f8e0203 */
[----:B------:R-:W-:Y:S01]  /*0080*/  ISETP.GT.U32.AND P0, PT, R3, 0xc8, PT ;  /* 0x000000c80300780c */ /* 0x000fe20003f04070 */
[----:B-1----:R-:W-:-:S05]  /*0090*/  IMAD R2, R5, UR4, R2 ;  /* 0x0000000405027c24 */ /* 0x002fca000f8e0202 */
[----:B------:R-:W-:-:S13]  /*00a0*/  ISETP.GT.OR P0, PT, R2, 0xc8, P0 ;  /* 0x000000c80200780c */ /* 0x000fda0000704670 */
[----:B------:R-:W-:Y:S05]  /*00b0*/  @P0 EXIT ;  /* 0x000000000000094d */ /* 0x000fea0003800000 */
[----:B------:R-:W0:Y:S01]  /*00c0*/  LDC.64 R4, c[0x0][0x380] ;  /* 0x0000e000ff047b82 */ /* 0x000e220000000a00 */
[----:B------:R-:W1:Y:S01]  /*00d0*/  LDCU.64 UR4, c[0x0][0x358] ;  /* 0x00006b00ff0477ac */ /* 0x000e620008000a00 */
[----:B------:R-:W-:-:S04]  /*00e0*/  IMAD R2, R3, 0xe0, R2 ;  /* 0x000000e003027824 */ /* 0x000fc800078e0202 */
[----:B0-----:R-:W-:-:S06]  /*00f0*/  IMAD.WIDE R4, R2, 0x4, R4 ;  /* 0x0000000402047825 */ /* 0x001fcc00078e0204 */
[----:B-1----:R-:W2:Y:S01]  /*0100*/  LDG.E R4, desc[UR4][R4.64] ;  /* 0x0000000404047981 */ /* 0x002ea2000c1e1900 */
[----:B------:R-:W-:Y:S01]  /*0110*/  BSSY.RECONVERGENT B0, `(.L_x_0) ;  /* 0x000000e000007945 */ /* 0x000fe20003800200 */
[----:B--2---:R-:W-:-:S04]  /*0120*/  FADD R0, R4, 1 ;  /* 0x3f80000004007421 */ /* 0x004fc80000000000 */
[----:B------:R-:W-:Y:S01]  /*0130*/  VIADD R6, R0, 0xf3000000 ;  /* 0xf300000000067836 */ /* 0x000fe20000000000 */
[----:B------:R0:W1:Y:S04]  /*0140*/  MUFU.RSQ R3, R0 ;  /* 0x0000000000037308 */ /* 0x0000680000001400 */
[----:B------:R-:W-:-:S13]  /*0150*/  ISETP.GT.U32.AND P0, PT, R6, 0x727fffff, PT ;  /* 0x727fffff0600780c */ /* 0x000fda0003f04070 */
[----:B01----:R-:W-:Y:S05]  /*0160*/  @!P0 BRA `(.L_x_1) ;  /* 0x0000000000108947 */ /* 0x003fea0003800000 */
[----:B------:R-:W-:-:S07]  /*0170*/  MOV R8, 0x190 ;  /* 0x0000019000087802 */ /* 0x000fce0000000f00 */
[----:B------:R-:W-:Y:S05]  /*0180*/  CALL.REL.NOINC `($__internal_0_$__cuda_sm20_sqrt_rn_f32_slowpath) ;  /* 0x0000000000a07944 */ /* 0x000fea0003c00000 */
[----:B------:R-:W-:Y:S01]  /*0190*/  IMAD.MOV.U32 R0, RZ, RZ, R3 ;  /* 0x000000ffff007224 */ /* 0x000fe200078e0003 */
[----:B------:R-:W-:Y:S06]  /*01a0*/  BRA `(.L_x_2) ;  /* 0x0000000000107947 */ /* 0x000fec0003800000 */
.L_x_1:
[----:B------:R-:W-:Y:S01]  /*01b0*/  FMUL.FTZ R5, R0, R3 ;  /* 0x0000000300057220 */ /* 0x000fe20000410000 */
[----:B------:R-:W-:-:S03]  /*01c0*/  FMUL.FTZ R3, R3, 0.5 ;  /* 0x3f00000003037820 */ /* 0x000fc60000410000 */
[----:B------:R-:W-:-:S04]  /*01d0*/  FFMA R0, -R5, R5, R0 ;  /* 0x0000000505007223 */ /* 0x000fc80000000100 */
[----:B------:R-:W-:-:S07]  /*01e0*/  FFMA R0, R0, R3, R5 ;  /* 0x0000000300007223 */ /* 0x000fce0000000005 */
.L_x_2:
[----:B------:R-:W-:Y:S05]  /*01f0*/  BSYNC.RECONVERGENT B0 ;  /* 0x0000000000007941 */ /* 0x000fea0003800200 */
.L_x_0:
[----:B------:R-:W0:Y:S01]  /*0200*/  LDC R9, c[0x3][RZ] ;  /* 0x00c00000ff097b82 */ /* 0x000e220000000800 */
[----:B------:R-:W1:Y:S01]  /*0210*/  LDCU UR6, c[0x3][0xc] ;  /* 0x00c00180ff0677ac */ /* 0x000e620008000800 */
[----:B------:R-:W-:Y:S01]  /*0220*/  FMUL R3, R0, 1500 ;  /* 0x44bb800000037820 */ /* 0x000fe20000400000 */
[----:B------:R-:W-:Y:S05]  /*0230*/  BSSY.RECONVERGENT B0, `(.L_x_3) ;  /* 0x0000010000007945 */ /* 0x000fea0003800200 */
[----:B------:R-:W2:Y:S01]  /*0240*/  LDC.64 R4, c[0x0][0x388] ;  /* 0x0000e200ff047b82 */ /* 0x000ea20000000a00 */
[----:B-1----:R-:W-:Y:S01]  /*0250*/  FMUL R0, R3, UR6 ;  /* 0x0000000603007c20 */ /* 0x002fe20008400000 */
[----:B0-----:R-:W0:Y:S01]  /*0260*/  MUFU.RCP R6, R9 ;  /* 0x0000000900067308 */ /* 0x001e220000001000 */
[----:B--2---:R-:W-:-:S07]  /*0270*/  IMAD.WIDE R4, R2, 0x4, R4 ;  /* 0x0000000402047825 */ /* 0x004fce00078e0204 */
[----:B------:R-:W1:Y:S01]  /*0280*/  FCHK P0, R0, R9 ;  /* 0x0000000900007302 */ /* 0x000e620000000000 */
[----:B------:R2:W-:Y:S01]  /*0290*/  STG.E desc[UR4][R4.64], R3 ;  /* 0x0000000304007986 */ /* 0x0005e2000c101904 */
[----:B0-----:R-:W-:-:S04]  /*02a0*/  FFMA R7, R6, -R9, 1 ;  /* 0x3f80000006077423 */ /* 0x001fc80000000809 */
[----:B------:R-:W-:-:S04]  /*02b0*/  FFMA R7, R6, R7, R6 ;  /* 0x0000000706077223 */ /* 0x000fc80000000006 */
[----:B------:R-:W-:-:S04]  /*02c0*/  FFMA R6, R0, R7, RZ ;  /* 0x0000000700067223 */ /* 0x000fc800000000ff */
[----:B------:R-:W-:-:S04]  /*02d0*/  FFMA R8, R6, -R9, R0 ;  /* 0x8000000906087223 */ /* 0x000fc80000000000 */
[----:B------:R-:W-:Y:S01]  /*02e0*/  FFMA R11, R7, R8, R6 ;  /* 0x00000008070b7223 */ /* 0x000fe20000000006 */
[----:B-12---:R-:W-:Y:S06]  /*02f0*/  @!P0 BRA `(.L_x_4) ;  /* 0x00000000000c8947 */ /* 0x006fec0003800000 */
[----:B------:R-:W-:-:S07]  /*0300*/  MOV R4, 0x320 ;  /* 0x0000032000047802 */ /* 0x000fce0000000f00 */
[----:B------:R-:W-:Y:S05]  /*0310*/  CALL.REL.NOINC `($__internal_1_$__cuda_sm3x_div_rn_noftz_f32_slowpath) ;  /* 0x0000000000947944 */ /* 0x000fea0003c00000 */
[----:B------:R-:W-:-:S07]  /*0320*/  IMAD.MOV.U32 R11, RZ, RZ, R0 ;  /* 0x000000ffff0b7224 */ /* 0x000fce00078e0000 */
.L_x_4:
[----:B------:R-:W-:Y:S05]  /*0330*/  BSYNC.RECONVERGENT B0 ;  /* 0x0000000000007941 */ /* 0x000fea0003800200 */
.L_x_3:
[----:B------:R-:W0:Y:S01]  /*0340*/  LDC.64 R4, c[0x0][0x390] ;  /* 0x0000e400ff047b82 */ /* 0x000e220000000a00 */
[----:B------:R-:W-:Y:S02]  /*0350*/  HFMA2 R0, -RZ, RZ, 2.25, 0 ;  /* 0x40800000ff007431 */ /* 0x000fe400000001ff */
[----:B------:R-:W-:-:S05]  /*0360*/  FMUL R13, R11, R11 ;  /* 0x0000000b0b0d7220 */ /* 0x000fca0000400000 */
[----:B------:R-:W1:Y:S08]  /*0370*/  LDC.64 R6, c[0x0][0x398] ;  /* 0x0000e600ff067b82 */ /* 0x000e700000000a00 */
[----:B------:R-:W2:Y:S01]  /*0380*/  LDC.64 R8, c[0x0][0x3a0] ;  /* 0x0000e800ff087b82 */ /* 0x000ea20000000a00 */
[----:B0-----:R-:W-:-:S05]  /*0390*/  IMAD.WIDE R4, R2, 0x4, R4 ;  /* 0x0000000402047825 */ /* 0x001fca00078e0204 */
[----:B------:R-:W-:Y:S01]  /*03a0*/  STG.E desc[UR4][R4.64], R11 ;  /* 0x0000000b04007986 */ /* 0x000fe2000c101904 */
[----:B-1----:R-:W-:-:S05]  /*03b0*/  IMAD.WIDE R6, R2, 0x4, R6 ;  /* 0x0000000402067825 */ /* 0x002fca00078e0206 */
[----:B------:R-:W-:Y:S01]  /*03c0*/  STG.E desc[UR4][R6.64], R13 ;  /* 0x0000000d06007986 */ /* 0x000fe2000c101904 */
[----:B--2---:R-:W-:-:S04]  /*03d0*/  IMAD.WIDE R2, R2, 0x4, R8 ;  /* 0x0000000402027825 */ /* 0x004fc800078e0208 */
[----:B------:R-:W-:-:S05]  /*03e0*/  FFMA R9, R13, -R0, 2 ;  /* 0x400000000d097423 */ /* 0x000fca0000000800 */
[----:B------:R-:W-:Y:S01]  /*03f0*/  STG.E desc[UR4][R2.64], R9 ;  /* 0x0000000902007986 */ /* 0x000fe2000c101904 */
[----:B------:R-:W-:Y:S05]  /*0400*/  EXIT ;  /* 0x000000000000794d */ /* 0x000fea0003800000 */
        .weak           $__internal_0_$__cuda_sm20_sqrt_rn_f32_slowpath
        .type           $__internal_0_$__cuda_sm20_sqrt_rn_f32_slowpath,@function
        .size           $__internal_0_$__cuda_sm20_sqrt_rn_f32_slowpath,($__internal_1_$__cuda_sm3x_div_rn_noftz_f32_slowpath - $__internal_0_$__cuda_sm20_sqrt_rn_f32_slowpath)
$__internal_0_$__cuda_sm20_sqrt_rn_f32_slowpath:
[----:B------:R-:W-:-:S13]  /*0410*/  LOP3.LUT P0, RZ, R0, 0x7fffffff, RZ, 0xc0, !PT ;  /* 0x7fffffff00ff7812 */ /* 0x000fda000780c0ff */
[----:B------:R-:W-:Y:S01]  /*0420*/  @!P0 IMAD.MOV.U32 R3, RZ, RZ, R0 ;  /* 0x000000ffff038224 */ /* 0x000fe200078e0000 */
[----:B------:R-:W-:Y:S06]  /*0430*/  @!P0 BRA `(.L_x_5) ;  /* 0x0000000000408947 */ /* 0x000fec0003800000 */
[----:B------:R-:W-:-:S13]  /*0440*/  FSETP.GEU.FTZ.AND P0, PT, R0, RZ, PT ;  /* 0x000000ff0000720b */ /* 0x000fda0003f1e000 */
[----:B------:R-:W-:Y:S01]  /*0450*/  @!P0 IMAD.MOV.U32 R3, RZ, RZ, 0x7fffffff ;  /* 0x7fffffffff038424 */ /* 0x000fe200078e00ff */
[----:B------:R-:W-:Y:S06]  /*0460*/  @!P0 BRA `(.L_x_5) ;  /* 0x0000000000348947 */ /* 0x000fec0003800000 */
[----:B------:R-:W-:-:S13]  /*0470*/  FSETP.GTU.FTZ.AND P0, PT, |R0|, +INF , PT ;  /* 0x7f8000000000780b */ /* 0x000fda0003f1c200 */
[----:B------:R-:W-:Y:S01]  /*0480*/  @P0 FADD.FTZ R3, R0, 1 ;  /* 0x3f80000000030421 */ /* 0x000fe20000010000 */
[----:B------:R-:W-:Y:S06]  /*0490*/  @P0 BRA `(.L_x_5) ;  /* 0x0000000000280947 */ /* 0x000fec0003800000 */
[----:B------:R-:W-:-:S13]  /*04a0*/  FSETP.NEU.FTZ.AND P0, PT, |R0|, +INF , PT ;  /* 0x7f8000000000780b */ /* 0x000fda0003f1d200 */
[----:B------:R-:W-:-:S04]  /*04b0*/  @P0 FFMA R4, R0, 1.84467440737095516160e+19, RZ ;  /* 0x5f80000000040823 */ /* 0x000fc800000000ff */
[----:B------:R-:W0:Y:S02]  /*04c0*/  @P0 MUFU.RSQ R3, R4 ;  /* 0x0000000400030308 */ /* 0x000e240000001400 */
[----:B0-----:R-:W-:Y:S01]  /*04d0*/  @P0 FMUL.FTZ R5, R4, R3 ;  /* 0x0000000304050220 */ /* 0x001fe20000410000 */
[----:B------:R-:W-:Y:S01]  /*04e0*/  @P0 FMUL.FTZ R7, R3, 0.5 ;  /* 0x3f00000003070820 */ /* 0x000fe20000410000 */
[----:B------:R-:W-:Y:S02]  /*04f0*/  @!P0 MOV R3, R0 ;  /* 0x0000000000038202 */ /* 0x000fe40000000f00 */
[----:B------:R-:W-:-:S04]  /*0500*/  @P0 FADD.FTZ R6, -R5, -RZ ;  /* 0x800000ff05060221 */ /* 0x000fc80000010100 */
[----:B------:R-:W-:-:S04]  /*0510*/  @P0 FFMA R6, R5, R6, R4 ;  /* 0x0000000605060223 */ /* 0x000fc80000000004 */
[----:B------:R-:W-:-:S04]  /*0520*/  @P0 FFMA R6, R6, R7, R5 ;  /* 0x0000000706060223 */ /* 0x000fc80000000005 */
[----:B------:R-:W-:-:S07]  /*0530*/  @P0 FMUL.FTZ R3, R6, 2.3283064365386962891e-10 ;  /* 0x2f80000006030820 */ /* 0x000fce0000410000 */
.L_x_5:
[----:B------:R-:W-:Y:S02]  /*0540*/  IMAD.MOV.U32 R4, RZ, RZ, R8 ;  /* 0x000000ffff047224 */ /* 0x000fe400078e0008 */
[----:B------:R-:W-:-:S04]  /*0550*/  IMAD.MOV.U32 R5, RZ, RZ, 0x0 ;  /* 0x00000000ff057424 */ /* 0x000fc800078e00ff */
[----:B------:R-:W-:Y:S05]  /*0560*/  RET.REL.NODEC R4 `(_Z5resetPKfPfS1_S1_S1_) ;  /* 0xfffffff804a47950 */ /* 0x000fea0003c3ffff */
        .weak           $__internal_1_$__cuda_sm3x_div_rn_noftz_f32_slowpath
        .type           $__internal_1_$__cuda_sm3x_div_rn_noftz_f32_slowpath,@function
        .size           $__internal_1_$__cuda_sm3x_div_rn_noftz_f32_slowpath,(.L_x_131 - $__internal_1_$__cuda_sm3x_div_rn_noftz_f32_slowpath)
$__internal_1_$__cuda_sm3x_div_rn_noftz_f32_slowpath:
[----:B------:R-:W0:Y:S01]  /*0570*/  LDC R3, c[0x3][RZ] ;  /* 0x00c00000ff037b82 */ /* 0x000e220000000800 */
[--C-:B------:R-:W-:Y:S01]  /*0580*/  SHF.R.U32.HI R5, RZ, 0x17, R0.reuse ;  /* 0x00000017ff057819 */ /* 0x100fe20000011600 */
[----:B------:R-:W1:Y:S01]  /*0590*/  LDCU UR6, c[0x3][URZ] ;  /* 0x00c00000ff0677ac */ /* 0x000e620008000800 */
[----:B------:R-:W-:Y:S02]  /*05a0*/  BSSY.RECONVERGENT B1, `(.L_x_6) ;  /* 0x0000064000017945 */ /* 0x000fe40003800200 */
[----:B------:R-:W-:Y:S01]  /*05b0*/  LOP3.LUT R10, R5, 0xff, RZ, 0xc0, !PT ;  /* 0x000000ff050a7812 */ /* 0x000fe200078ec0ff */
[----:B------:R-:W-:-:S04]  /*05c0*/  IMAD.MOV.U32 R5, RZ, RZ, R0 ;  /* 0x000000ffff057224 */ /* 0x000fc800078e0000 */
[----:B------:R-:W-:Y:S01]  /*05d0*/  VIADD R11, R10, 0xffffffff ;  /* 0xffffffff0a0b7836 */ /* 0x000fe20000000000 */
[----:B-1----:R-:W-:Y:S02]  /*05e0*/  MOV R8, UR6 ;  /* 0x0000000600087c02 */ /* 0x002fe40008000f00 */
[----:B0-----:R-:W-:-:S04]  /*05f0*/  SHF.R.U32.HI R6, RZ, 0x17, R3 ;  /* 0x00000017ff067819 */ /* 0x001fc80000011603 */
[----:B------:R-:W-:-:S04]  /*0600*/  LOP3.LUT R6, R6, 0xff, RZ, 0xc0, !PT ;  /* 0x000000ff06067812 */ /* 0x000fc800078ec0ff */
[----:B------:R-:W-:-:S04]  /*0610*/  IADD3 R9, PT, PT, R6, -0x1, RZ ;  /* 0xffffffff06097810 */ /* 0x000fc80007ffe0ff */
[----:B------:R-:W-:-:S04]  /*0620*/  ISETP.GT.U32.AND P0, PT, R9, 0xfd, PT ;  /* 0x000000fd0900780c */ /* 0x000fc80003f04070 */
[----:B------:R-:W-:-:S13]  /*0630*/  ISETP.GT.U32.OR P0, PT, R11, 0xfd, P0 ;  /* 0x000000fd0b00780c */ /* 0x000fda0000704470 */
[----:B------:R-:W-:Y:S01]  /*0640*/  @!P0 IMAD.MOV.U32 R7, RZ, RZ, RZ ;  /* 0x000000ffff078224 */ /* 0x000fe200078e00ff */
[----:B------:R-:W-:Y:S06]  /*0650*/  @!P0 BRA `(.L_x_7) ;  /* 0x00000000005c8947 */ /* 0x000fec0003800000 */
[----:B------:R-:W-:Y:S02]  /*0660*/  FSETP.GTU.FTZ.AND P1, PT, |R3|, +INF , PT ;  /* 0x7f8000000300780b */ /* 0x000fe40003f3c200 */
[----:B------:R-:W-:-:S04]  /*0670*/  FSETP.GTU.FTZ.AND P0, PT, |R0|, +INF , PT ;  /* 0x7f8000000000780b */ /* 0x000fc80003f1c200 */
[----:B------:R-:W-:-:S13]  /*0680*/  PLOP3.LUT P0, PT, P0, P1, PT, 0xf8, 0x8f ;  /* 0x00000000008f781c */ /* 0x000fda0000703f70 */
[----:B------:R-:W-:Y:S05]  /*0690*/  @P0 BRA `(.L_x_8) ;  /* 0x00000004004c0947 */ /* 0x000fea0003800000 */
[----:B------:R-:W-:-:S13]  /*06a0*/  LOP3.LUT P0, RZ, R8, 0x7fffffff, R5, 0xc8, !PT ;  /* 0x7fffffff08ff7812 */ /* 0x000fda000780c805 */
[----:B------:R-:W-:Y:S05]  /*06b0*/  @!P0 BRA `(.L_x_9) ;  /* 0x00000004003c8947 */ /* 0x000fea0003800000 */
[C---:B------:R-:W-:Y:S02]  /*06c0*/  FSETP.NEU.FTZ.AND P2, PT, |R0|.reuse, +INF , PT ;  /* 0x7f8000000000780b */ /* 0x040fe40003f5d200 */
[----:B------:R-:W-:Y:S02]  /*06d0*/  FSETP.NEU.FTZ.AND P1, PT, |R3|, +INF , PT ;  /* 0x7f8000000300780b */ /* 0x000fe40003f3d200 */
[----:B------:R-:W-:-:S11]  /*06e0*/  FSETP.NEU.FTZ.AND P0, PT, |R0|, +INF , PT ;  /* 0x7f8000000000780b */ /* 0x000fd60003f1d200 */
[----:B------:R-:W-:Y:S05]  /*06f0*/  @!P1 BRA !P2, `(.L_x_9) ;  /* 0x00000004002c9947 */ /* 0x000fea0005000000 */
[----:B------:R-:W-:-:S04]  /*0700*/  LOP3.LUT P2, RZ, R5, 0x7fffffff, RZ, 0xc0, !PT ;  /* 0x7fffffff05ff7812 */ /* 0x000fc8000784c0ff */
[----:B------:R-:W-:-:S13]  /*0710*/  PLOP3.LUT P1, PT, P1, P2, PT, 0x2f, 0xf2 ;  /* 0x0000000000f2781c */ /* 0x000fda0000f24577 */
[----:B------:R-:W-:Y:S05]  /*0720*/  @P1 BRA `(.L_x_10) ;  /* 0x0000000400181947 */ /* 0x000fea0003800000 */
[----:B------:R-:W-:-:S04]  /*0730*/  LOP3.LUT P1, RZ, R8, 0x7fffffff, RZ, 0xc0, !PT ;  /* 0x7fffffff08ff7812 */ /* 0x000fc8000782c0ff */
[----:B------:R-:W-:-:S13]  /*0740*/  PLOP3.LUT P0, PT, P0, P1, PT, 0x2f, 0xf2 ;  /* 0x0000000000f2781c */ /* 0x000fda0000702577 */
[----:B------:R-:W-:Y:S05]  /*0750*/  @P0 BRA `(.L_x_11) ;  /* 0x0000000400000947 */ /* 0x000fea0003800000 */
[----:B------:R-:W-:Y:S02]  /*0760*/  ISETP.GE.AND P0, PT, R11, RZ, PT ;  /* 0x000000ff0b00720c */ /* 0x000fe40003f06270 */
[----:B------:R-:W-:-:S11]  /*0770*/  ISETP.GE.AND P1, PT, R9, RZ, PT ;  /* 0x000000ff0900720c */ /* 0x000fd60003f26270 */
[----:B------:R-:W-:Y:S01]  /*0780*/  @P0 IMAD.MOV.U32 R7, RZ, RZ, RZ ;  /* 0x000000ffff070224 */ /* 0x000fe200078e00ff */
[----:B------:R-:W-:Y:S01]  /*0790*/  @!P0 MOV R7, 0xffffffc0 ;  /* 0xffffffc000078802 */ /* 0x000fe20000000f00 */
[----:B------:R-:W-:Y:S01]  /*07a0*/  @!P0 FFMA R5, R0, 1.84467440737095516160e+19, RZ ;  /* 0x5f80000000058823 */ /* 0x000fe200000000ff */
[----:B------:R-:W-:-:S03]  /*07b0*/  @!P1 FFMA R8, R3, 1.84467440737095516160e+19, RZ ;  /* 0x5f80000003089823 */ /* 0x000fc600000000ff */
[----:B------:R-:W-:-:S07]  /*07c0*/  @!P1 VIADD R7, R7, 0x40 ;  /* 0x0000004007079836 */ /* 0x000fce0000000000 */
.L_x_7:
[----:B------:R-:W-:Y:S01]  /*07d0*/  LEA R3, R6, 0xc0800000, 0x17 ;  /* 0xc080000006037811 */ /* 0x000fe200078eb8ff */
[----:B------:R-:W-:Y:S04]  /*07e0*/  BSSY.RECONVERGENT B2, `(.L_x_12) ;  /* 0x0000036000027945 */ /* 0x000fe80003800200 */
[----:B------:R-:W-:Y:S01]  /*07f0*/  IMAD.IADD R8, R8, 0x1, -R3 ;  /* 0x0000000108087824 */ /* 0x000fe200078e0a03 */
[----:B------:R-:W-:-:S03]  /*0800*/  IADD3 R3, PT, PT, R10, -0x7f, RZ ;  /* 0xffffff810a037810 */ /* 0x000fc60007ffe0ff */
[----:B------:R-:W0:Y:S01]  /*0810*/  MUFU.RCP R9, R8 ;  /* 0x0000000800097308 */ /* 0x000e220000001000 */
[----:B------:R-:W-:Y:S01]  /*0820*/  FADD.FTZ R11, -R8, -RZ ;  /* 0x800000ff080b7221 */ /* 0x000fe20000010100 */
[C---:B------:R-:W-:Y:S01]  /*0830*/  IMAD R0, R3.reuse, -0x800000, R5 ;  /* 0xff80000003007824 */ /* 0x040fe200078e0205 */
[----:B------:R-:W-:-:S05]  /*0840*/  IADD3 R6, PT, PT, R3, 0x7f, -R6 ;  /* 0x0000007f03067810 */ /* 0x000fca0007ffe806 */
[----:B------:R-:W-:Y:S02]  /*0850*/  IMAD.IADD R6, R6, 0x1, R7 ;  /* 0x0000000106067824 */ /* 0x000fe400078e0207 */
[----:B0-----:R-:W-:-:S04]  /*0860*/  FFMA R10, R9, R11, 1 ;  /* 0x3f800000090a7423 */ /* 0x001fc8000000000b */
[----:B------:R-:W-:-:S04]  /*0870*/  FFMA R12, R9, R10, R9 ;  /* 0x0000000a090c7223 */ /* 0x000fc80000000009 */
[----:B------:R-:W-:-:S04]  /*0880*/  FFMA R5, R0, R12, RZ ;  /* 0x0000000c00057223 */ /* 0x000fc800000000ff */
[----:B------:R-:W-:-:S04]  /*0890*/  FFMA R10, R11, R5, R0 ;  /* 0x000000050b0a7223 */ /* 0x000fc80000000000 */
[----:B------:R-:W-:-:S04]  /*08a0*/  FFMA R9, R12, R10, R5 ;  /* 0x0000000a0c097223 */ /* 0x000fc80000000005 */
[----:B------:R-:W-:-:S04]  /*08b0*/  FFMA R10, R11, R9, R0 ;  /* 0x000000090b0a7223 */ /* 0x000fc80000000000 */
[----:B------:R-:W-:-:S05]  /*08c0*/  FFMA R0, R12, R10, R9 ;  /* 0x0000000a0c007223 */ /* 0x000fca0000000009 */
[----:B------:R-:W-:-:S04]  /*08d0*/  SHF.R.U32.HI R3, RZ, 0x17, R0 ;  /* 0x00000017ff037819 */ /* 0x000fc80000011600 */
[----:B------:R-:W-:-:S05]  /*08e0*/  LOP3.LUT R3, R3, 0xff, RZ, 0xc0, !PT ;  /* 0x000000ff03037812 */ /* 0x000fca00078ec0ff */
[----:B------:R-:W-:-:S05]  /*08f0*/  IMAD.IADD R7, R3, 0x1, R6 ;  /* 0x0000000103077824 */ /* 0x000fca00078e0206 */
[----:B------:R-:W-:-:S04]  /*0900*/  IADD3 R3, PT, PT, R7, -0x1, RZ ;  /* 0xffffffff07037810 */ /* 0x000fc80007ffe0ff */
[----:B------:R-:W-:-:S13]  /*0910*/  ISETP.GE.U32.AND P0, PT, R3, 0xfe, PT ;  /* 0x000000fe0300780c */ /* 0x000fda0003f06070 */
[----:B------:R-:W-:Y:S05]  /*0920*/  @!P0 BRA `(.L_x_13) ;  /* 0x0000000000808947 */ /* 0x000fea0003800000 */
[----:B------:R-:W-:-:S13]  /*0930*/  ISETP.GT.AND P0, PT, R7, 0xfe, PT ;  /* 0x000000fe0700780c */ /* 0x000fda0003f04270 */
[----:B------:R-:W-:Y:S05]  /*0940*/  @P0 BRA `(.L_x_14) ;  /* 0x00000000006c0947 */ /* 0x000fea0003800000 */
[----:B------:R-:W-:-:S13]  /*0950*/  ISETP.GE.AND P0, PT, R7, 0x1, PT ;  /* 0x000000010700780c */ /* 0x000fda0003f06270 */
[----:B------:R-:W-:Y:S05]  /*0960*/  @P0 BRA `(.L_x_15) ;  /* 0x0000000000740947 */ /* 0x000fea0003800000 */
[----:B------:R-:W-:Y:S02]  /*0970*/  ISETP.GE.AND P0, PT, R7, -0x18, PT ;  /* 0xffffffe80700780c */ /* 0x000fe40003f06270 */
[----:B------:R-:W-:-:S11]  /*0980*/  LOP3.LUT R0, R0, 0x80000000, RZ, 0xc0, !PT ;  /* 0x8000000000007812 */ /* 0x000fd600078ec0ff */
[----:B------:R-:W-:Y:S05]  /*0990*/  @!P0 BRA `(.L_x_15) ;  /* 0x0000000000688947 */ /* 0x000fea0003800000 */
[CCC-:B------:R-:W-:Y:S01]  /*09a0*/  FFMA.RZ R3, R12.reuse, R10.reuse, R9.reuse ;  /* 0x0000000a0c037223 */ /* 0x1c0fe2000000c009 */
[C---:B------:R-:W-:Y:S02]  /*09b0*/  VIADD R8, R7.reuse, 0x20 ;  /* 0x0000002007087836 */ /* 0x040fe40000000000 */
[CCC-:B------:R-:W-:Y:S01]  /*09c0*/  FFMA.RM R6, R12.reuse, R10.reuse, R9.reuse ;  /* 0x0000000a0c067223 */ /* 0x1c0fe20000004009 */
[----:B------:R-:W-:Y:S02]  /*09d0*/  ISETP.NE.AND P2, PT, R7, RZ, PT ;  /* 0x000000ff0700720c */ /* 0x000fe40003f45270 */
[----:B------:R-:W-:Y:S01]  /*09e0*/  LOP3.LUT R5, R3, 0x7fffff, RZ, 0xc0, !PT ;  /* 0x007fffff03057812 */ /* 0x000fe200078ec0ff */
[----:B------:R-:W-:Y:S01]  /*09f0*/  FFMA.RP R3, R12, R10, R9 ;  /* 0x0000000a0c037223 */ /* 0x000fe20000008009 */
[----:B------:R-:W-:Y:S01]  /*0a00*/  ISETP.NE.AND P1, PT, R7, RZ, PT ;  /* 0x000000ff0700720c */ /* 0x000fe20003f25270 */
[----:B------:R-:W-:Y:S01]  /*0a10*/  IMAD.MOV R7, RZ, RZ, -R7 ;  /* 0x000000ffff077224 */ /* 0x000fe200078e0a07 */
[----:B------:R-:W-:-:S02]  /*0a20*/  LOP3.LUT R5, R5, 0x800000, RZ, 0xfc, !PT ;  /* 0x0080000005057812 */ /* 0x000fc400078efcff */
[----:B------:R-:W-:Y:S02]  /*0a30*/  FSETP.NEU.FTZ.AND P0, PT, R3, R6, PT ;  /* 0x000000060300720b */ /* 0x000fe40003f1d000 */
[----:B------:R-:W-:Y:S02]  /*0a40*/  SHF.L.U32 R8, R5, R8, RZ ;  /* 0x0000000805087219 */ /* 0x000fe400000006ff */
[----:B------:R-:W-:Y:S02]  /*0a50*/  SEL R6, R7, RZ, P2 ;  /* 0x000000ff07067207 */ /* 0x000fe40001000000 */
[----:B------:R-:W-:Y:S02]  /*0a60*/  ISETP.NE.AND P1, PT, R8, RZ, P1 ;  /* 0x000000ff0800720c */ /* 0x000fe40000f25270 */
[----:B------:R-:W-:Y:S02]  /*0a70*/  SHF.R.U32.HI R6, RZ, R6, R5 ;  /* 0x00000006ff067219 */ /* 0x000fe40000011605 */
[----:B------:R-:W-:-:S02]  /*0a80*/  PLOP3.LUT P0, PT, P0, P1, PT, 0xf8, 0x8f ;  /* 0x00000000008f781c */ /* 0x000fc40000703f70 */
[----:B------:R-:W-:Y:S02]  /*0a90*/  SHF.R.U32.HI R8, RZ, 0x1, R6 ;  /* 0x00000001ff087819 */ /* 0x000fe40000011606 */
[----:B------:R-:W-:-:S04]  /*0aa0*/  SEL R3, RZ, 0x1, !P0 ;  /* 0x00000001ff037807 */ /* 0x000fc80004000000 */
[----:B------:R-:W-:-:S04]  /*0ab0*/  LOP3.LUT R3, R3, 0x1, R8, 0xf8, !PT ;  /* 0x0000000103037812 */ /* 0x000fc800078ef808 */
[----:B------:R-:W-:-:S04]  /*0ac0*/  LOP3.LUT R3, R3, R6, RZ, 0xc0, !PT ;  /* 0x0000000603037212 */ /* 0x000fc800078ec0ff */
[----:B------:R-:W-:-:S04]  /*0ad0*/  IADD3 R3, PT, PT, R8, R3, RZ ;  /* 0x0000000308037210 */ /* 0x000fc80007ffe0ff */
[----:B------:R-:W-:Y:S01]  /*0ae0*/  LOP3.LUT R0, R3, R0, RZ, 0xfc, !PT ;  /* 0x0000000003007212 */ /* 0x000fe200078efcff */
[----:B------:R-:W-:Y:S06]  /*0af0*/  BRA `(.L_x_15) ;  /* 0x0000000000107947 */ /* 0x000fec0003800000 */
.L_x_14:
[----:B------:R-:W-:-:S04]  /*0b00*/  LOP3.LUT R0, R0, 0x80000000, RZ, 0xc0, !PT ;  /* 0x8000000000007812 */ /* 0x000fc800078ec0ff */
[----:B------:R-:W-:Y:S01]  /*0b10*/  LOP3.LUT R0, R0, 0x7f800000, RZ, 0xfc, !PT ;  /* 0x7f80000000007812 */ /* 0x000fe200078efcff */
[----:B------:R-:W-:Y:S06]  /*0b20*/  BRA `(.L_x_15) ;  /* 0x0000000000047947 */ /* 0x000fec0003800000 */
.L_x_13:
[----:B------:R-:W-:-:S07]  /*0b30*/  IMAD R0, R6, 0x800000, R0 ;  /* 0x0080000006007824 */ /* 0x000fce00078e0200 */
.L_x_15:
[----:B------:R-:W-:Y:S05]  /*0b40*/  BSYNC.RECONVERGENT B2 ;  /* 0x0000000000027941 */ /* 0x000fea0003800200 */
.L_x_12:
[----:B------:R-:W-:Y:S05]  /*0b50*/  BRA `(.L_x_16) ;  /* 0x0000000000207947 */ /* 0x000fea0003800000 */
.L_x_11:
[----:B------:R-:W-:-:S04]  /*0b60*/  LOP3.LUT R0, R8, 0x80000000, R5, 0x48, !PT ;  /* 0x8000000008007812 */ /* 0x000fc800078e4805 */
[----:B------:R-:W-:Y:S01]  /*0b70*/  LOP3.LUT R0, R0, 0x7f800000, RZ, 0xfc, !PT ;  /* 0x7f80000000007812 */ /* 0x000fe200078efcff */
[----:B------:R-:W-:Y:S06]  /*0b80*/  BRA `(.L_x_16) ;  /* 0x0000000000147947 */ /* 0x000fec0003800000 */
.L_x_10:
[----:B------:R-:W-:Y:S01]  /*0b90*/  LOP3.LUT R0, R8, 0x80000000, R5, 0x48, !PT ;  /* 0x8000000008007812 */ /* 0x000fe200078e4805 */
[----:B------:R-:W-:Y:S06]  /*0ba0*/  BRA `(.L_x_16) ;  /* 0x00000000000c7947 */ /* 0x000fec0003800000 */
.L_x_9:
[----:B------:R-:W0:Y:S01]  /*0bb0*/  MUFU.RSQ R0, -QNAN ;  /* 0xffc0000000007908 */ /* 0x000e220000001400 */
[----:B------:R-:W-:Y:S05]  /*0bc0*/  BRA `(.L_x_16) ;  /* 0x0000000000047947 */ /* 0x000fea0003800000 */
.L_x_8:
[----:B------:R-:W-:-:S07]  /*0bd0*/  FADD.FTZ R0, R0, R3 ;  /* 0x0000000300007221 */ /* 0x000fce0000010000 */
.L_x_16:
[----:B------:R-:W-:Y:S05]  /*0be0*/  BSYNC.RECONVERGENT B1 ;  /* 0x0000000000017941 */ /* 0x000fea0003800200 */
.L_x_6:
[----:B------:R-:W-:-:S04]  /*0bf0*/  HFMA2 R5, -RZ, RZ, 0, 0 ;  /* 0x00000000ff057431 */ /* 0x000fc800000001ff */
[----:B0-----:R-:W-:Y:S05]  /*0c00*/  RET.REL.NODEC R4 `(_Z5resetPKfPfS1_S1_S1_) ;  /* 0xfffffff004fc7950 */ /* 0x001fea0003c3ffff */
.L_x_17:
[----:B------:R-:W-:-:S00]  /*0c10*/  BRA `(.L_x_17) ;  /* 0xfffffffc00fc7947 */ /* 0x000fc0000383ffff */
[----:B------:R-:W-:-:S00]  /*0c20*/  NOP ;  /* 0x0000000000007918 */ /* 0x000fc00000000000 */
        /* <DEDUP_REMOVED lines=13> */
.L_x_131:


//--------------------- .text._Z12update_fieldPfPKfS_S1_ --------------------------
	.section	.text._Z12update_fieldPfPKfS_S1_,"ax",@progbits
	.align	128
        .global         _Z12update_fieldPfPKfS_S1_
        .type           _Z12update_fieldPfPKfS_S1_,@function
        .size           _Z12update_fieldPfPKfS_S1_,(.L_x_138 - _Z12update_fieldPfPKfS_S1_)
        .other          _Z12update_fieldPfPKfS_S1_,@"STO_CUDA_ENTRY STV_DEFAULT"
_Z12update_fieldPfPKfS_S1_:
.text._Z12update_fieldPfPKfS_S1_:
        /* <DEDUP_REMOVED lines=14> */
[----:B------:R-:W-:-:S06]  /*00e0*/  IMAD R11, R9, 0xe0, R0 ;  /* 0x000000e0090b7824 */ /* 0x000fcc00078e0200 */
[----:B------:R-:W2:Y:S08]  /*00f0*/  LDC.64 R4, c[0x0][0x380] ;  /* 0x0000e000ff047b82 */ /* 0x000eb00000000a00 */
[----:B------:R-:W3:Y:S01]  /*0100*/  LDC.64 R6, c[0x0][0x398] ;  /* 0x0000e600ff067b82 */ /* 0x000ee20000000a00 */
[----:B0-----:R-:W-:-:S06]  /*0110*/  IMAD.WIDE R2, R11, 0x4, R2 ;  /* 0x000000040b027825 */ /* 0x001fcc00078e0202 */
[----:B-1----:R-:W4:Y:S01]  /*0120*/  LDG.E R3, desc[UR4][R2.64] ;  /* 0x0000000402037981 */ /* 0x002f22000c1e1900 */
[----:B--2---:R-:W-:-:S05]  /*0130*/  IMAD.WIDE R4, R11, 0x4, R4 ;  /* 0x000000040b047825 */ /* 0x004fca00078e0204 */
[----:B------:R-:W4:Y:S01]  /*0140*/  LDG.E R13, desc[UR4][R4.64] ;  /* 0x00000004040d7981 */ /* 0x000f22000c1e1900 */
[----:B------:R-:W-:-:S04]  /*0150*/  IADD3 R9, PT, PT, R9, -0x15, RZ ;  /* 0xffffffeb09097810 */ /* 0x000fc80007ffe0ff */
[----:B------:R-:W-:-:S04]  /*0160*/  VIADDMNMX.U32 R9, R0, 0xffffffeb, R9, !PT ;  /* 0xffffffeb00097846 */ /* 0x000fc80007800009 */
[----:B------:R-:W-:-:S04]  /*0170*/  ISETP.GE.U32.AND P0, PT, R9, 0x9f, PT ;  /* 0x0000009f0900780c */ /* 0x000fc80003f06070 */
[----:B------:R-:W-:Y:S01]  /*0180*/  FSEL R0, RZ, 20000, P0 ;  /* 0x469c4000ff007808 */ /* 0x000fe20000000000 */
[----:B---3--:R-:W-:-:S04]  /*0190*/  IMAD.WIDE R6, R11, 0x4, R6 ;  /* 0x000000040b067825 */ /* 0x008fc800078e0206 */
[----:B----4-:R-:W-:Y:S02]  /*01a0*/  FFMA R13, R0, R3, R13 ;  /* 0x00000003000d7223 */ /* 0x010fe4000000000d */
[----:B------:R-:W0:Y:S03]  /*01b0*/  LDC.64 R2, c[0x0][0x390] ;  /* 0x0000e400ff027b82 */ /* 0x000e260000000a00 */
[----:B------:R-:W-:Y:S04]  /*01c0*/  STG.E desc[UR4][R4.64], R13 ;  /* 0x0000000d04007986 */ /* 0x000fe8000c101904 */
[----:B------:R-:W2:Y:S01]  /*01d0*/  LDG.E R6, desc[UR4][R6.64] ;  /* 0x0000000406067981 */ /* 0x000ea2000c1e1900 */
[----:B0-----:R-:W-:-:S04]  /*01e0*/  IMAD.WIDE R2, R11, 0x4, R2 ;  /* 0x000000040b027825 */ /* 0x001fc800078e0202 */
[----:B--2---:R-:W-:-:S05]  /*01f0*/  FADD R9, R13, -R6 ;  /* 0x800000060d097221 */ /* 0x004fca0000000000 */
[----:B------:R-:W-:Y:S01]  /*0200*/  STG.E desc[UR4][R2.64], R9 ;  /* 0x0000000902007986 */ /* 0x000fe2000c101904 */
[----:B------:R-:W-:Y:S05]  /*0210*/  EXIT ;  /* 0x000000000000794d */ /* 0x000fea0003800000 */
.L_x_18:
        /* <DEDUP_REMOVED lines=14> */
.L_x_138:


//--------------------- .text._Z19update_differentialPfPKfS1_S1_ --------------------------
	.section	.text._Z19update_differentialPfPKfS1_S1_,"ax",@progbits
	.align	128
        .global         _Z19update_differentialPfPKfS1_S1_
        .type           _Z19update_differentialPfPKfS1_S1_,@function
        .size           _Z19update_differentialPfPKfS1_S1_,(.L_x_132 - _Z19update_differentialPfPKfS1_S1_)
        .other          _Z19update_differentialPfPKfS1_S1_,@"STO_CUDA_ENTRY STV_DEFAULT"
_Z19update_differentialPfPKfS1_S1_:
.text._Z19update_differentialPfPKfS1_S1_:
[----:B------:R-:W-:Y:S01]  /*0000*/  LDC R1, c[0x0][0x37c] ;  /* 0x0000df00ff017b82 */ /* 0x000fe20000000800 */
[----:B------:R-:W0:Y:S07]  /*0010*/  S2R R4, SR_TID.Z ;  /* 0x0000000000047919 */ /* 0x000e2e0000002300 */
[----:B------:R-:W1:Y:S01]  /*0020*/  LDC R3, c[0x0][0x360] ;  /* 0x0000d800ff037b82 */ /* 0x000e620000000800 */
[----:B------:R-:W2:Y:S01]  /*0030*/  S2R R5, SR_TID.Y ;  /* 0x0000000000057919 */ /* 0x000ea20000002200 */
[----:B------:R-:W1:Y:S06]  /*0040*/  S2R R0, SR_TID.X ;  /* 0x0000000000007919 */ /* 0x000e6c0000002100 */
[----:B------:R-:W2:Y:S08]  /*0050*/  LDC R2, c[0x0][0x364] ;  /* 0x0000d900ff027b82 */ /* 0x000eb00000000800 */
[----:B------:R-:W0:Y:S08]  /*0060*/  S2UR UR6, SR_CTAID.Z ;  /* 0x00000000000679c3 */ /* 0x000e300000002700 */
[----:B------:R-:W0:Y:S08]  /*0070*/  LDC R7, c[0x0][0x368] ;  /* 0x0000da00ff077b82 */ /* 0x000e300000000800 */
[----:B------:R-:W2:Y:S08]  /*0080*/  S2UR UR5, SR_CTAID.Y ;  /* 0x00000000000579c3 */ /* 0x000eb00000002600 */
[----:B------:R-:W1:Y:S01]  /*0090*/  S2UR UR4, SR_CTAID.X ;  /* 0x00000000000479c3 */ /* 0x000e620000002500 */
[----:B0-----:R-:W-:-:S05]  /*00a0*/  IMAD R4, R7, UR6, R4 ;  /* 0x0000000607047c24 */ /* 0x001fca000f8e0204 */
[----:B------:R-:W-:Y:S01]  /*00b0*/  ISETP.GT.U32.AND P0, PT, R4, 0x18f, PT ;  /* 0x0000018f0400780c */ /* 0x000fe20003f04070 */
[----:B--2---:R-:W-:-:S05]  /*00c0*/  IMAD R5, R2, UR5, R5 ;  /* 0x0000000502057c24 */ /* 0x004fca000f8e0205 */
[----:B------:R-:W-:Y:S01]  /*00d0*/  ISETP.GT.U32.OR P0, PT, R5, 0xc8, P0 ;  /* 0x000000c80500780c */ /* 0x000fe20000704470 */
[----:B-1----:R-:W-:-:S05]  /*00e0*/  IMAD R0, R3, UR4, R0 ;  /* 0x0000000403007c24 */ /* 0x002fca000f8e0200 */
[----:B------:R-:W-:-:S13]  /*00f0*/  ISETP.GT.OR P0, PT, R0, 0xc8, P0 ;  /* 0x000000c80000780c */ /* 0x000fda0000704670 */
[----:B------:R-:W-:Y:S05]  /*0100*/  @P0 EXIT ;  /* 0x000000000000094d */ /* 0x000fea0003800000 */
[----:B------:R-:W0:Y:S01]  /*0110*/  LDC.64 R2, c[0x0][0x398] ;  /* 0x0000e600ff027b82 */ /* 0x000e220000000a00 */
[----:B------:R-:W1:Y:S01]  /*0120*/  LDCU.64 UR4, c[0x0][0x358] ;  /* 0x00006b00ff0477ac */ /* 0x000e620008000a00 */
[----:B------:R-:W-:Y:S02]  /*0130*/  IMAD R9, R5, 0xe0, R0 ;  /* 0x000000e005097824 */ /* 0x000fe400078e0200 */
[----:B------:R-:W-:Y:S01]  /*0140*/  IMAD R0, R4, 0xc400, RZ ;  /* 0x0000c40004007824 */ /* 0x000fe200078e02ff */
[----:B------:R-:W2:Y:S01]  /*0150*/  LDCU.64 UR6, c[0x0][0x388] ;  /* 0x00007100ff0677ac */ /* 0x000ea20008000a00 */
[----:B------:R-:W3:Y:S03]  /*0160*/  LDCU.64 UR8, c[0x0][0x390] ;  /* 0x00007200ff0877ac */ /* 0x000ee60008000a00 */
[----:B------:R-:W-:-:S05]  /*0170*/  IADD3 R0, P0, PT, R0, R9, RZ ;  /* 0x0000000900007210 */ /* 0x000fca0007f1e0ff */
[----:B------:R-:W-:Y:S01]  /*0180*/  IMAD.SHL.U32 R6, R0, 0x4, RZ ;  /* 0x0000000400067824 */ /* 0x000fe200078e00ff */
[C---:B------:R-:W-:Y:S01]  /*0190*/  LEA.HI.X.SX32 R5, R9.reuse, RZ, 0x1, P0 ;  /* 0x000000ff09057211 */ /* 0x040fe200000f0eff */
[----:B0-----:R-:W-:-:S03]  /*01a0*/  IMAD.WIDE R2, R9, 0x4, R2 ;  /* 0x0000000409027825 */ /* 0x001fc600078e0202 */
[----:B--2---:R-:W-:-:S03]  /*01b0*/  IADD3 R4, P0, PT, R6, UR6, RZ ;  /* 0x0000000606047c10 */ /* 0x004fc6000ff1e0ff */
[----:B-1----:R-:W2:Y:S01]  /*01c0*/  LDG.E R2, desc[UR4][R2.64] ;  /* 0x0000000402027981 */ /* 0x002ea2000c1e1900 */
[----:B------:R-:W-:Y:S02]  /*01d0*/  SHF.L.U64.HI R0, R0, 0x2, R5 ;  /* 0x0000000200007819 */ /* 0x000fe40000010205 */
[----:B---3--:R-:W-:Y:S02]  /*01e0*/  IADD3 R6, P1, PT, R6, UR8, RZ ;  /* 0x0000000806067c10 */ /* 0x008fe4000ff3e0ff */
[C---:B------:R-:W-:Y:S02]  /*01f0*/  IADD3.X R5, PT, PT, R0.reuse, UR7, RZ, P0, !PT ;  /* 0x0000000700057c10 */ /* 0x040fe400087fe4ff */
[----:B------:R-:W-:-:S03]  /*0200*/  IADD3.X R7, PT, PT, R0, UR9, RZ, P1, !PT ;  /* 0x0000000900077c10 */ /* 0x000fc60008ffe4ff */
[----:B------:R-:W3:Y:S04]  /*0210*/  LDG.E R0, desc[UR4][R4.64+0x31000] ;  /* 0x0310000404007981 */ /* 0x000ee8000c1e1900 */
[----:B------:R-:W3:Y:S01]  /*0220*/  LDG.E R7, desc[UR4][R6.64+0x31000] ;  /* 0x0310000406077981 */ /* 0x000ee2000c1e1900 */
[----:B------:R-:W-:Y:S01]  /*0230*/  BSSY.RECONVERGENT B0, `(.L_x_19) ;  /* 0x0000010000007945 */ /* 0x000fe20003800200 */
[----:B--2---:R-:W-:Y:S02]  /*0240*/  FADD R11, R2, 1 ;  /* 0x3f800000020b7421 */ /* 0x004fe40000000000 */
[----:B------:R-:W0:Y:S02]  /*0250*/  LDC.64 R2, c[0x0][0x380] ;  /* 0x0000e000ff027b82 */ /* 0x000e240000000a00 */
[----:B------:R-:W1:Y:S01]  /*0260*/  MUFU.RCP R8, R11 ;  /* 0x0000000b00087308 */ /* 0x000e620000001000 */
[----:B---3--:R-:W-:-:S07]  /*0270*/  FMUL R0, R0, R7 ;  /* 0x0000000700007220 */ /* 0x008fce0000400000 */
[----:B------:R-:W2:Y:S01]  /*0280*/  FCHK P0, R0, R11 ;  /* 0x0000000b00007302 */ /* 0x000ea20000000000 */
[----:B-1----:R-:W-:-:S04]  /*0290*/  FFMA R13, -R11, R8, 1 ;  /* 0x3f8000000b0d7423 */ /* 0x002fc80000000108 */
[----:B------:R-:W-:Y:S01]  /*02a0*/  FFMA R13, R8, R13, R8 ;  /* 0x0000000d080d7223 */ /* 0x000fe20000000008 */
[----:B0-----:R-:W-:-:S04]  /*02b0*/  IMAD.WIDE R4, R9, 0x4, R2 ;  /* 0x0000000409047825 */ /* 0x001fc800078e0202 */
[----:B------:R-:W-:-:S04]  /*02c0*/  FFMA R8, R0, R13, RZ ;  /* 0x0000000d00087223 */ /* 0x000fc800000000ff */
[----:B------:R-:W-:-:S04]  /*02d0*/  FFMA R10, -R11, R8, R0 ;  /* 0x000000080b0a7223 */ /* 0x000fc80000000100 */
[----:B------:R-:W-:Y:S01]  /*02e0*/  FFMA R13, R13, R10, R8 ;  /* 0x0000000a0d0d7223 */ /* 0x000fe20000000008 */
[----:B--2---:R-:W-:Y:S06]  /*02f0*/  @!P0 BRA `(.L_x_20) ;  /* 0x00000000000c8947 */ /* 0x004fec0003800000 */
[----:B------:R-:W-:-:S07]  /*0300*/  MOV R2, 0x320 ;  /* 0x0000032000027802 */ /* 0x000fce0000000f00 */
[----:B------:R-:W-:Y:S05]  /*0310*/  CALL.REL.NOINC `($__internal_2_$__cuda_sm3x_div_rn_noftz_f32_slowpath) ;  /* 0x0000000000107944 */ /* 0x000fea0003c00000 */
[----:B------:R-:W-:-:S07]  /*0320*/  IMAD.MOV.U32 R13, RZ, RZ, R0 ;  /* 0x000000ffff0d7224 */ /* 0x000fce00078e0000 */
.L_x_20:
[----:B------:R-:W-:Y:S05]  /*0330*/  BSYNC.RECONVERGENT B0 ;  /* 0x0000000000007941 */ /* 0x000fea0003800200 */
.L_x_19:
[----:B------:R-:W-:Y:S01]  /*0340*/  REDG.E.ADD.F32.FTZ.RN.STRONG.GPU desc[UR4][R4.64], R13 ;  /* 0x0000000d040079a6 */ /* 0x000fe2000c12f304 */
[----:B------:R-:W-:Y:S05]  /*0350*/  EXIT ;  /* 0x000000000000794d */ /* 0x000fea0003800000 */
        .weak           $__internal_2_$__cuda_sm3x_div_rn_noftz_f32_slowpath
        .type           $__internal_2_$__cuda_sm3x_div_rn_noftz_f32_slowpath,@function
        .size           $__internal_2_$__cuda_sm3x_div_rn_noftz_f32_slowpath,(.L_x_132 - $__internal_2_$__cuda_sm3x_div_rn_noftz_f32_slowpath)
$__internal_2_$__cuda_sm3x_div_rn_noftz_f32_slowpath:
[----:B------:R-:W-:Y:S01]  /*0360*/  SHF.R.U32.HI R6, RZ, 0x17, R11 ;  /* 0x00000017ff067819 */ /* 0x000fe2000001160b */
[----:B------:R-:W-:Y:S01]  /*0370*/  BSSY.RECONVERGENT B1, `(.L_x_21) ;  /* 0x0000064000017945 */ /* 0x000fe20003800200 */
[--C-:B------:R-:W-:Y:S01]  /*0380*/  SHF.R.U32.HI R3, RZ, 0x17, R0.reuse ;  /* 0x00000017ff037819 */ /* 0x100fe20000011600 */
[----:B------:R-:W-:Y:S01]  /*0390*/  IMAD.MOV.U32 R8, RZ, RZ, R0 ;  /* 0x000000ffff087224 */ /* 0x000fe200078e0000 */
[----:B------:R-:W-:Y:S02]  /*03a0*/  LOP3.LUT R7, R6, 0xff, RZ, 0xc0, !PT ;  /* 0x000000ff06077812 */ /* 0x000fe400078ec0ff */
[----:B------:R-:W-:-:S03]  /*03b0*/  LOP3.LUT R6, R3, 0xff, RZ, 0xc0, !PT ;  /* 0x000000ff03067812 */ /* 0x000fc600078ec0ff */
[----:B------:R-:W-:Y:S02]  /*03c0*/  VIADD R12, R7, 0xffffffff ;  /* 0xffffffff070c7836 */ /* 0x000fe40000000000 */
[----:B------:R-:W-:-:S03]  /*03d0*/  VIADD R10, R6, 0xffffffff ;  /* 0xffffffff060a7836 */ /* 0x000fc60000000000 */
[----:B------:R-:W-:-:S04]  /*03e0*/  ISETP.GT.U32.AND P0, PT, R12, 0xfd, PT ;  /* 0x000000fd0c00780c */ /* 0x000fc80003f04070 */
[----:B------:R-:W-:-:S13]  /*03f0*/  ISETP.GT.U32.OR P0, PT, R10, 0xfd, P0 ;  /* 0x000000fd0a00780c */ /* 0x000fda0000704470 */
[----:B------:R-:W-:Y:S01]  /*0400*/  @!P0 IMAD.MOV.U32 R9, RZ, RZ, RZ ;  /* 0x000000ffff098224 */ /* 0x000fe200078e00ff */
[----:B------:R-:W-:Y:S06]  /*0410*/  @!P0 BRA `(.L_x_22) ;  /* 0x0000000000608947 */ /* 0x000fec0003800000 */
[----:B------:R-:W-:Y:S01]  /*0420*/  FSETP.GTU.FTZ.AND P0, PT, |R0|, +INF , PT ;  /* 0x7f8000000000780b */ /* 0x000fe20003f1c200 */
[----:B------:R-:W-:Y:S01]  /*0430*/  IMAD.MOV.U32 R3, RZ, RZ, R11 ;  /* 0x000000ffff037224 */ /* 0x000fe200078e000b */
        /* <DEDUP_REMOVED lines=17> */
[----:B------:R-:W-:Y:S02]  /*0550*/  @P0 IMAD.MOV.U32 R9, RZ, RZ, RZ ;  /* 0x000000ffff090224 */ /* 0x000fe400078e00ff */
[----:B------:R-:W-:Y:S01]  /*0560*/  @!P0 FFMA R8, R0, 1.84467440737095516160e+19, RZ ;  /* 0x5f80000000088823 */ /* 0x000fe200000000ff */
[----:B------:R-:W-:Y:S02]  /*0570*/  @!P0 IMAD.MOV.U32 R9, RZ, RZ, -0x40 ;  /* 0xffffffc0ff098424 */ /* 0x000fe400078e00ff */
[----:B------:R-:W-:Y:S02]  /*0580*/  @!P1 FFMA R11, R3, 1.84467440737095516160e+19, RZ ;  /* 0x5f800000030b9823 */ /* 0x000fe400000000ff */
[----:B------:R-:W-:-:S07]  /*0590*/  @!P1 VIADD R9, R9, 0x40 ;  /* 0x0000004009099836 */ /* 0x000fce0000000000 */
.L_x_22:
[----:B------:R-:W-:Y:S01]  /*05a0*/  LEA R0, R7, 0xc0800000, 0x17 ;  /* 0xc080000007007811 */ /* 0x000fe200078eb8ff */
[----:B------:R-:W-:Y:S01]  /*05b0*/  VIADD R6, R6, 0xffffff81 ;  /* 0xffffff8106067836 */ /* 0x000fe20000000000 */
[----:B------:R-:W-:Y:S03]  /*05c0*/  BSSY.RECONVERGENT B2, `(.L_x_27) ;  /* 0x0000035000027945 */ /* 0x000fe60003800200 */
[----:B------:R-:W-:Y:S02]  /*05d0*/  IMAD.IADD R11, R11, 0x1, -R0 ;  /* 0x000000010b0b7824 */ /* 0x000fe400078e0a00 */
[C---:B------:R-:W-:Y:S01]  /*05e0*/  IMAD R0, R6.reuse, -0x800000, R8 ;  /* 0xff80000006007824 */ /* 0x040fe200078e0208 */
[----:B------:R-:W-:Y:S01]  /*05f0*/  IADD3 R6, PT, PT, R6, 0x7f, -R7 ;  /* 0x0000007f06067810 */ /* 0x000fe20007ffe807 */
[----:B------:R-:W0:Y:S01]  /*0600*/  MUFU.RCP R3, R11 ;  /* 0x0000000b00037308 */ /* 0x000e220000001000 */
[----:B------:R-:W-:-:S03]  /*0610*/  FADD.FTZ R13, -R11, -RZ ;  /* 0x800000ff0b0d7221 */ /* 0x000fc60000010100 */
        /* <DEDUP_REMOVED lines=10> */
[----:B------:R-:W-:-:S04]  /*06c0*/  IMAD.IADD R9, R3, 0x1, R6 ;  /* 0x0000000103097824 */ /* 0x000fc800078e0206 */
[----:B------:R-:W-:-:S05]  /*06d0*/  VIADD R3, R9, 0xffffffff ;  /* 0xffffffff09037836 */ /* 0x000fca0000000000 */
        /* <DEDUP_REMOVED lines=10> */
[CCC-:B------:R-:W-:Y:S01]  /*0780*/  FFMA.RM R6, R10.reuse, R8.reuse, R15.reuse ;  /* 0x000000080a067223 */ /* 0x1c0fe2000000400f */
[C---:B------:R-:W-:Y:S02]  /*0790*/  ISETP.NE.AND P2, PT, R9.reuse, RZ, PT ;  /* 0x000000ff0900720c */ /* 0x040fe40003f45270 */
[----:B------:R-:W-:Y:S02]  /*07a0*/  ISETP.NE.AND P1, PT, R9, RZ, PT ;  /* 0x000000ff0900720c */ /* 0x000fe40003f25270 */
[----:B------:R-:W-:Y:S01]  /*07b0*/  LOP3.LUT R7, R3, 0x7fffff, RZ, 0xc0, !PT ;  /* 0x007fffff03077812 */ /* 0x000fe200078ec0ff */
[----:B------:R-:W-:Y:S01]  /*07c0*/  FFMA.RP R3, R10, R8, R15 ;  /* 0x000000080a037223 */ /* 0x000fe2000000800f */
[----:B------:R-:W-:Y:S02]  /*07d0*/  VIADD R8, R9, 0x20 ;  /* 0x0000002009087836 */ /* 0x000fe40000000000 */
[----:B------:R-:W-:Y:S01]  /*07e0*/  LOP3.LUT R7, R7, 0x800000, RZ, 0xfc, !PT ;  /* 0x0080000007077812 */ /* 0x000fe200078efcff */
[----:B------:R-:W-:Y:S01]  /*07f0*/  IMAD.MOV R9, RZ, RZ, -R9 ;  /* 0x000000ffff097224 */ /* 0x000fe200078e0a09 */
[----:B------:R-:W-:-:S02]  /*0800*/  FSETP.NEU.FTZ.AND P0, PT, R3, R6, PT ;  /* 0x000000060300720b */ /* 0x000fc40003f1d000 */
[----:B------:R-:W-:Y:S02]  /*0810*/  SHF.L.U32 R8, R7, R8, RZ ;  /* 0x0000000807087219 */ /* 0x000fe400000006ff */
[----:B------:R-:W-:Y:S02]  /*0820*/  SEL R6, R9, RZ, P2 ;  /* 0x000000ff09067207 */ /* 0x000fe40001000000 */
[----:B------:R-:W-:Y:S02]  /*0830*/  ISETP.NE.AND P1, PT, R8, RZ, P1 ;  /* 0x000000ff0800720c */ /* 0x000fe40000f25270 */
[----:B------:R-:W-:Y:S02]  /*0840*/  SHF.R.U32.HI R6, RZ, R6, R7 ;  /* 0x00000006ff067219 */ /* 0x000fe40000011607 */
[----:B------:R-:W-:Y:S02]  /*0850*/  PLOP3.LUT P0, PT, P0, P1, PT, 0xf8, 0x8f ;  /* 0x00000000008f781c */ /* 0x000fe40000703f70 */
[----:B------:R-:W-:-:S02]  /*0860*/  SHF.R.U32.HI R8, RZ, 0x1, R6 ;  /* 0x00000001ff087819 */ /* 0x000fc40000011606 */
[----:B------:R-:W-:-:S04]  /*0870*/  SEL R3, RZ, 0x1, !P0 ;  /* 0x00000001ff037807 */ /* 0x000fc80004000000 */
[----:B------:R-:W-:-:S04]  /*0880*/  LOP3.LUT R3, R3, 0x1, R8, 0xf8, !PT ;  /* 0x0000000103037812 */ /* 0x000fc800078ef808 */
[----:B------:R-:W-:-:S05]  /*0890*/  LOP3.LUT R3, R3, R6, RZ, 0xc0, !PT ;  /* 0x0000000603037212 */ /* 0x000fca00078ec0ff */
[----:B------:R-:W-:-:S05]  /*08a0*/  IMAD.IADD R3, R8, 0x1, R3 ;  /* 0x0000000108037824 */ /* 0x000fca00078e0203 */
[----:B------:R-:W-:Y:S01]  /*08b0*/  LOP3.LUT R0, R3, R0, RZ, 0xfc, !PT ;  /* 0x0000000003007212 */ /* 0x000fe200078efcff */
[----:B------:R-:W-:Y:S06]  /*08c0*/  BRA `(.L_x_30) ;  /* 0x0000000000107947 */ /* 0x000fec0003800000 */
.L_x_29:
[----:B------:R-:W-:-:S04]  /*08d0*/  LOP3.LUT R0, R0, 0x80000000, RZ, 0xc0, !PT ;  /* 0x8000000000007812 */ /* 0x000fc800078ec0ff */
[----:B------:R-:W-:Y:S01]  /*08e0*/  LOP3.LUT R0, R0, 0x7f800000, RZ, 0xfc, !PT ;  /* 0x7f80000000007812 */ /* 0x000fe200078efcff */
[----:B------:R-:W-:Y:S06]  /*08f0*/  BRA `(.L_x_30) ;  /* 0x0000000000047947 */ /* 0x000fec0003800000 */
.L_x_28:
[----:B------:R-:W-:-:S07]  /*0900*/  IMAD R0, R6, 0x800000, R0 ;  /* 0x0080000006007824 */ /* 0x000fce00078e0200 */
.L_x_30:
[----:B------:R-:W-:Y:S05]  /*0910*/  BSYNC.RECONVERGENT B2 ;  /* 0x0000000000027941 */ /* 0x000fea0003800200 */
.L_x_27:
[----:B------:R-:W-:Y:S05]  /*0920*/  BRA `(.L_x_31) ;  /* 0x0000000000207947 */ /* 0x000fea0003800000 */
.L_x_26:
[----:B------:R-:W-:-:S04]  /*0930*/  LOP3.LUT R0, R11, 0x80000000, R8, 0x48, !PT ;  /* 0x800000000b007812 */ /* 0x000fc800078e4808 */
[----:B------:R-:W-:Y:S01]  /*0940*/  LOP3.LUT R0, R0, 0x7f800000, RZ, 0xfc, !PT ;  /* 0x7f80000000007812 */ /* 0x000fe200078efcff */
[----:B------:R-:W-:Y:S06]  /*0950*/  BRA `(.L_x_31) ;  /* 0x0000000000147947 */ /* 0x000fec0003800000 */
.L_x_25:
[----:B------:R-:W-:Y:S01]  /*0960*/  LOP3.LUT R0, R11, 0x80000000, R8, 0x48, !PT ;  /* 0x800000000b007812 */ /* 0x000fe200078e4808 */
[----:B------:R-:W-:Y:S06]  /*0970*/  BRA `(.L_x_31) ;  /* 0x00000000000c7947 */ /* 0x000fec0003800000 */
.L_x_24:
[----:B------:R-:W0:Y:S01]  /*0980*/  MUFU.RSQ R0, -QNAN ;  /* 0xffc0000000007908 */ /* 0x000e220000001400 */
[----:B------:R-:W-:Y:S05]  /*0990*/  BRA `(.L_x_31) ;  /* 0x0000000000047947 */ /* 0x000fea0003800000 */
.L_x_23:
[----:B------:R-:W-:-:S07]  /*09a0*/  FADD.FTZ R0, R0, R3 ;  /* 0x0000000300007221 */ /* 0x000fce0000010000 */
.L_x_31:
[----:B------:R-:W-:Y:S05]  /*09b0*/  BSYNC.RECONVERGENT B1 ;  /* 0x0000000000017941 */ /* 0x000fea0003800200 */
.L_x_21:
[----:B------:R-:W-:-:S04]  /*09c0*/  IMAD.MOV.U32 R3, RZ, RZ, 0x0 ;  /* 0x00000000ff037424 */ /* 0x000fc800078e00ff */
[----:B0-----:R-:W-:Y:S05]  /*09d0*/  RET.REL.NODEC R2 `(_Z19update_differentialPfPKfS1_S1_) ;  /* 0xfffffff402887950 */ /* 0x001fea0003c3ffff */
.L_x_32:
        /* <DEDUP_REMOVED lines=10> */
.L_x_132:


//--------------------- .text._Z8laplace2PKfPf    --------------------------
	.section	.text._Z8laplace2PKfPf,"ax",@progbits
	.align	128
        .global         _Z8laplace2PKfPf
        .type           _Z8laplace2PKfPf,@function
        .size           _Z8laplace2PKfPf,(.L_x_140 - _Z8laplace2PKfPf)
        .other          _Z8laplace2PKfPf,@"STO_CUDA_ENTRY STV_DEFAULT"
_Z8laplace2PKfPf:
.text._Z8laplace2PKfPf:
[----:B------:R-:W-:Y:S08]  /*0000*/  LDC R1, c[0x0][0x37c] ;  /* 0x0000df00ff017b82 */ /* 0x000ff00000000800 */
[----:B------:R-:W0:Y:S01]  /*0010*/  LDC.64 R2, c[0x0][0x388] ;  /* 0x0000e200ff027b82 */ /* 0x000e220000000a00 */
[----:B------:R-:W0:Y:S02]  /*0020*/  LDCU.64 UR10, c[0x0][0x358] ;  /* 0x00006b00ff0a77ac */ /* 0x000e240008000a00 */
[----:B0-----:R-:W2:Y:S04]  /*0030*/  LDG.E R0, desc[UR10][R2.64+0x31004] ;  /* 0x0310040a02007981 */ /* 0x001ea8000c1e1900 */
[----:B------:R-:W2:Y:S04]  /*0040*/  LDG.E R5, desc[UR10][R2.64+0x31380] ;  /* 0x0313800a02057981 */ /* 0x000ea8000c1e1900 */
[----:B------:R-:W3:Y:S04]  /*0050*/  LDG.E R14, desc[UR10][R2.64+0x3131c] ;  /* 0x03131c0a020e7981 */ /* 0x000ee8000c1e1900 */
[----:B------:R-:W3:Y:S04]  /*0060*/  LDG.E R15, desc[UR10][R2.64+0x316a0] ;  /* 0x0316a00a020f7981 */ /* 0x000ee8000c1e1900 */
[----:B------:R-:W4:Y:S04]  /*0070*/  LDG.E R24, desc[UR10][R2.64+0x5cf1c] ;  /* 0x05cf1c0a02187981 */ /* 0x000f28000c1e1900 */
[----:B------:R-:W4:Y:S04]  /*0080*/  LDG.E R25, desc[UR10][R2.64+0x5cba0] ;  /* 0x05cba00a02197981 */ /* 0x000f28000c1e1900 */
[----:B------:R-:W5:Y:S04]  /*0090*/  LDG.E R18, desc[UR10][R2.64+0x62004] ;  /* 0x0620040a02127981 */ /* 0x000f68000c1e1900 */
        /* <DEDUP_REMOVED lines=15> */
[----:B------:R-:W5:Y:S01]  /*0190*/  LDG.E R17, desc[UR10][R2.64+0xc46a0] ;  /* 0x0c46a00a02117981 */ /* 0x000f62000c1e1900 */
[----:B--2---:R-:W-:-:S03]  /*01a0*/  FADD R12, R0, R5 ;  /* 0x00000005000c7221 */ /* 0x004fc60000000000 */
[----:B------:R-:W2:Y:S04]  /*01b0*/  LDG.E R0, desc[UR10][R2.64+0xbec04] ;  /* 0x0bec040a02007981 */ /* 0x000ea8000c1e1900 */
[----:B------:R-:W2:Y:S01]  /*01c0*/  LDG.E R5, desc[UR10][R2.64+0xbe880] ;  /* 0x0be8800a02057981 */ /* 0x000ea2000c1e1900 */
[----:B------:R-:W-:Y:S01]  /*01d0*/  FMUL R29, R12, 0.5 ;  /* 0x3f0000000c1d7820 */ /* 0x000fe20000400000 */
[----:B---3--:R-:W-:Y:S02]  /*01e0*/  FADD R14, R14, R15 ;  /* 0x0000000f0e0e7221 */ /* 0x008fe40000000000 */
[----:B------:R-:W3:Y:S04]  /*01f0*/  LDG.E R12, desc[UR10][R2.64+0xc4004] ;  /* 0x0c40040a020c7981 */ /* 0x000ee8000c1e1900 */
[----:B------:R-:W3:Y:S01]  /*0200*/  LDG.E R15, desc[UR10][R2.64+0xc4380] ;  /* 0x0c43800a020f7981 */ /* 0x000ee2000c1e1900 */
[----:B------:R-:W-:-:S03]  /*0210*/  FMUL R26, R14, 0.5 ;  /* 0x3f0000000e1a7820 */ /* 0x000fc60000400000 */
[----:B------:R-:W3:Y:S01]  /*0220*/  LDG.E R14, desc[UR10][R2.64+0xc431c] ;  /* 0x0c431c0a020e7981 */ /* 0x000ee2000c1e1900 */
[----:B----4-:R-:W-:Y:S01]  /*0230*/  FADD R24, R24, R25 ;  /* 0x0000001918187221 */ /* 0x010fe20000000000 */
[----:B-----5:R-:W-:Y:S02]  /*0240*/  FADD R25, R18, R21 ;  /* 0x0000001512197221 */ /* 0x020fe40000000000 */
[----:B------:R-:W4:Y:S04]  /*0250*/  LDG.E R18, desc[UR10][R2.64+0xeff1c] ;  /* 0x0eff1c0a02127981 */ /* 0x000f28000c1e1900 */
[----:B------:R-:W4:Y:S01]  /*0260*/  LDG.E R21, desc[UR10][R2.64+0xefba0] ;  /* 0x0efba00a02157981 */ /* 0x000f22000c1e1900 */
[----:B------:R-:W-:-:S03]  /*0270*/  FADD R28, R16, R19 ;  /* 0x00000013101c7221 */ /* 0x000fc60000000000 */
[----:B------:R0:W-:Y:S04]  /*0280*/  STG.E desc[UR10][R2.64+0x31320], R26 ;  /* 0x0313201a02007986 */ /* 0x0001e8000c10190a */
[----:B------:R-:W5:Y:S04]  /*0290*/  LDG.E R16, desc[UR10][R2.64+0xefc04] ;  /* 0x0efc040a02107981 */ /* 0x000f68000c1e1900 */
[----:B------:R-:W5:Y:S01]  /*02a0*/  LDG.E R19, desc[UR10][R2.64+0xef880] ;  /* 0x0ef8800a02137981 */ /* 0x000f62000c1e1900 */
[----:B0-----:R-:W-:-:S03]  /*02b0*/  FADD R26, R10, R13 ;  /* 0x0000000d0a1a7221 */ /* 0x001fc60000000000 */
[----:B------:R-:W5:Y:S04]  /*02c0*/  LDG.E R10, desc[UR10][R2.64+0xf531c] ;  /* 0x0f531c0a020a7981 */ /* 0x000f68000c1e1900 */
[----:B------:R-:W5:Y:S01]  /*02d0*/  LDG.E R13, desc[UR10][R2.64+0xf56a0] ;  /* 0x0f56a00a020d7981 */ /* 0x000f62000c1e1900 */
[----:B------:R-:W-:Y:S01]  /*02e0*/  FADD R22, R22, R27 ;  /* 0x0000001b16167221 */ /* 0x000fe20000000000 */
[----:B------:R-:W-:Y:S01]  /*02f0*/  FMUL R25, R25, 0.5 ;  /* 0x3f00000019197820 */ /* 0x000fe20000400000 */
[----:B------:R-:W-:Y:S01]  /*0300*/  FADD R6, R6, R9 ;  /* 0x0000000906067221 */ /* 0x000fe20000000000 */
[----:B------:R0:W-:Y:S01]  /*0310*/  STG.E desc[UR10][R2.64+0x31000], R29 ;  /* 0x0310001d02007986 */ /* 0x0001e2000c10190a */
[----:B------:R-:W-:Y:S02]  /*0320*/  FMUL R27, R22, 0.5 ;  /* 0x3f000000161b7820 */ /* 0x000fe40000400000 */
[----:B------:R-:W-:Y:S01]  /*0330*/  FMUL R9, R6, 0.5 ;  /* 0x3f00000006097820 */ /* 0x000fe20000400000 */
[----:B------:R1:W-:Y:S04]  /*0340*/  STG.E desc[UR10][R2.64+0x62000], R25 ;  /* 0x0620001902007986 */ /* 0x0003e8000c10190a */
[----:B------:R-:W5:Y:S01]  /*0350*/  LDG.E R22, desc[UR10][R2.64+0x120c04] ;  /* 0x120c040a02167981 */ /* 0x000f62000c1e1900 */
[----:B0-----:R-:W-:Y:S01]  /*0360*/  FMUL R29, R24, 0.5 ;  /* 0x3f000000181d7820 */ /* 0x001fe20000400000 */
[----:B------:R-:W-:Y:S01]  /*0370*/  FADD R24, R8, R11 ;  /* 0x0000000b08187221 */ /* 0x000fe20000000000 */
[----:B------:R-:W-:Y:S01]  /*0380*/  FADD R20, R20, R23 ;  /* 0x0000001714147221 */ /* 0x000fe20000000000 */
[----:B------:R-:W5:Y:S02]  /*0390*/  LDG.E R8, desc[UR10][R2.64+0xf5004] ;  /* 0x0f50040a02087981 */ /* 0x000f64000c1e1900 */
[----:B------:R-:W-:-:S02]  /*03a0*/  FMUL R23, R24, 0.5 ;  /* 0x3f00000018177820 */ /* 0x000fc40000400000 */
[----:B------:R-:W5:Y:S04]  /*03b0*/  LDG.E R11, desc[UR10][R2.64+0xf5380] ;  /* 0x0f53800a020b7981 */ /* 0x000f68000c1e1900 */
[----:B-1----:R-:W5:Y:S04]  /*03c0*/  LDG.E R25, desc[UR10][R2.64+0x120880] ;  /* 0x1208800a02197981 */ /* 0x002f68000c1e1900 */
[----:B------:R0:W-:Y:S04]  /*03d0*/  STG.E desc[UR10][R2.64+0x5cc00], R27 ;  /* 0x05cc001b02007986 */ /* 0x0001e8000c10190a */
[----:B------:R1:W-:Y:S04]  /*03e0*/  STG.E desc[UR10][R2.64+0x8dc00], R9 ;  /* 0x08dc000902007986 */ /* 0x0003e8000c10190a */
[----:B------:R-:W5:Y:S01]  /*03f0*/  LDG.E R6, desc[UR10][R2.64+0x12631c] ;  /* 0x12631c0a02067981 */ /* 0x000f62000c1e1900 */
[----:B0-----:R-:W-:-:S03]  /*0400*/  FMUL R27, R26, 0.5 ;  /* 0x3f0000001a1b7820 */ /* 0x001fc60000400000 */
[----:B------:R0:W-:Y:S04]  /*0410*/  STG.E desc[UR10][R2.64+0x5cf20], R29 ;  /* 0x05cf201d02007986 */ /* 0x0001e8000c10190a */
[----:B-1----:R-:W5:Y:S01]  /*0420*/  LDG.E R9, desc[UR10][R2.64+0x1266a0] ;  /* 0x1266a00a02097981 */ /* 0x002f62000c1e1900 */
[----:B------:R-:W-:-:S03]  /*0430*/  FADD R26, R4, R7 ;  /* 0x00000007041a7221 */ /* 0x000fc60000000000 */
[----:B------:R1:W-:Y:S01]  /*0440*/  STG.E desc[UR10][R2.64+0x8df20], R23 ;  /* 0x08df201702007986 */ /* 0x0003e2000c10190a */
[----:B0-----:R-:W-:-:S03]  /*0450*/  FMUL R29, R20, 0.5 ;  /* 0x3f000000141d7820 */ /* 0x001fc60000400000 */
[----:B------:R-:W-:Y:S04]  /*0460*/  STG.E desc[UR10][R2.64+0x93000], R27 ;  /* 0x0930001b02007986 */ /* 0x000fe8000c10190a */
[----:B------:R-:W5:Y:S04]  /*0470*/  LDG.E R20, desc[UR10][R2.64+0x151c04] ;  /* 0x151c040a02147981 */ /* 0x000f68000c1e1900 */
[----:B-1----:R-:W5:Y:S04]  /*0480*/  LDG.E R23, desc[UR10][R2.64+0x151880] ;  /* 0x1518800a02177981 */ /* 0x002f68000c1e1900 */
[----:B------:R-:W5:Y:S04]  /*0490*/  LDG.E R4, desc[UR10][R2.64+0x126004] ;  /* 0x1260040a02047981 */ /* 0x000f68000c1e1900 */
[----:B------:R-:W5:Y:S04]  /*04a0*/  LDG.E R7, desc[UR10][R2.64+0x126380] ;  /* 0x1263800a02077981 */ /* 0x000f68000c1e1900 */
[----:B------:R0:W-:Y:S02]  /*04b0*/  STG.E desc[UR10][R2.64+0x93320], R29 ;  /* 0x0933201d02007986 */ /* 0x0001e4000c10190a */
[----:B0-----:R-:W-:Y:S01]  /*04c0*/  FMUL R29, R26, 0.5 ;  /* 0x3f0000001a1d7820 */ /* 0x001fe20000400000 */
[----:B--2---:R-:W-:-:S02]  /*04d0*/  FADD R24, R0, R5 ;  /* 0x0000000500187221 */ /* 0x004fc40000000000 */
[----:B------:R-:W2:Y:S04]  /*04e0*/  LDG.E R0, desc[UR10][R2.64+0x120f1c] ;  /* 0x120f1c0a02007981 */ /* 0x000ea8000c1e1900 */
[----:B------:R-:W2:Y:S01]  /*04f0*/  LDG.E R5, desc[UR10][R2.64+0x120ba0] ;  /* 0x120ba00a02057981 */ /* 0x000ea2000c1e1900 */
[----:B---3--:R-:W-:Y:S01]  /*0500*/  FADD R12, R12, R15 ;  /* 0x0000000f0c0c7221 */ /* 0x008fe20000000000 */
[----:B------:R-:W-:Y:S02]  /*0510*/  FMUL R27, R24, 0.5 ;  /* 0x3f000000181b7820 */ /* 0x000fe40000400000 */
[----:B------:R-:W3:Y:S01]  /*0520*/  LDG.E R15, desc[UR10][R2.64+0x151ba0] ;  /* 0x151ba00a020f7981 */ /* 0x000ee2000c1e1900 */
[----:B------:R-:W-:Y:S01]  /*0530*/  FADD R14, R14, R17 ;  /* 0x000000110e0e7221 */ /* 0x000fe20000000000 */
[----:B------:R-:W-:-:S02]  /*0540*/  FMUL R24, R12, 0.5 ;  /* 0x3f0000000c187820 */ /* 0x000fc40000400000 */
[----:B------:R-:W3:Y:S01]  /*0550*/  LDG.E R17, desc[UR10][R2.64+0x157380] ;  /* 0x1573800a02117981 */ /* 0x000ee2000c1e1900 */
[----:B------:R-:W-:-:S03]  /*0560*/  FMUL R26, R14, 0.5 ;  /* 0x3f0000000e1a7820 */ /* 0x000fc60000400000 */
[----:B------:R4:W-:Y:S04]  /*0570*/  STG.E desc[UR10][R2.64+0xc4000], R24 ;  /* 0x0c40001802007986 */ /* 0x0009e8000c10190a */
[----:B------:R-:W3:Y:S04]  /*0580*/  LDG.E R12, desc[UR10][R2.64+0x151f1c] ;  /* 0x151f1c0a020c7981 */ /* 0x000ee8000c1e1900 */
[----:B------:R-:W3:Y:S01]  /*0590*/  LDG.E R14, desc[UR10][R2.64+0x157004] ;  /* 0x1570040a020e7981 */ /* 0x000ee2000c1e1900 */
[----:B----4-:R-:W-:-:S03]  /*05a0*/  FADD R24, R18, R21 ;  /* 0x0000001512187221 */ /* 0x010fc60000000000 */
[----:B------:R-:W4:Y:S04]  /*05b0*/  LDG.E R18, desc[UR10][R2.64+0x182c04] ;  /* 0x182c040a02127981 */ /* 0x000f28000c1e1900 */
[----:B------:R-:W4:Y:S01]  /*05c0*/  LDG.E R21, desc[UR10][R2.64+0x182880] ;  /* 0x1828800a02157981 */ /* 0x000f22000c1e1900 */
[----:B------:R-:W-:-:S05]  /*05d0*/  FMUL R28, R28, 0.5 ;  /* 0x3f0000001c1c7820 */ /* 0x000fca0000400000 */
[----:B------:R0:W-:Y:S01]  /*05e0*/  STG.E desc[UR10][R2.64+0x62320], R28 ;  /* 0x0623201c02007986 */ /* 0x0001e2000c10190a */
[----:B-----5:R-:W-:-:S03]  /*05f0*/  FADD R13, R10, R13 ;  /* 0x0000000d0a0d7221 */ /* 0x020fc60000000000 */
[----:B------:R1:W-:Y:S04]  /*0600*/  STG.E desc[UR10][R2.64+0xbec00], R27 ;  /* 0x0bec001b02007986 */ /* 0x0003e8000c10190a */
[----:B------:R-:W5:Y:S01]  /*0610*/  LDG.E R10, desc[UR10][R2.64+0x188004] ;  /* 0x1880040a020a7981 */ /* 0x000f62000c1e1900 */
[----:B0-----:R-:W-:-:S03]  /*0620*/  FADD R28, R16, R19 ;  /* 0x00000013101c7221 */ /* 0x001fc60000000000 */
[----:B------:R-:W5:Y:S04]  /*0630*/  LDG.E R16, desc[UR10][R2.64+0x15731c] ;  /* 0x15731c0a02107981 */ /* 0x000f68000c1e1900 */
[----:B------:R-:W5:Y:S01]  /*0640*/  LDG.E R19, desc[UR10][R2.64+0x1576a0] ;  /* 0x1576a00a02137981 */ /* 0x000f62000c1e1900 */
[----:B-1----:R-:W-:Y:S01]  /*0650*/  FMUL R27, R28, 0.5 ;  /* 0x3f0000001c1b7820 */ /* 0x002fe20000400000 */
[----:B------:R-:W-:Y:S02]  /*0660*/  FMUL R28, R13, 0.5 ;  /* 0x3f0000000d1c7820 */ /* 0x000fe40000400000 */
[----:B------:R-:W5:Y:S04]  /*0670*/  LDG.E R13, desc[UR10][R2.64+0x188380] ;  /* 0x1883800a020d7981 */ /* 0x000f68000c1e1900 */
[----:B------:R0:W-:Y:S04]  /*0680*/  STG.E desc[UR10][R2.64+0xbef20], R29 ;  /* 0x0bef201d02007986 */ /* 0x0001e8000c10190a */
[----:B------:R1:W-:Y:S01]  /*0690*/  STG.E desc[UR10][R2.64+0xefc00], R27 ;  /* 0x0efc001b02007986 */ /* 0x0003e2000c10190a */
[----:B------:R-:W-:Y:S01]  /*06a0*/  FADD R22, R22, R25 ;  /* 0x0000001916167221 */ /* 0x000fe20000000000 */
[----:B0-----:R-:W-:Y:S01]  /*06b0*/  FMUL R29, R24, 0.5 ;  /* 0x3f000000181d7820 */ /* 0x001fe20000400000 */
[----:B------:R-:W-:-:S02]  /*06c0*/  FADD R24, R8, R11 ;  /* 0x0000000b08187221 */ /* 0x000fc40000000000 */
[----:B------:R-:W5:Y:S01]  /*06d0*/  LDG.E R8, desc[UR10][R2.64+0x182f1c] ;  /* 0x182f1c0a02087981 */ /* 0x000f62000c1e1900 */
[----:B-1----:R-:W-:-:S03]  /*06e0*/  FMUL R27, R22, 0.5 ;  /* 0x3f000000161b7820 */ /* 0x002fc60000400000 */
[----:B------:R-:W5:Y:S04]  /*06f0*/  LDG.E R11, desc[UR10][R2.64+0x182ba0] ;  /* 0x182ba00a020b7981 */ /* 0x000f68000c1e1900 */
[----:B------:R0:W-:Y:S01]  /*0700*/  STG.E desc[UR10][R2.64+0xc4320], R26 ;  /* 0x0c43201a02007986 */ /* 0x0001e2000c10190a */
[----:B------:R-:W-:Y:S01]  /*0710*/  FMUL R25, R24, 0.5 ;  /* 0x3f00000018197820 */ /* 0x000fe20000400000 */
[----:B0-----:R-:W-:Y:S02]  /*0720*/  FADD R26, R6, R9 ;  /* 0x00000009061a7221 */ /* 0x001fe40000000000 */
[----:B------:R-:W5:Y:S04]  /*0730*/  LDG.E R6, desc[UR10][R2.64+0x1b3f1c] ;  /* 0x1b3f1c0a02067981 */ /* 0x000f68000c1e1900 */
[----:B------:R-:W5:Y:S01]  /*0740*/  LDG.E R9, desc[UR10][R2.64+0x1b3ba0] ;  /* 0x1b3ba00a02097981 */ /* 0x000f62000c1e1900 */
[----:B------:R-:W-:-:S03]  /*0750*/  FADD R20, R20, R23 ;  /* 0x0000001714147221 */ /* 0x000fc60000000000 */
[----:B------:R0:W-:Y:S01]  /*0760*/  STG.E desc[UR10][R2.64+0xeff20], R29 ;  /* 0x0eff201d02007986 */ /* 0x0001e2000c10190a */
[----:B------:R-:W-:Y:S01]  /*0770*/  FMUL R20, R20, 0.5 ;  /* 0x3f00000014147820 */ /* 0x000fe20000400000 */
[----:B------:R-:W-:Y:S02]  /*0780*/  FADD R24, R4, R7 ;  /* 0x0000000704187221 */ /* 0x000fe40000000000 */
[----:B------:R-:W5:Y:S04]  /*0790*/  LDG.E R4, desc[UR10][R2.64+0x1b3c04] ;  /* 0x1b3c040a02047981 */ /* 0x000f68000c1e1900 */
[----:B------:R-:W5:Y:S01]  /*07a0*/  LDG.E R7, desc[UR10][R2.64+0x1b3880] ;  /* 0x1b38800a02077981 */ /* 0x000f62000c1e1900 */
[----:B0-----:R-:W-:-:S03]  /*07b0*/  FMUL R29, R26, 0.5 ;  /* 0x3f0000001a1d7820 */ /* 0x001fc60000400000 */
[----:B------:R0:W-:Y:S04]  /*07c0*/  STG.E desc[UR10][R2.64+0x151c00], R20 ;  /* 0x151c001402007986 */ /* 0x0001e8000c10190a */
[----:B0-----:R-:W5:Y:S01]  /*07d0*/  LDG.E R20, desc[UR10][R2.64+0x1ea004] ;  /* 0x1ea0040a02147981 */ /* 0x001f62000c1e1900 */
[----:B--2---:R-:W-:-:S03]  /*07e0*/  FADD R22, R0, R5 ;  /* 0x0000000500167221 */ /* 0x004fc60000000000 */
[----:B------:R-:W2:Y:S04]  /*07f0*/  LDG.E R0, desc[UR10][R2.64+0x18831c] ;  /* 0x18831c0a02007981 */ /* 0x000ea8000c1e1900 */
[----:B------:R-:W2:Y:S01]  /*0800*/  LDG.E R5, desc[UR10][R2.64+0x1886a0] ;  /* 0x1886a00a02057981 */ /* 0x000ea2000c1e1900 */
[----:B------:R-:W-:Y:S01]  /*0810*/  FMUL R23, R22, 0.5 ;  /* 0x3f00000016177820 */ /* 0x000fe20000400000 */
[----:B---3--:R-:W-:-:S04]  /*0820*/  FADD R12, R12, R15 ;  /* 0x0000000f0c0c7221 */ /* 0x008fc80000000000 */
[----:B------:R0:W-:Y:S01]  /*0830*/  STG.E desc[UR10][R2.64+0x120f20], R23 ;  /* 0x120f201702007986 */ /* 0x0001e2000c10190a */
[----:B------:R-:W-:Y:S01]  /*0840*/  FADD R15, R14, R17 ;  /* 0x000000110e0f7221 */ /* 0x000fe20000000000 */
[----:B----4-:R-:W-:Y:S02]  /*0850*/  FADD R26, R18, R21 ;  /* 0x00000015121a7221 */ /* 0x010fe40000000000 */
[----:B------:R-:W3:Y:S04]  /*0860*/  LDG.E R14, desc[UR10][R2.64+0x1b931c] ;  /* 0x1b931c0a020e7981 */ /* 0x000ee8000c1e1900 */
[----:B------:R-:W3:Y:S04]  /*0870*/  LDG.E R17, desc[UR10][R2.64+0x1b96a0] ;  /* 0x1b96a00a02117981 */ /* 0x000ee8000c1e1900 */
[----:B------:R-:W4:Y:S04]  /*0880*/  LDG.E R18, desc[UR10][R2.64+0x1e4f1c] ;  /* 0x1e4f1c0a02127981 */ /* 0x000f28000c1e1900 */
[----:B------:R-:W4:Y:S04]  /*0890*/  LDG.E R21, desc[UR10][R2.64+0x1e4ba0] ;  /* 0x1e4ba00a02157981 */ /* 0x000f28000c1e1900 */
[----:B0-----:R-:W4:Y:S04]  /*08a0*/  LDG.E R23, desc[UR10][R2.64+0x1ea380] ;  /* 0x1ea3800a02177981 */ /* 0x001f28000c1e1900 */
[----:B------:R0:W-:Y:S04]  /*08b0*/  STG.E desc[UR10][R2.64+0x120c00], R27 ;  /* 0x120c001b02007986 */ /* 0x0001e8000c10190a */
[----:B------:R-:W-:Y:S04]  /*08c0*/  STG.E desc[UR10][R2.64+0xf5000], R25 ;  /* 0x0f50001902007986 */ /* 0x000fe8000c10190a */
[----:B------:R1:W-:Y:S01]  /*08d0*/  STG.E desc[UR10][R2.64+0x126320], R29 ;  /* 0x1263201d02007986 */ /* 0x0003e2000c10190a */
[----:B0-----:R-:W-:Y:S01]  /*08e0*/  FMUL R27, R24, 0.5 ;  /* 0x3f000000181b7820 */ /* 0x001fe20000400000 */
[----:B-----5:R-:W-:-:S02]  /*08f0*/  FADD R24, R16, R19 ;  /* 0x0000001310187221 */ /* 0x020fc40000000000 */
[----:B------:R-:W5:Y:S04]  /*0900*/  LDG.E R22, desc[UR10][R2.64+0x1b9004] ;  /* 0x1b90040a02167981 */ /* 0x000f68000c1e1900 */
[----:B------:R0:W-:Y:S01]  /*0910*/  STG.E desc[UR10][R2.64+0x126000], R27 ;  /* 0x1260001b02007986 */ /* 0x0001e2000c10190a */
[----:B-1----:R-:W-:Y:S01]  /*0920*/  FMUL R29, R24, 0.5 ;  /* 0x3f000000181d7820 */ /* 0x002fe20000400000 */
[----:B------:R-:W-:Y:S02]  /*0930*/  FADD R24, R10, R13 ;  /* 0x0000000d0a187221 */ /* 0x000fe40000000000 */
[----:B------:R-:W5:Y:S01]  /*0940*/  LDG.E R25, desc[UR10][R2.64+0x1b9380] ;  /* 0x1b93800a02197981 */ /* 0x000f62000c1e1900 */
[----:B------:R-:W-:Y:S01]  /*0950*/  FMUL R26, R26, 0.5 ;  /* 0x3f0000001a1a7820 */ /* 0x000fe20000400000 */
[----:B------:R-:W-:-:S02]  /*0960*/  FMUL R15, R15, 0.5 ;  /* 0x3f0000000f0f7820 */ /* 0x000fc40000400000 */
[----:B------:R-:W5:Y:S01]  /*0970*/  LDG.E R16, desc[UR10][R2.64+0x1e4c04] ;  /* 0x1e4c040a02107981 */ /* 0x000f62000c1e1900 */
[----:B0-----:R-:W-:Y:S01]  /*0980*/  FMUL R27, R12, 0.5 ;  /* 0x3f0000000c1b7820 */ /* 0x001fe20000400000 */
[----:B------:R-:W-:Y:S02]  /*0990*/  FADD R12, R8, R11 ;  /* 0x0000000b080c7221 */ /* 0x000fe40000000000 */
[----:B------:R-:W5:Y:S04]  /*09a0*/  LDG.E R19, desc[UR10][R2.64+0x1e4880] ;  /* 0x1e48800a02137981 */ /* 0x000f68000c1e1900 */
[----:B------:R0:W-:Y:S04]  /*09b0*/  STG.E desc[UR10][R2.64+0x151f20], R27 ;  /* 0x151f201b02007986 */ /* 0x0001e8000c10190a */
[----:B------:R-:W5:Y:S04]  /*09c0*/  LDG.E R8, desc[UR10][R2.64+0x1ea31c] ;  /* 0x1ea31c0a02087981 */ /* 0x000f68000c1e1900 */
[----:B------:R-:W5:Y:S01]  /*09d0*/  LDG.E R11, desc[UR10][R2.64+0x1ea6a0] ;  /* 0x1ea6a00a020b7981 */ /* 0x000f62000c1e1900 */
[----:B0-----:R-:W-:-:S03]  /*09e0*/  FMUL R27, R24, 0.5 ;  /* 0x3f000000181b7820 */ /* 0x001fc60000400000 */
[----:B------:R0:W-:Y:S04]  /*09f0*/  STG.E desc[UR10][R2.64+0xf5320], R28 ;  /* 0x0f53201c02007986 */ /* 0x0001e8000c10190a */
[----:B------:R-:W-:Y:S04]  /*0a00*/  STG.E desc[UR10][R2.64+0x188000], R27 ;  /* 0x1880001b02007986 */ /* 0x000fe8000c10190a */
[----:B------:R1:W-:Y:S04]  /*0a10*/  STG.E desc[UR10][R2.64+0x182c00], R26 ;  /* 0x182c001a02007986 */ /* 0x0003e8000c10190a */
[----:B------:R-:W5:Y:S01]  /*0a20*/  LDG.E R10, desc[UR10][R2.64+0x215c04] ;  /* 0x215c040a020a7981 */ /* 0x000f62000c1e1900 */
[----:B0-----:R-:W-:-:S03]  /*0a30*/  FMUL R28, R12, 0.5 ;  /* 0x3f0000000c1c7820 */ /* 0x001fc60000400000 */
[----:B------:R-:W5:Y:S04]  /*0a40*/  LDG.E R13, desc[UR10][R2.64+0x215880] ;  /* 0x2158800a020d7981 */ /* 0x000f68000c1e1900 */
[----:B------:R0:W-:Y:S01]  /*0a50*/  STG.E desc[UR10][R2.64+0x157000], R15 ;  /* 0x1570000f02007986 */ /* 0x0001e2000c10190a */
[----:B-1----:R-:W-:-:S03]  /*0a60*/  FADD R26, R6, R9 ;  /* 0x00000009061a7221 */ /* 0x002fc60000000000 */
[----:B------:R-:W5:Y:S04]  /*0a70*/  LDG.E R12, desc[UR10][R2.64+0x215f1c] ;  /* 0x215f1c0a020c7981 */ /* 0x000f68000c1e1900 */
[----:B------:R-:W5:Y:S04]  /*0a80*/  LDG.E R6, desc[UR10][R2.64+0x246c04] ;  /* 0x246c040a02067981 */ /* 0x000f68000c1e1900 */
[----:B0-----:R-:W5:Y:S04]  /*0a90*/  LDG.E R15, desc[UR10][R2.64+0x215ba0] ;  /* 0x215ba00a020f7981 */ /* 0x001f68000c1e1900 */
[----:B------:R-:W5:Y:S01]  /*0aa0*/  LDG.E R9, desc[UR10][R2.64+0x246880] ;  /* 0x2468800a02097981 */ /* 0x000f62000c1e1900 */
[----:B------:R-:W-:-:S03]  /*0ab0*/  FADD R24, R4, R7 ;  /* 0x0000000704187221 */ /* 0x000fc60000000000 */
        /* <DEDUP_REMOVED lines=8> */
[----:B----4-:R-:W-:Y:S02]  /*0b40*/  FADD R17, R18, R21 ;  /* 0x0000001512117221 */ /* 0x010fe40000000000 */
[----:B------:R-:W3:Y:S01]  /*0b50*/  LDG.E R18, desc[UR10][R2.64+0x246f1c] ;  /* 0x246f1c0a02127981 */ /* 0x000ee2000c1e1900 */
[----:B------:R-:W-:-:S03]  /*0b60*/  FADD R26, R20, R23 ;  /* 0x00000017141a7221 */ /* 0x000fc60000000000 */
[----:B------:R-:W3:Y:S04]  /*0b70*/  LDG.E R21, desc[UR10][R2.64+0x246ba0] ;  /* 0x246ba00a02157981 */ /* 0x000ee8000c1e1900 */
[----:B------:R-:W4:Y:S04]  /*0b80*/  LDG.E R20, desc[UR10][R2.64+0x24c004] ;  /* 0x24c0040a02147981 */ /* 0x000f28000c1e1900 */
[----:B------:R-:W4:Y:S01]  /*0b90*/  LDG.E R23, desc[UR10][R2.64+0x24c380] ;  /* 0x24c3800a02177981 */ /* 0x000f22000c1e1900 */
[----:B------:R-:W-:-:S03]  /*0ba0*/  FMUL R26, R26, 0.5 ;  /* 0x3f0000001a1a7820 */ /* 0x000fc60000400000 */
[----:B------:R-:W-:Y:S01]  /*0bb0*/  STG.E desc[UR10][R2.64+0x1b3f20], R29 ;  /* 0x1b3f201d02007986 */ /* 0x000fe2000c10190a */
[----:B-----5:R-:W-:Y:S01]  /*0bc0*/  FADD R22, R22, R25 ;  /* 0x0000001916167221 */ /* 0x020fe20000000000 */
[----:B------:R-:W-:Y:S01]  /*0bd0*/  FMUL R25, R27, 0.5 ;  /* 0x3f0000001b197820 */ /* 0x000fe20000400000 */
[----:B------:R-:W-:Y:S02]  /*0be0*/  FMUL R27, R24, 0.5 ;  /* 0x3f000000181b7820 */ /* 0x000fe40000400000 */
[----:B------:R-:W-:Y:S02]  /*0bf0*/  FMUL R24, R22, 0.5 ;  /* 0x3f00000016187820 */ /* 0x000fe40000400000 */
[----:B------:R0:W-:Y:S01]  /*0c00*/  STG.E desc[UR10][R2.64+0x188320], R25 ;  /* 0x1883201902007986 */ /* 0x0001e2000c10190a */
[----:B------:R-:W-:-:S03]  /*0c10*/  FADD R16, R16, R19 ;  /* 0x0000001310107221 */ /* 0x000fc60000000000 */
[----:B------:R-:W-:Y:S01]  /*0c20*/  STG.E desc[UR10][R2.64+0x1b3c00], R27 ;  /* 0x1b3c001b02007986 */ /* 0x000fe2000c10190a */
[----:B------:R-:W-:Y:S01]  /*0c30*/  FMUL R19, R14, 0.5 ;  /* 0x3f0000000e137820 */ /* 0x000fe20000400000 */
[----:B------:R-:W-:Y:S02]  /*0c40*/  FMUL R14, R17, 0.5 ;  /* 0x3f000000110e7820 */ /* 0x000fe40000400000 */
[----:B------:R1:W-:Y:S04]  /*0c50*/  STG.E desc[UR10][R2.64+0x1b9000], R24 ;  /* 0x1b90001802007986 */ /* 0x0003e8000c10190a */
[----:B------:R-:W5:Y:S01]  /*0c60*/  LDG.E R22, desc[UR10][R2.64+0x24c31c] ;  /* 0x24c31c0a02167981 */ /* 0x000f62000c1e1900 */
[----:B------:R-:W-:-:S03]  /*0c70*/  FADD R8, R8, R11 ;  /* 0x0000000b08087221 */ /* 0x000fc60000000000 */
[----:B0-----:R-:W5:Y:S01]  /*0c80*/  LDG.E R25, desc[UR10][R2.64+0x24c6a0] ;  /* 0x24c6a00a02197981 */ /* 0x001f62000c1e1900 */
[----:B------:R-:W-:Y:S01]  /*0c90*/  FMUL R29, R16, 0.5 ;  /* 0x3f000000101d7820 */ /* 0x000fe20000400000 */
[----:B------:R-:W-:Y:S02]  /*0ca0*/  FMUL R11, R8, 0.5 ;  /* 0x3f000000080b7820 */ /* 0x000fe40000400000 */
[----:B-1----:R-:W5:Y:S04]  /*0cb0*/  LDG.E R24, desc[UR10][R2.64+0x277c04] ;  /* 0x277c040a02187981 */ /* 0x002f68000c1e1900 */
[----:B------:R-:W5:Y:S04]  /*0cc0*/  LDG.E R27, desc[UR10][R2.64+0x277880] ;  /* 0x2778800a021b7981 */ /* 0x000f68000c1e1900 */
[----:B------:R-:W5:Y:S04]  /*0cd0*/  LDG.E R17, desc[UR10][R2.64+0x27d004] ;  /* 0x27d0040a02117981 */ /* 0x000f68000c1e1900 */
[----:B------:R0:W-:Y:S01]  /*0ce0*/  STG.E desc[UR10][R2.64+0x1b9320], R19 ;  /* 0x1b93201302007986 */ /* 0x0001e2000c10190a */
[----:B------:R-:W-:-:S03]  /*0cf0*/  FADD R13, R10, R13 ;  /* 0x0000000d0a0d7221 */ /* 0x000fc60000000000 */
[----:B------:R-:W5:Y:S04]  /*0d00*/  LDG.E R16, desc[UR10][R2.64+0x277f1c] ;  /* 0x277f1c0a02107981 */ /* 0x000f68000c1e1900 */
[----:B------:R-:W5:Y:S04]  /*0d10*/  LDG.E R10, desc[UR10][R2.64+0x27d380] ;  /* 0x27d3800a020a7981 */ /* 0x000f68000c1e1900 */
[----:B0-----:R-:W5:Y:S04]  /*0d20*/  LDG.E R19, desc[UR10][R2.64+0x277ba0] ;  /* 0x277ba00a02137981 */ /* 0x001f68000c1e1900 */
[----:B------:R-:W5:Y:S01]  /*0d30*/  LDG.E R8, desc[UR10][R2.64+0x27d6a0] ;  /* 0x27d6a00a02087981 */ /* 0x000f62000c1e1900 */
[----:B------:R-:W-:-:S03]  /*0d40*/  FADD R12, R12, R15 ;  /* 0x0000000f0c0c7221 */ /* 0x000fc60000000000 */
[----:B------:R0:W-:Y:S01]  /*0d50*/  STG.E desc[UR10][R2.64+0x1e4f20], R14 ;  /* 0x1e4f200e02007986 */ /* 0x0001e2000c10190a */
[----:B------:R-:W-:-:S03]  /*0d60*/  FADD R6, R6, R9 ;  /* 0x0000000906067221 */ /* 0x000fc60000000000 */
[----:B------:R-:W5:Y:S04]  /*0d70*/  LDG.E R15, desc[UR10][R2.64+0x27d31c] ;  /* 0x27d31c0a020f7981 */ /* 0x000f68000c1e1900 */
[----:B------:R1:W-:Y:S01]  /*0d80*/  STG.E desc[UR10][R2.64+0x1ea320], R11 ;  /* 0x1ea3200b02007986 */ /* 0x0003e2000c10190a */
[----:B0-----:R-:W-:-:S03]  /*0d90*/  FMUL R14, R12, 0.5 ;  /* 0x3f0000000c0e7820 */ /* 0x001fc60000400000 */
[----:B------:R0:W-:Y:S04]  /*0da0*/  STG.E desc[UR10][R2.64+0x1e4c00], R29 ;  /* 0x1e4c001d02007986 */ /* 0x0001e8000c10190a */
[----:B------:R0:W-:Y:S01]  /*0db0*/  STG.E desc[UR10][R2.64+0x1ea000], R26 ;  /* 0x1ea0001a02007986 */ /* 0x0001e2000c10190a */
[----:B-1----:R-:W-:-:S03]  /*0dc0*/  FMUL R11, R6, 0.5 ;  /* 0x3f000000060b7820 */ /* 0x002fc60000400000 */
[----:B------:R-:W5:Y:S01]  /*0dd0*/  LDG.E R12, desc[UR10][R2.64+0x2a8c04] ;  /* 0x2a8c040a020c7981 */ /* 0x000f62000c1e1900 */
[----:B0-----:R-:W-:-:S03]  /*0de0*/  FMUL R29, R13, 0.5 ;  /* 0x3f0000000d1d7820 */ /* 0x001fc60000400000 */
[----:B------:R0:W-:Y:S01]  /*0df0*/  STG.E desc[UR10][R2.64+0x215f20], R14 ;  /* 0x215f200e02007986 */ /* 0x0001e2000c10190a */
[----:B------:R-:W-:-:S03]  /*0e00*/  FADD R26, R4, R7 ;  /* 0x00000007041a7221 */ /* 0x000fc60000000000 */
[----:B------:R-:W5:Y:S04]  /*0e10*/  LDG.E R13, desc[UR10][R2.64+0x2ae004] ;  /* 0x2ae0040a020d7981 */ /* 0x000f68000c1e1900 */
[----:B------:R-:W5:Y:S04]  /*0e20*/  LDG.E R7, desc[UR10][R2.64+0x2a8880] ;  /* 0x2a88800a02077981 */ /* 0x000f68000c1e1900 */
[----:B------:R-:W5:Y:S04]  /*0e30*/  LDG.E R4, desc[UR10][R2.64+0x2a8f1c] ;  /* 0x2a8f1c0a02047981 */ /* 0x000f68000c1e1900 */
[----:B------:R1:W-:Y:S04]  /*0e40*/  STG.E desc[UR10][R2.64+0x246c00], R11 ;  /* 0x246c000b02007986 */ /* 0x0003e8000c10190a */
[----:B------:R-:W5:Y:S04]  /*0e50*/  LDG.E R6, desc[UR10][R2.64+0x2d9c04] ;  /* 0x2d9c040a02067981 */ /* 0x000f68000c1e1900 */
[----:B0-----:R-:W5:Y:S04]  /*0e60*/  LDG.E R14, desc[UR10][R2.64+0x2ae31c] ;  /* 0x2ae31c0a020e7981 */ /* 0x001f68000c1e1900 */
[----:B-1----:R-:W5:Y:S04]  /*0e70*/  LDG.E R11, desc[UR10][R2.64+0x2ae6a0] ;  /* 0x2ae6a00a020b7981 */ /* 0x002f68000c1e1900 */
[----:B------:R0:W-:Y:S04]  /*0e80*/  STG.E desc[UR10][R2.64+0x215c00], R29 ;  /* 0x215c001d02007986 */ /* 0x0001e8000c10190a */
[----:B------:R-:W-:Y:S01]  /*0e90*/  STG.E desc[UR10][R2.64+0x182f20], R28 ;  /* 0x182f201c02007986 */ /* 0x000fe2000c10190a */
[----:B0-----:R-:W-:Y:S01]  /*0ea0*/  FMUL R29, R26, 0.5 ;  /* 0x3f0000001a1d7820 */ /* 0x001fe20000400000 */
[----:B--2---:R-:W-:-:S02]  /*0eb0*/  FADD R0, R0, R5 ;  /* 0x0000000500007221 */ /* 0x004fc40000000000 */
[----:B------:R-:W2:Y:S02]  /*0ec0*/  LDG.E R5, desc[UR10][R2.64+0x2a8ba0] ;  /* 0x2a8ba00a02057981 */ /* 0x000ea4000c1e1900 */
[----:B------:R-:W-:Y:S02]  /*0ed0*/  FMUL R9, R0, 0.5 ;  /* 0x3f00000000097820 */ /* 0x000fe40000400000 */
[----:B------:R-:W2:Y:S04]  /*0ee0*/  LDG.E R0, desc[UR10][R2.64+0x2ae380] ;  /* 0x2ae3800a02007981 */ /* 0x000ea8000c1e1900 */
[----:B------:R0:W-:Y:S04]  /*0ef0*/  STG.E desc[UR10][R2.64+0x21b000], R9 ;  /* 0x21b0000902007986 */ /* 0x0001e8000c10190a */
[----:B0-----:R-:W2:Y:S01]  /*0f00*/  LDG.E R9, desc[UR10][R2.64+0x2d9880] ;  /* 0x2d98800a02097981 */ /* 0x001ea2000c1e1900 */
[----:B---3--:R-:W-:-:S03]  /*0f10*/  FADD R26, R18, R21 ;  /* 0x00000015121a7221 */ /* 0x008fc60000000000 */
[----:B------:R-:W3:Y:S04]  /*0f20*/  LDG.E R21, desc[UR10][R2.64+0x2df004] ;  /* 0x2df0040a02157981 */ /* 0x000ee8000c1e1900 */
[----:B------:R-:W3:Y:S01]  /*0f30*/  LDG.E R18, desc[UR10][R2.64+0x2df380] ;  /* 0x2df3800a02127981 */ /* 0x000ee2000c1e1900 */
[----:B----4-:R-:W-:-:S03]  /*0f40*/  FADD R28, R20, R23 ;  /* 0x00000017141c7221 */ /* 0x010fc60000000000 */
[----:B------:R-:W4:Y:S04]  /*0f50*/  LDG.E R20, desc[UR10][R2.64+0x2d9f1c] ;  /* 0x2d9f1c0a02147981 */ /* 0x000f28000c1e1900 */
[----:B------:R-:W4:Y:S04]  /*0f60*/  LDG.E R23, desc[UR10][R2.64+0x2d9ba0] ;  /* 0x2d9ba00a02177981 */ /* 0x000f28000c1e1900 */
[----:B------:R0:W-:Y:S01]  /*0f70*/  STG.E desc[UR10][R2.64+0x21b320], R29 ;  /* 0x21b3201d02007986 */ /* 0x0001e2000c10190a */
[----:B-----5:R-:W-:Y:S01]  /*0f80*/  FADD R22, R22, R25 ;  /* 0x0000001916167221 */ /* 0x020fe20000000000 */
[----:B------:R-:W-:-:S03]  /*0f90*/  FMUL R25, R26, 0.5 ;  /* 0x3f0000001a197820 */ /* 0x000fc60000400000 */
[----:B0-----:R-:W-:Y:S01]  /*0fa0*/  FMUL R29, R22, 0.5 ;  /* 0x3f000000161d7820 */ /* 0x001fe20000400000 */
[----:B------:R-:W-:Y:S01]  /*0fb0*/  FADD R24, R24, R27 ;  /* 0x0000001b18187221 */ /* 0x000fe20000000000 */
[----:B------:R-:W-:-:S03]  /*0fc0*/  FMUL R27, R28, 0.5 ;  /* 0x3f0000001c1b7820 */ /* 0x000fc60000400000 */
[----:B------:R-:W-:Y:S02]  /*0fd0*/  FMUL R24, R24, 0.5 ;  /* 0x3f00000018187820 */ /* 0x000fe40000400000 */
[----:B------:R0:W-:Y:S04]  /*0fe0*/  STG.E desc[UR10][R2.64+0x24c000], R27 ;  /* 0x24c0001b02007986 */ /* 0x0001e8000c10190a */
[----:B------:R1:W-:Y:S01]  /*0ff0*/  STG.E desc[UR10][R2.64+0x246f20], R25 ;  /* 0x246f201902007986 */ /* 0x0003e2000c10190a */
[----:B------:R-:W-:-:S03]  /*1000*/  FADD R10, R17, R10 ;  /* 0x0000000a110a7221 */ /* 0x000fc60000000000 */
[----:B------:R5:W-:Y:S01]  /*1010*/  STG.E desc[UR10][R2.64+0x24c320], R29 ;  /* 0x24c3201d02007986 */ /* 0x000be2000c10190a */
[----:B------:R-:W-:Y:S01]  /*1020*/  FADD R22, R16, R19 ;  /* 0x0000001310167221 */ /* 0x000fe20000000000 */
[----:B0-----:R-:W-:Y:S02]  /*1030*/  FMUL R27, R10, 0.5 ;  /* 0x3f0000000a1b7820 */ /* 0x001fe40000400000 */
[----:B------:R-:W4:Y:S01]  /*1040*/  LDG.E R19, desc[UR10][R2.64+0x30ac04] ;  /* 0x30ac040a02137981 */ /* 0x000f22000c1e1900 */
[----:B-1----:R-:W-:-:S03]  /*1050*/  FMUL R25, R22, 0.5 ;  /* 0x3f00000016197820 */ /* 0x002fc60000400000 */
[----:B------:R-:W4:Y:S04]  /*1060*/  LDG.E R16, desc[UR10][R2.64+0x30a880] ;  /* 0x30a8800a02107981 */ /* 0x000f28000c1e1900 */
[----:B------:R-:W4:Y:S01]  /*1070*/  LDG.E R17, desc[UR10][R2.64+0x30af1c] ;  /* 0x30af1c0a02117981 */ /* 0x000f22000c1e1900 */
[----:B------:R-:W-:-:S03]  /*1080*/  FADD R26, R15, R8 ;  /* 0x000000080f1a7221 */ /* 0x000fc60000000000 */
[----:B------:R-:W4:Y:S01]  /*1090*/  LDG.E R8, desc[UR10][R2.64+0x2df31c] ;  /* 0x2df31c0a02087981 */ /* 0x000f22000c1e1900 */
[----:B-----5:R-:W-:-:S03]  /*10a0*/  FMUL R29, R26, 0.5 ;  /* 0x3f0000001a1d7820 */ /* 0x020fc60000400000 */
[----:B------:R-:W5:Y:S04]  /*10b0*/  LDG.E R15, desc[UR10][R2.64+0x2df6a0] ;  /* 0x2df6a00a020f7981 */ /* 0x000f68000c1e1900 */
[----:B------:R-:W5:Y:S04]  /*10c0*/  LDG.E R10, desc[UR10][R2.64+0x30aba0] ;  /* 0x30aba00a020a7981 */ /* 0x000f68000c1e1900 */
[----:B------:R-:W-:Y:S04]  /*10d0*/  STG.E desc[UR10][R2.64+0x277c00], R24 ;  /* 0x277c001802007986 */ /* 0x000fe8000c10190a */
[----:B------:R-:W-:Y:S04]  /*10e0*/  STG.E desc[UR10][R2.64+0x27d000], R27 ;  /* 0x27d0001b02007986 */ /* 0x000fe8000c10190a */
[----:B------:R-:W-:Y:S01]  /*10f0*/  STG.E desc[UR10][R2.64+0x277f20], R25 ;  /* 0x277f201902007986 */ /* 0x000fe2000c10190a */
[----:B------:R-:W-:-:S03]  /*1100*/  FADD R22, R12, R7 ;  /* 0x000000070c167221 */ /* 0x000fc60000000000 */
[----:B------:R-:W5:Y:S04]  /*1110*/  LDG.E R12, desc[UR10][R2.64+0x33bc04] ;  /* 0x33bc040a020c7981 */ /* 0x000f68000c1e1900 */
[----:B------:R-:W5:Y:S04]  /*1120*/  LDG.E R7, desc[UR10][R2.64+0x31031c] ;  /* 0x31031c0a02077981 */ /* 0x000f68000c1e1900 */
[----:B------:R0:W-:Y:S01]  /*1130*/  STG.E desc[UR10][R2.64+0x27d320], R29 ;  /* 0x27d3201d02007986 */ /* 0x0001e2000c10190a */
[----:B------:R-:W-:-:S03]  /*1140*/  FADD R11, R14, R11 ;  /* 0x0000000b0e0b7221 */ /* 0x000fc60000000000 */
[----:B------:R-:W5:Y:S01]  /*1150*/  LDG.E R14, desc[UR10][R2.64+0x34131c] ;  /* 0x34131c0a020e7981 */ /* 0x000f62000c1e1900 */
[----:B0-----:R-:W-:-:S03]  /*1160*/  FMUL R29, R11, 0.5 ;  /* 0x3f0000000b1d7820 */ /* 0x001fc60000400000 */
[----:B------:R-:W5:Y:S01]  /*1170*/  LDG.E R11, desc[UR10][R2.64+0x33bba0] ;  /* 0x33bba00a020b7981 */ /* 0x000f62000c1e1900 */
[----:B--2---:R-:W-:-:S03]  /*1180*/  FADD R24, R4, R5 ;  /* 0x0000000504187221 */ /* 0x004fc60000000000 */
[----:B------:R-:W2:Y:S01]  /*1190*/  LDG.E R4, desc[UR10][R2.64+0x310380] ;  /* 0x3103800a02047981 */ /* 0x000ea2000c1e1900 */
[----:B------:R-:W-:-:S03]  /*11a0*/  FADD R26, R13, R0 ;  /* 0x000000000d1a7221 */ /* 0x000fc60000000000 */
[----:B------:R-:W2:Y:S04]  /*11b0*/  LDG.E R13, desc[UR10][R2.64+0x310004] ;  /* 0x3100040a020d7981 */ /* 0x000ea8000c1e1900 */
[----:B------:R-:W2:Y:S04]  /*11c0*/  LDG.E R5, desc[UR10][R2.64+0x33b880] ;  /* 0x33b8800a02057981 */ /* 0x000ea8000c1e1900 */
[----:B------:R-:W2:Y:S01]  /*11d0*/  LDG.E R0, desc[UR10][R2.64+0x3106a0] ;  /* 0x3106a00a02007981 */ /* 0x000ea2000c1e1900 */
[----:B------:R-:W-:Y:S01]  /*11e0*/  FMUL R27, R26, 0.5 ;  /* 0x3f0000001a1b7820 */ /* 0x000fe20000400000 */
[----:B------:R-:W-:Y:S01]  /*11f0*/  FADD R6, R6, R9 ;  /* 0x0000000906067221 */ /* 0x000fe20000000000 */
[----:B------:R-:W-:Y:S01]  /*1200*/  FMUL R9, R22, 0.5 ;  /* 0x3f00000016097820 */ /* 0x000fe20000400000 */
[----:B------:R-:W-:Y:S01]  /*1210*/  FMUL R25, R24, 0.5 ;  /* 0x3f00000018197820 */ /* 0x000fe20000400000 */
[----:B------:R-:W2:Y:S01]  /*1220*/  LDG.E R22, desc[UR10][R2.64+0x36cc04] ;  /* 0x36cc040a02167981 */ /* 0x000ea2000c1e1900 */
[----:B------:R-:W-:-:S03]  /*1230*/  FMUL R28, R6, 0.5 ;  /* 0x3f000000061c7820 */ /* 0x000fc60000400000 */
[----:B------:R-:W2:Y:S04]  /*1240*/  LDG.E R6, desc[UR10][R2.64+0x341004] ;  /* 0x3410040a02067981 */ /* 0x000ea8000c1e1900 */
[----:B------:R0:W-:Y:S04]  /*1250*/  STG.E desc[UR10][R2.64+0x2a8c00], R9 ;  /* 0x2a8c000902007986 */ /* 0x0001e8000c10190a */
[----:B------:R1:W-:Y:S01]  /*1260*/  STG.E desc[UR10][R2.64+0x2a8f20], R25 ;  /* 0x2a8f201902007986 */ /* 0x0003e2000c10190a */
[----:B---3--:R-:W-:-:S03]  /*1270*/  FADD R26, R21, R18 ;  /* 0x00000012151a7221 */ /* 0x008fc60000000000 */
[----:B------:R-:W3:Y:S04]  /*1280*/  LDG.E R21, desc[UR10][R2.64+0x341380] ;  /* 0x3413800a02157981 */ /* 0x000ee8000c1e1900 */
[----:B0-----:R-:W3:Y:S01]  /*1290*/  LDG.E R9, desc[UR10][R2.64+0x36c880] ;  /* 0x36c8800a02097981 */ /* 0x001ee2000c1e1900 */
[----:B----4-:R-:W-:-:S03]  /*12a0*/  FADD R24, R20, R23 ;  /* 0x0000001714187221 */ /* 0x010fc60000000000 */
[----:B------:R-:W4:Y:S04]  /*12b0*/  LDG.E R20, desc[UR10][R2.64+0x33bf1c] ;  /* 0x33bf1c0a02147981 */ /* 0x000f28000c1e1900 */
[----:B------:R-:W4:Y:S04]  /*12c0*/  LDG.E R23, desc[UR10][R2.64+0x3416a0] ;  /* 0x3416a00a02177981 */ /* 0x000f28000c1e1900 */
[----:B-1----:R-:W4:Y:S04]  /*12d0*/  LDG.E R25, desc[UR10][R2.64+0x36cf1c] ;  /* 0x36cf1c0a02197981 */ /* 0x002f28000c1e1900 */
[----:B------:R-:W4:Y:S04]  /*12e0*/  LDG.E R18, desc[UR10][R2.64+0x36cba0] ;  /* 0x36cba00a02127981 */ /* 0x000f28000c1e1900 */
[----:B------:R-:W-:Y:S04]  /*12f0*/  STG.E desc[UR10][R2.64+0x2d9c00], R28 ;  /* 0x2d9c001c02007986 */ /* 0x000fe8000c10190a */
[----:B------:R0:W-:Y:S04]  /*1300*/  STG.E desc[UR10][R2.64+0x2ae320], R29 ;  /* 0x2ae3201d02007986 */ /* 0x0001e8000c10190a */
[----:B------:R1:W-:Y:S01]  /*1310*/  STG.E desc[UR10][R2.64+0x2ae000], R27 ;  /* 0x2ae0001b02007986 */ /* 0x0003e2000c10190a */
[----:B------:R-:W-:Y:S01]  /*1320*/  FADD R16, R19, R16 ;  /* 0x0000001013107221 */ /* 0x000fe20000000000 */
[----:B------:R-:W-:-:S03]  /*1330*/  FMUL R19, R26, 0.5 ;  /* 0x3f0000001a137820 */ /* 0x000fc60000400000 */
[----:B0-----:R-:W-:Y:S01]  /*1340*/  FMUL R29, R16, 0.5 ;  /* 0x3f000000101d7820 */ /* 0x001fe20000400000 */
[----:B-----5:R-:W-:Y:S01]  /*1350*/  FADD R8, R8, R15 ;  /* 0x0000000f08087221 */ /* 0x020fe20000000000 */
[----:B------:R-:W-:Y:S01]  /*1360*/  FMUL R15, R24, 0.5 ;  /* 0x3f000000180f7820 */ /* 0x000fe20000400000 */
[----:B------:R-:W-:-:S04]  /*1370*/  FADD R10, R17, R10 ;  /* 0x0000000a110a7221 */ /* 0x000fc80000000000 */
[----:B------:R0:W-:Y:S01]  /*1380*/  STG.E desc[UR10][R2.64+0x2d9f20], R15 ;  /* 0x2d9f200f02007986 */ /* 0x0001e2000c10190a */
[----:B------:R-:W-:-:S03]  /*1390*/  FMUL R16, R10, 0.5 ;  /* 0x3f0000000a107820 */ /* 0x000fc60000400000 */
[----:B------:R-:W5:Y:S01]  /*13a0*/  LDG.E R10, desc[UR10][R2.64+0x37231c] ;  /* 0x37231c0a020a7981 */ /* 0x000f62000c1e1900 */
[----:B-1----:R-:W-:-:S03]  /*13b0*/  FMUL R27, R8, 0.5 ;  /* 0x3f000000081b7820 */ /* 0x002fc60000400000 */
[----:B------:R-:W5:Y:S04]  /*13c0*/  LDG.E R17, desc[UR10][R2.64+0x3726a0] ;  /* 0x3726a00a02117981 */ /* 0x000f68000c1e1900 */
[----:B0-----:R-:W5:Y:S04]  /*13d0*/  LDG.E R15, desc[UR10][R2.64+0x39d880] ;  /* 0x39d8800a020f7981 */ /* 0x001f68000c1e1900 */
[----:B------:R0:W-:Y:S04]  /*13e0*/  STG.E desc[UR10][R2.64+0x30af20], R16 ;  /* 0x30af201002007986 */ /* 0x0001e8000c10190a */
[----:B------:R-:W5:Y:S04]  /*13f0*/  LDG.E R8, desc[UR10][R2.64+0x39df1c] ;  /* 0x39df1c0a02087981 */ /* 0x000f68000c1e1900 */
[----:B------:R-:W-:Y:S04]  /*1400*/  STG.E desc[UR10][R2.64+0x30ac00], R29 ;  /* 0x30ac001d02007986 */ /* 0x000fe8000c10190a */
[----:B0-----:R-:W5:Y:S04]  /*1410*/  LDG.E R16, desc[UR10][R2.64+0x3ce880] ;  /* 0x3ce8800a02107981 */ /* 0x001f68000c1e1900 */
[----:B------:R0:W-:Y:S04]  /*1420*/  STG.E desc[UR10][R2.64+0x2df000], R19 ;  /* 0x2df0001302007986 */ /* 0x0001e8000c10190a */
[----:B0-----:R-:W5:Y:S01]  /*1430*/  LDG.E R19, desc[UR10][R2.64+0x3a36a0] ;  /* 0x3a36a00a02137981 */ /* 0x001f62000c1e1900 */
[----:B--2---:R-:W-:-:S03]  /*1440*/  FADD R24, R13, R4 ;  /* 0x000000040d187221 */ /* 0x004fc60000000000 */
[----:B------:R-:W2:Y:S01]  /*1450*/  LDG.E R4, desc[UR10][R2.64+0x372380] ;  /* 0x3723800a02047981 */ /* 0x000ea2000c1e1900 */
[----:B------:R-:W-:-:S03]  /*1460*/  FADD R28, R12, R5 ;  /* 0x000000050c1c7221 */ /* 0x000fc60000000000 */
[----:B------:R-:W2:Y:S01]  /*1470*/  LDG.E R5, desc[UR10][R2.64+0x372004] ;  /* 0x3720040a02057981 */ /* 0x000ea2000c1e1900 */
[----:B------:R-:W-:-:S03]  /*1480*/  FADD R26, R7, R0 ;  /* 0x00000000071a7221 */ /* 0x000fc60000000000 */
[----:B------:R-:W2:Y:S04]  /*1490*/  LDG.E R12, desc[UR10][R2.64+0x3a3004] ;  /* 0x3a30040a020c7981 */ /* 0x000ea8000c1e1900 */
[----:B------:R-:W2:Y:S04]  /*14a0*/  LDG.E R7, desc[UR10][R2.64+0x3a3380] ;  /* 0x3a33800a02077981 */ /* 0x000ea8000c1e1900 */
[----:B------:R-:W2:Y:S04]  /*14b0*/  LDG.E R0, desc[UR10][R2.64+0x39dc04] ;  /* 0x39dc040a02007981 */ /* 0x000ea8000c1e1900 */
[----:B------:R-:W2:Y:S01]  /*14c0*/  LDG.E R13, desc[UR10][R2.64+0x39dba0] ;  /* 0x39dba00a020d7981 */ /* 0x000ea2000c1e1900 */
[----:B------:R-:W-:Y:S01]  /*14d0*/  FMUL R29, R26, 0.5 ;  /* 0x3f0000001a1d7820 */ /* 0x000fe20000400000 */
[----:B------:R-:W-:-:S04]  /*14e0*/  FMUL R28, R28, 0.5 ;  /* 0x3f0000001c1c7820 */ /* 0x000fc80000400000 */
[----:B------:R0:W-:Y:S01]  /*14f0*/  STG.E desc[UR10][R2.64+0x310320], R29 ;  /* 0x3103201d02007986 */ /* 0x0001e2000c10190a */
[----:B---3--:R-:W-:-:S03]  /*1500*/  FADD R6, R6, R21 ;  /* 0x0000001506067221 */ /* 0x008fc60000000000 */
[----:B------:R-:W3:Y:S01]  /*1510*/  LDG.E R21, desc[UR10][R2.64+0x3cec04] ;  /* 0x3cec040a02157981 */ /* 0x000ee2000c1e1900 */
[----:B------:R-:W-:-:S03]  /*1520*/  FADD R22, R22, R9 ;  /* 0x0000000916167221 */ /* 0x000fc60000000000 */
[----:B------:R-:W3:Y:S01]  /*1530*/  LDG.E R9, desc[UR10][R2.64+0x3cef1c] ;  /* 0x3cef1c0a02097981 */ /* 0x000ee2000c1e1900 */
[----:B----4-:R-:W-:Y:S01]  /*1540*/  FADD R11, R20, R11 ;  /* 0x0000000b140b7221 */ /* 0x010fe20000000000 */
[----:B------:R-:W-:-:S03]  /*1550*/  FADD R14, R14, R23 ;  /* 0x000000170e0e7221 */ /* 0x000fc60000000000 */
[----:B------:R-:W-:Y:S01]  /*1560*/  FMUL R23, R11, 0.5 ;  /* 0x3f0000000b177820 */ /* 0x000fe20000400000 */
[----:B------:R-:W4:Y:S01]  /*1570*/  LDG.E R20, desc[UR10][R2.64+0x3a331c] ;  /* 0x3a331c0a02147981 */ /* 0x000f22000c1e1900 */
[----:B0-----:R-:W-:Y:S01]  /*1580*/  FMUL R29, R6, 0.5 ;  /* 0x3f000000061d7820 */ /* 0x001fe20000400000 */
[----:B------:R-:W-:Y:S02]  /*1590*/  FADD R25, R25, R18 ;  /* 0x0000001219197221 */ /* 0x000fe40000000000 */
[----:B------:R0:W-:Y:S04]  /*15a0*/  STG.E desc[UR10][R2.64+0x33bf20], R23 ;  /* 0x33bf201702007986 */ /* 0x0001e8000c10190a */
[----:B------:R-:W4:Y:S04]  /*15b0*/  LDG.E R18, desc[UR10][R2.64+0x3ceba0] ;  /* 0x3ceba00a02127981 */ /* 0x000f28000c1e1900 */
[----:B------:R-:W4:Y:S04]  /*15c0*/  LDG.E R6, desc[UR10][R2.64+0x3ffba0] ;  /* 0x3ffba00a02067981 */ /* 0x000f28000c1e1900 */
[----:B0-----:R-:W4:Y:S04]  /*15d0*/  LDG.E R23, desc[UR10][R2.64+0x3fff1c] ;  /* 0x3fff1c0a02177981 */ /* 0x001f28000c1e1900 */
[----:B------:R0:W-:Y:S04]  /*15e0*/  STG.E desc[UR10][R2.64+0x33bc00], R28 ;  /* 0x33bc001c02007986 */ /* 0x0001e8000c10190a */
[----:B------:R-:W4:Y:S01]  /*15f0*/  LDG.E R11, desc[UR10][R2.64+0x3d46a0] ;  /* 0x3d46a00a020b7981 */ /* 0x000f22000c1e1900 */
[----:B0-----:R-:W-:-:S03]  /*1600*/  FMUL R28, R22, 0.5 ;  /* 0x3f000000161c7820 */ /* 0x001fc60000400000 */
[----:B------:R-:W4:Y:S04]  /*1610*/  LDG.E R22, desc[UR10][R2.64+0x3d431c] ;  /* 0x3d431c0a02167981 */ /* 0x000f28000c1e1900 */
[----:B------:R0:W-:Y:S01]  /*1620*/  STG.E desc[UR10][R2.64+0x2df320], R27 ;  /* 0x2df3201b02007986 */ /* 0x0001e2000c10190a */
[----:B------:R-:W-:Y:S01]  /*1630*/  FMUL R25, R25, 0.5 ;  /* 0x3f00000019197820 */ /* 0x000fe20000400000 */
[----:B------:R-:W-:Y:S02]  /*1640*/  FMUL R26, R14, 0.5 ;  /* 0x3f0000000e1a7820 */ /* 0x000fe40000400000 */
[----:B------:R-:W-:Y:S01]  /*1650*/  STG.E desc[UR10][R2.64+0x341000], R29 ;  /* 0x3410001d02007986 */ /* 0x000fe2000c10190a */
[----:B0-----:R-:W-:-:S03]  /*1660*/  FMUL R27, R24, 0.5 ;  /* 0x3f000000181b7820 */ /* 0x001fc60000400000 */
[----:B------:R-:W-:Y:S04]  /*1670*/  STG.E desc[UR10][R2.64+0x36cc00], R28 ;  /* 0x36cc001c02007986 */ /* 0x000fe8000c10190a */
[----:B------:R0:W-:Y:S04]  /*1680*/  STG.E desc[UR10][R2.64+0x310000], R27 ;  /* 0x3100001b02007986 */ /* 0x0001e8000c10190a */
[----:B------:R-:W4:Y:S04]  /*1690*/  LDG.E R24, desc[UR10][R2.64+0x3d4004] ;  /* 0x3d40040a02187981 */ /* 0x000f28000c1e1900 */
[----:B------:R1:W-:Y:S04]  /*16a0*/  STG.E desc[UR10][R2.64+0x36cf20], R25 ;  /* 0x36cf201902007986 */ /* 0x0003e8000c10190a */
[----:B0-----:R-:W4:Y:S04]  /*16b0*/  LDG.E R27, desc[UR10][R2.64+0x3d4380] ;  /* 0x3d43800a021b7981 */ /* 0x001f28000c1e1900 */
[----:B------:R-:W4:Y:S04]  /*16c0*/  LDG.E R14, desc[UR10][R2.64+0x3ff880] ;  /* 0x3ff8800a020e7981 */ /* 0x000f28000c1e1900 */
[----:B-1----:R-:W4:Y:S01]  /*16d0*/  LDG.E R25, desc[UR10][R2.64+0x3ffc04] ;  /* 0x3ffc040a02197981 */ /* 0x002f22000c1e1900 */
[----:B-----5:R-:W-:-:S03]  /*16e0*/  FADD R10, R10, R17 ;  /* 0x000000110a0a7221 */ /* 0x020fc60000000000 */
[----:B------:R0:W-:Y:S01]  /*16f0*/  STG.E desc[UR10][R2.64+0x341320], R26 ;  /* 0x3413201a02007986 */ /* 0x0001e2000c10190a */
[----:B------:R-:W-:-:S03]  /*1700*/  FMUL R29, R10, 0.5 ;  /* 0x3f0000000a1d7820 */ /* 0x000fc60000400000 */
[----:B------:R-:W5:Y:S04]  /*1710*/  LDG.E R17, desc[UR10][R2.64+0x430f1c] ;  /* 0x430f1c0a02117981 */ /* 0x000f68000c1e1900 */
[----:B------:R-:W5:Y:S04]  /*1720*/  LDG.E R10, desc[UR10][R2.64+0x430ba0] ;  /* 0x430ba00a020a7981 */ /* 0x000f68000c1e1900 */
[----:B------:R1:W-:Y:S01]  /*1730*/  STG.E desc[UR10][R2.64+0x372320], R29 ;  /* 0x3723201d02007986 */ /* 0x0003e2000c10190a */
[----:B--2---:R-:W-:-:S03]  /*1740*/  FADD R4, R5, R4 ;  /* 0x0000000405047221 */ /* 0x004fc60000000000 */
[----:B------:R-:W2:Y:S01]  /*1750*/  LDG.E R5, desc[UR10][R2.64+0x405004] ;  /* 0x4050040a02057981 */ /* 0x000ea2000c1e1900 */
[----:B------:R-:W-:-:S03]  /*1760*/  FADD R7, R12, R7 ;  /* 0x000000070c077221 */ /* 0x000fc60000000000 */
[----:B------:R-:W2:Y:S01]  /*1770*/  LDG.E R12, desc[UR10][R2.64+0x430c04] ;  /* 0x430c040a020c7981 */ /* 0x000ea2000c1e1900 */
[----:B------:R-:W-:Y:S01]  /*1780*/  FADD R0, R0, R15 ;  /* 0x0000000f00007221 */ /* 0x000fe20000000000 */
[----:B------:R-:W-:Y:S01]  /*1790*/  FMUL R15, R4, 0.5 ;  /* 0x3f000000040f7820 */ /* 0x000fe20000400000 */
[----:B------:R-:W-:Y:S01]  /*17a0*/  FMUL R28, R7, 0.5 ;  /* 0x3f000000071c7820 */ /* 0x000fe20000400000 */
[----:B------:R-:W2:Y:S01]  /*17b0*/  LDG.E R4, desc[UR10][R2.64+0x405380] ;  /* 0x4053800a02047981 */ /* 0x000ea2000c1e1900 */
[----:B------:R-:W-:Y:S01]  /*17c0*/  FADD R13, R8, R13 ;  /* 0x0000000d080d7221 */ /* 0x000fe20000000000 */
[----:B------:R-:W-:Y:S02]  /*17d0*/  FMUL R8, R0, 0.5 ;  /* 0x3f00000000087820 */ /* 0x000fe40000400000 */
[----:B------:R-:W2:Y:S01]  /*17e0*/  LDG.E R7, desc[UR10][R2.64+0x430880] ;  /* 0x4308800a02077981 */ /* 0x000ea2000c1e1900 */
[----:B0-----:R-:W-:-:S03]  /*17f0*/  FMUL R26, R13, 0.5 ;  /* 0x3f0000000d1a7820 */ /* 0x001fc60000400000 */
[----:B------:R0:W-:Y:S04]  /*1800*/  STG.E desc[UR10][R2.64+0x372000], R15 ;  /* 0x3720000f02007986 */ /* 0x0001e8000c10190a */
[----:B------:R0:W-:Y:S01]  /*1810*/  STG.E desc[UR10][R2.64+0x39dc00], R8 ;  /* 0x39dc000802007986 */ /* 0x0001e2000c10190a */
[----:B---3--:R-:W-:-:S03]  /*1820*/  FADD R16, R21, R16 ;  /* 0x0000001015107221 */ /* 0x008fc60000000000 */
[----:B------:R-:W3:Y:S01]  /*1830*/  LDG.E R0, desc[UR10][R2.64+0x40531c] ;  /* 0x40531c0a02007981 */ /* 0x000ee2000c1e1900 */
[----:B-1----:R-:W-:-:S03]  /*1840*/  FMUL R29, R16, 0.5 ;  /* 0x3f000000101d7820 */ /* 0x002fc60000400000 */
[----:B0-----:R-:W3:Y:S04]  /*1850*/  LDG.E R15, desc[UR10][R2.64+0x436004] ;  /* 0x4360040a020f7981 */ /* 0x001ee8000c1e1900 */
[----:B------:R-:W3:Y:S04]  /*1860*/  LDG.E R8, desc[UR10][R2.64+0x436380] ;  /* 0x4363800a02087981 */ /* 0x000ee8000c1e1900 */
[----:B------:R-:W3:Y:S01]  /*1870*/  LDG.E R16, desc[UR10][R2.64+0x4366a0] ;  /* 0x4366a00a02107981 */ /* 0x000ee2000c1e1900 */
[----:B----4-:R-:W-:-:S03]  /*1880*/  FADD R19, R20, R19 ;  /* 0x0000001314137221 */ /* 0x010fc60000000000 */
[----:B------:R0:W-:Y:S04]  /*1890*/  STG.E desc[UR10][R2.64+0x39df20], R26 ;  /* 0x39df201a02007986 */ /* 0x0001e8000c10190a */
[----:B------:R-:W4:Y:S01]  /*18a0*/  LDG.E R13, desc[UR10][R2.64+0x4056a0] ;  /* 0x4056a00a020d7981 */ /* 0x000f22000c1e1900 */
[----:B------:R-:W-:-:S03]  /*18b0*/  FADD R18, R9, R18 ;  /* 0x0000001209127221 */ /* 0x000fc60000000000 */
[----:B------:R-:W4:Y:S01]  /*18c0*/  LDG.E R9, desc[UR10][R2.64+0x43631c] ;  /* 0x43631c0a02097981 */ /* 0x000f22000c1e1900 */
[----:B------:R-:W-:Y:S01]  /*18d0*/  FMUL R19, R19, 0.5 ;  /* 0x3f00000013137820 */ /* 0x000fe20000400000 */
[----:B------:R-:W-:Y:S02]  /*18e0*/  FMUL R18, R18, 0.5 ;  /* 0x3f00000012127820 */ /* 0x000fe40000400000 */
[----:B------:R-:W4:Y:S01]  /*18f0*/  LDG.E R20, desc[UR10][R2.64+0x461880] ;  /* 0x4618800a02147981 */ /* 0x000f22000c1e1900 */
[----:B0-----:R-:W-:-:S03]  /*1900*/  FADD R26, R23, R6 ;  /* 0x00000006171a7221 */ /* 0x001fc60000000000 */
[----:B------:R-:W4:Y:S04]  /*1910*/  LDG.E R23, desc[UR10][R2.64+0x461f1c] ;  /* 0x461f1c0a02177981 */ /* 0x000f28000c1e1900 */
[----:B------:R-:W4:Y:S04]  /*1920*/  LDG.E R6, desc[UR10][R2.64+0x461ba0] ;  /* 0x461ba00a02067981 */ /* 0x000f28000c1e1900 */
[----:B------:R0:W-:Y:S04]  /*1930*/  STG.E desc[UR10][R2.64+0x3a3320], R19 ;  /* 0x3a33201302007986 */ /* 0x0001e8000c10190a */
[----:B------:R1:W-:Y:S01]  /*1940*/  STG.E desc[UR10][R2.64+0x3cef20], R18 ;  /* 0x3cef201202007986 */ /* 0x0003e2000c10190a */
[----:B------:R-:W-:-:S03]  /*1950*/  FADD R22, R22, R11 ;  /* 0x0000000b16167221 */ /* 0x000fc60000000000 */
[----:B------:R-:W4:Y:S04]  /*1960*/  LDG.E R21, desc[UR10][R2.64+0x467004] ;  /* 0x4670040a02157981 */ /* 0x000f28000c1e1900 */
[----:B------:R-:W4:Y:S04]  /*1970*/  LDG.E R11, desc[UR10][R2.64+0x461c04] ;  /* 0x461c040a020b7981 */ /* 0x000f28000c1e1900 */
[----:B0-----:R-:W4:Y:S04]  /*1980*/  LDG.E R19, desc[UR10][R2.64+0x46731c] ;  /* 0x46731c0a02137981 */ /* 0x001f28000c1e1900 */
[----:B-1----:R-:W4:Y:S04]  /*1990*/  LDG.E R18, desc[UR10][R2.64+0x4676a0] ;  /* 0x4676a00a02127981 */ /* 0x002f28000c1e1900 */
[----:B------:R0:W-:Y:S01]  /*19a0*/  STG.E desc[UR10][R2.64+0x3cec00], R29 ;  /* 0x3cec001d02007986 */ /* 0x0001e2000c10190a */
[----:B------:R-:W-:Y:S01]  /*19b0*/  FMUL R26, R26, 0.5 ;  /* 0x3f0000001a1a7820 */ /* 0x000fe20000400000 */
[----:B------:R-:W-:Y:S01]  /*19c0*/  FADD R24, R24, R27 ;  /* 0x0000001b18187221 */ /* 0x000fe20000000000 */
[----:B0-----:R-:W-:Y:S01]  /*19d0*/  FMUL R29, R22, 0.5 ;  /* 0x3f000000161d7820 */ /* 0x001fe20000400000 */
[----:B------:R-:W-:-:S02]  /*19e0*/  FADD R25, R25, R14 ;  /* 0x0000000e19197221 */ /* 0x000fc40000000000 */
[----:B------:R-:W-:Y:S02]  /*19f0*/  FMUL R27, R24, 0.5 ;  /* 0x3f000000181b7820 */ /* 0x000fe40000400000 */
[----:B------:R0:W-:Y:S01]  /*1a00*/  STG.E desc[UR10][R2.64+0x3d4320], R29 ;  /* 0x3d43201d02007986 */ /* 0x0001e2000c10190a */
[----:B------:R-:W-:-:S03]  /*1a10*/  FMUL R25, R25, 0.5 ;  /* 0x3f00000019197820 */ /* 0x000fc60000400000 */
[----:B------:R1:W-:Y:S04]  /*1a20*/  STG.E desc[UR10][R2.64+0x3d4000], R27 ;  /* 0x3d40001b02007986 */ /* 0x0003e8000c10190a */
[----:B------:R-:W4:Y:S01]  /*1a30*/  LDG.E R14, desc[UR10][R2.64+0x467380] ;  /* 0x4673800a020e7981 */ /* 0x000f22000c1e1900 */
[----:B-----5:R-:W-:-:S03]  /*1a40*/  FADD R10, R17, R10 ;  /* 0x0000000a110a7221 */ /* 0x020fc60000000000 */
[----:B------:R-:W-:Y:S01]  /*1a50*/  STG.E desc[UR10][R2.64+0x3ffc00], R25 ;  /* 0x3ffc001902007986 */ /* 0x000fe2000c10190a */
[----:B0-----:R-:W-:-:S03]  /*1a60*/  FMUL R29, R10, 0.5 ;  /* 0x3f0000000a1d7820 */ /* 0x001fc60000400000 */
[----:B------:R-:W-:Y:S04]  /*1a70*/  STG.E desc[UR10][R2.64+0x3fff20], R26 ;  /* 0x3fff201a02007986 */ /* 0x000fe8000c10190a */
[----:B------:R-:W5:Y:S04]  /*1a80*/  LDG.E R10, desc[UR10][R2.64+0x4c3c04] ;  /* 0x4c3c040a020a7981 */ /* 0x000f68000c1e1900 */
[----:B------:R-:W-:Y:S04]  /*1a90*/  STG.E desc[UR10][R2.64+0x3a3000], R28 ;  /* 0x3a30001c02007986 */ /* 0x000fe8000c10190a */
[----:B------:R-:W5:Y:S04]  /*1aa0*/  LDG.E R24, desc[UR10][R2.64+0x4c3f1c] ;  /* 0x4c3f1c0a02187981 */ /* 0x000f68000c1e1900 */
[----:B------:R-:W5:Y:S01]  /*1ab0*/  LDG.E R22, desc[UR10][R2.64+0x4c9004] ;  /* 0x4c90040a02167981 */ /* 0x000f62000c1e1900 */
[----:B--2---:R-:W-:-:S03]  /*1ac0*/  FADD R4, R5, R4 ;  /* 0x0000000405047221 */ /* 0x004fc60000000000 */
[----:B------:R-:W2:Y:S01]  /*1ad0*/  LDG.E R5, desc[UR10][R2.64+0x492ba0] ;  /* 0x492ba00a02057981 */ /* 0x000ea2000c1e1900 */
[----:B------:R-:W-:Y:S01]  /*1ae0*/  FADD R12, R12, R7 ;  /* 0x000000070c0c7221 */ /* 0x000fe20000000000 */
[----:B------:R-:W-:Y:S02]  /*1af0*/  FMUL R7, R4, 0.5 ;  /* 0x3f00000004077820 */ /* 0x000fe40000400000 */
[----:B------:R-:W5:Y:S01]  /*1b00*/  LDG.E R4, desc[UR10][R2.64+0x498380] ;  /* 0x4983800a02047981 */ /* 0x000f62000c1e1900 */
[----:B-1----:R-:W-:-:S03]  /*1b10*/  FMUL R27, R12, 0.5 ;  /* 0x3f0000000c1b7820 */ /* 0x002fc60000400000 */
[----:B------:R-:W2:Y:S04]  /*1b20*/  LDG.E R12, desc[UR10][R2.64+0x492f1c] ;  /* 0x492f1c0a020c7981 */ /* 0x000ea8000c1e1900 */
[----:B------:R0:W-:Y:S01]  /*1b30*/  STG.E desc[UR10][R2.64+0x405000], R7 ;  /* 0x4050000702007986 */ /* 0x0001e2000c10190a */
[----:B---3--:R-:W-:-:S03]  /*1b40*/  FADD R8, R15, R8 ;  /* 0x000000080f087221 */ /* 0x008fc60000000000 */
[----:B0-----:R-:W5:Y:S01]  /*1b50*/  LDG.E R7, desc[UR10][R2.64+0x4c3880] ;  /* 0x4c38800a02077981 */ /* 0x001f62000c1e1900 */
[----:B------:R-:W-:-:S03]  /*1b60*/  FMUL R25, R8, 0.5 ;  /* 0x3f00000008197820 */ /* 0x000fc60000400000 */
[----:B------:R-:W3:Y:S04]  /*1b70*/  LDG.E R15, desc[UR10][R2.64+0x492c04] ;  /* 0x492c040a020f7981 */ /* 0x000ee8000c1e1900 */
[----:B------:R-:W3:Y:S01]  /*1b80*/  LDG.E R8, desc[UR10][R2.64+0x4986a0] ;  /* 0x4986a00a02087981 */ /* 0x000ee2000c1e1900 */
[----:B----4-:R-:W-:-:S03]  /*1b90*/  FADD R0, R0, R13 ;  /* 0x0000000d00007221 */ /* 0x010fc60000000000 */
[----:B------:R-:W4:Y:S01]  /*1ba0*/  LDG.E R13, desc[UR10][R2.64+0x498004] ;  /* 0x4980040a020d7981 */ /* 0x000f22000c1e1900 */
[----:B------:R-:W-:-:S03]  /*1bb0*/  FADD R9, R9, R16 ;  /* 0x0000001009097221 */ /* 0x000fc60000000000 */
[----:B------:R-:W3:Y:S01]  /*1bc0*/  LDG.E R16, desc[UR10][R2.64+0x4c96a0] ;  /* 0x4c96a00a02107981 */ /* 0x000ee2000c1e1900 */
[----:B------:R-:W-:-:S03]  /*1bd0*/  FMUL R26, R9, 0.5 ;  /* 0x3f000000091a7820 */ /* 0x000fc60000400000 */
[----:B------:R-:W3:Y:S01]  /*1be0*/  LDG.E R9, desc[UR10][R2.64+0x49831c] ;  /* 0x49831c0a02097981 */ /* 0x000ee2000c1e1900 */
[----:B------:R-:W-:-:S03]  /*1bf0*/  FMUL R17, R0, 0.5 ;  /* 0x3f00000000117820 */ /* 0x000fc60000400000 */
[----:B------:R-:W3:Y:S01]  /*1c00*/  LDG.E R0, desc[UR10][R2.64+0x492880] ;  /* 0x4928800a02007981 */ /* 0x000ee2000c1e1900 */
[----:B------:R-:W-:-:S03]  /*1c10*/  FADD R6, R23, R6 ;  /* 0x0000000617067221 */ /* 0x000fc60000000000 */
[----:B------:R-:W3:Y:S04]  /*1c20*/  LDG.E R23, desc[UR10][R2.64+0x4c931c] ;  /* 0x4c931c0a02177981 */ /* 0x000ee8000c1e1900 */
[----:B------:R0:W-:Y:S01]  /*1c30*/  STG.E desc[UR10][R2.64+0x436000], R25 ;  /* 0x4360001902007986 */ /* 0x0001e2000c10190a */
[----:B------:R-:W-:-:S03]  /*1c40*/  FADD R11, R11, R20 ;  /* 0x000000140b0b7221 */ /* 0x000fc60000000000 */
[----:B0-----:R-:W3:Y:S04]  /*1c50*/  LDG.E R25, desc[UR10][R2.64+0x4c3ba0] ;  /* 0x4c3ba00a02197981 */ /* 0x001ee8000c1e1900 */
[----:B------:R-:W3:Y:S01]  /*1c60*/  LDG.E R20, desc[UR10][R2.64+0x4f4c04] ;  /* 0x4f4c040a02147981 */ /* 0x000ee2000c1e1900 */
[----:B------:R-:W-:-:S03]  /*1c70*/  FADD R28, R19, R18 ;  /* 0x00000012131c7221 */ /* 0x000fc60000000000 */
[----:B------:R-:W3:Y:S04]  /*1c80*/  LDG.E R19, desc[UR10][R2.64+0x4f4880] ;  /* 0x4f48800a02137981 */ /* 0x000ee8000c1e1900 */
[----:B------:R0:W-:Y:S01]  /*1c90*/  STG.E desc[UR10][R2.64+0x405320], R17 ;  /* 0x4053201102007986 */ /* 0x0001e2000c10190a */
[----:B------:R-:W-:-:S03]  /*1ca0*/  FMUL R11, R11, 0.5 ;  /* 0x3f0000000b0b7820 */ /* 0x000fc60000400000 */
[----:B------:R-:W3:Y:S04]  /*1cb0*/  LDG.E R18, desc[UR10][R2.64+0x4f4ba0] ;  /* 0x4f4ba00a02127981 */ /* 0x000ee8000c1e1900 */
[----:B0-----:R-:W3:Y:S04]  /*1cc0*/  LDG.E R17, desc[UR10][R2.64+0x4c9380] ;  /* 0x4c93800a02117981 */ /* 0x001ee8000c1e1900 */
[----:B------:R0:W-:Y:S04]  /*1cd0*/  STG.E desc[UR10][R2.64+0x430c00], R27 ;  /* 0x430c001b02007986 */ /* 0x0001e8000c10190a */
[----:B------:R-:W-:Y:S04]  /*1ce0*/  STG.E desc[UR10][R2.64+0x430f20], R29 ;  /* 0x430f201d02007986 */ /* 0x000fe8000c10190a */
[----:B------:R-:W-:Y:S01]  /*1cf0*/  STG.E desc[UR10][R2.64+0x436320], R26 ;  /* 0x4363201a02007986 */ /* 0x000fe2000c10190a */
[----:B------:R-:W-:-:S03]  /*1d00*/  FADD R14, R21, R14 ;  /* 0x0000000e150e7221 */ /* 0x000fc60000000000 */
[----:B------:R-:W3:Y:S04]  /*1d10*/  LDG.E R21, desc[UR10][R2.64+0x4f4f1c] ;  /* 0x4f4f1c0a02157981 */ /* 0x000ee8000c1e1900 */
[----:B------:R1:W-:Y:S01]  /*1d20*/  STG.E desc[UR10][R2.64+0x461c00], R11 ;  /* 0x461c000b02007986 */ /* 0x0003e2000c10190a */
[----:B0-----:R-:W-:-:S03]  /*1d30*/  FMUL R27, R6, 0.5 ;  /* 0x3f000000061b7820 */ /* 0x001fc60000400000 */
[----:B------:R-:W3:Y:S01]  /*1d40*/  LDG.E R6, desc[UR10][R2.64+0x4fa004] ;  /* 0x4fa0040a02067981 */ /* 0x000ee2000c1e1900 */
[----:B--2---:R-:W-:Y:S01]  /*1d50*/  FADD R12, R12, R5 ;  /* 0x000000050c0c7221 */ /* 0x004fe20000000000 */
[----:B-----5:R-:W-:-:S03]  /*1d60*/  FADD R10, R10, R7 ;  /* 0x000000070a0a7221 */ /* 0x020fc60000000000 */
[----:B------:R-:W-:Y:S01]  /*1d70*/  FMUL R7, R12, 0.5 ;  /* 0x3f0000000c077820 */ /* 0x000fe20000400000 */
[----:B----4-:R-:W-:-:S04]  /*1d80*/  FADD R4, R13, R4 ;  /* 0x000000040d047221 */ /* 0x010fc80000000000 */
[----:B------:R0:W-:Y:S01]  /*1d90*/  STG.E desc[UR10][R2.64+0x492f20], R7 ;  /* 0x492f200702007986 */ /* 0x0001e2000c10190a */
[----:B---3--:R-:W-:Y:S01]  /*1da0*/  FADD R8, R9, R8 ;  /* 0x0000000809087221 */ /* 0x008fe20000000000 */
[----:B------:R-:W-:Y:S01]  /*1db0*/  FADD R0, R15, R0 ;  /* 0x000000000f007221 */ /* 0x000fe20000000000 */
[----:B------:R-:W-:Y:S02]  /*1dc0*/  FADD R16, R23, R16 ;  /* 0x0000001017107221 */ /* 0x000fe40000000000 */
[----:B-1----:R-:W-:Y:S01]  /*1dd0*/  FMUL R11, R8, 0.5 ;  /* 0x3f000000080b7820 */ /* 0x002fe20000400000 */
[----:B------:R-:W-:Y:S01]  /*1de0*/  FMUL R5, R0, 0.5 ;  /* 0x3f00000000057820 */ /* 0x000fe20000400000 */
[----:B------:R-:W-:Y:S01]  /*1df0*/  FMUL R9, R4, 0.5 ;  /* 0x3f00000004097820 */ /* 0x000fe20000400000 */
[----:B0-----:R-:W-:Y:S01]  /*1e00*/  FMUL R7, R16, 0.5 ;  /* 0x3f00000010077820 */ /* 0x001fe20000400000 */
[----:B------:R-:W2:Y:S04]  /*1e10*/  LDG.E R8, desc[UR10][R2.64+0x4fa31c] ;  /* 0x4fa31c0a02087981 */ /* 0x000ea8000c1e1900 */
[----:B------:R0:W-:Y:S04]  /*1e20*/  STG.E desc[UR10][R2.64+0x498320], R11 ;  /* 0x4983200b02007986 */ /* 0x0001e8000c10190a */
[----:B------:R1:W-:Y:S01]  /*1e30*/  STG.E desc[UR10][R2.64+0x4c9320], R7 ;  /* 0x4c93200702007986 */ /* 0x0003e2000c10190a */
[----:B------:R-:W-:-:S03]  /*1e40*/  FADD R24, R24, R25 ;  /* 0x0000001918187221 */ /* 0x000fc60000000000 */
[----:B------:R-:W2:Y:S04]  /*1e50*/  LDG.E R23, desc[UR10][R2.64+0x4fa6a0] ;  /* 0x4fa6a00a02177981 */ /* 0x000ea8000c1e1900 */
[----:B------:R-:W3:Y:S01]  /*1e60*/  LDG.E R25, desc[UR10][R2.64+0x525880] ;  /* 0x5258800a02197981 */ /* 0x000ee2000c1e1900 */
[----:B------:R-:W-:-:S03]  /*1e70*/  FADD R19, R20, R19 ;  /* 0x0000001314137221 */ /* 0x000fc60000000000 */
[----:B0-----:R-:W4:Y:S04]  /*1e80*/  LDG.E R11, desc[UR10][R2.64+0x4fa380] ;  /* 0x4fa3800a020b7981 */ /* 0x001f28000c1e1900 */
[----:B------:R-:W3:Y:S04]  /*1e90*/  LDG.E R20, desc[UR10][R2.64+0x525c04] ;  /* 0x525c040a02147981 */ /* 0x000ee8000c1e1900 */
[----:B------:R-:W5:Y:S04]  /*1ea0*/  LDG.E R4, desc[UR10][R2.64+0x52b004] ;  /* 0x52b0040a02047981 */ /* 0x000f68000c1e1900 */
[----:B-1----:R-:W5:Y:S04]  /*1eb0*/  LDG.E R7, desc[UR10][R2.64+0x52b380] ;  /* 0x52b3800a02077981 */ /* 0x002f68000c1e1900 */
[----:B------:R0:W-:Y:S04]  /*1ec0*/  STG.E desc[UR10][R2.64+0x492c00], R5 ;  /* 0x492c000502007986 */ /* 0x0001e8000c10190a */
[----:B------:R-:W5:Y:S01]  /*1ed0*/  LDG.E R0, desc[UR10][R2.64+0x525f1c] ;  /* 0x525f1c0a02007981 */ /* 0x000f62000c1e1900 */
[----:B------:R-:W-:Y:S01]  /*1ee0*/  FADD R17, R22, R17 ;  /* 0x0000001116117221 */ /* 0x000fe20000000000 */
[----:B------:R-:W-:Y:S01]  /*1ef0*/  FMUL R13, R10, 0.5 ;  /* 0x3f0000000a0d7820 */ /* 0x000fe20000400000 */
[----:B------:R-:W-:Y:S01]  /*1f00*/  FMUL R15, R24, 0.5 ;  /* 0x3f000000180f7820 */ /* 0x000fe20000400000 */
[----:B------:R-:W5:Y:S04]  /*1f10*/  LDG.E R10, desc[UR10][R2.64+0x52b31c] ;  /* 0x52b31c0a020a7981 */ /* 0x000f68000c1e1900 */
[----:B0-----:R-:W5:Y:S01]  /*1f20*/  LDG.E R5, desc[UR10][R2.64+0x525ba0] ;  /* 0x525ba00a02057981 */ /* 0x001f62000c1e1900 */
[----:B------:R-:W-:-:S03]  /*1f30*/  FMUL R17, R17, 0.5 ;  /* 0x3f00000011117820 */ /* 0x000fc60000400000 */
[----:B------:R0:W-:Y:S01]  /*1f40*/  STG.E desc[UR10][R2.64+0x4c3c00], R13 ;  /* 0x4c3c000d02007986 */ /* 0x0001e2000c10190a */
[----:B------:R-:W-:Y:S01]  /*1f50*/  FMUL R29, R14, 0.5 ;  /* 0x3f0000000e1d7820 */ /* 0x000fe20000400000 */
[----:B------:R-:W-:Y:S02]  /*1f60*/  FMUL R19, R19, 0.5 ;  /* 0x3f00000013137820 */ /* 0x000fe40000400000 */
[----:B------:R1:W-:Y:S01]  /*1f70*/  STG.E desc[UR10][R2.64+0x4c9000], R17 ;  /* 0x4c90001102007986 */ /* 0x0003e2000c10190a */
[----:B------:R-:W-:-:S03]  /*1f80*/  FADD R18, R21, R18 ;  /* 0x0000001215127221 */ /* 0x000fc60000000000 */
[----:B------:R1:W-:Y:S04]  /*1f90*/  STG.E desc[UR10][R2.64+0x4c3f20], R15 ;  /* 0x4c3f200f02007986 */ /* 0x0003e8000c10190a */
[----:B0-----:R-:W5:Y:S04]  /*1fa0*/  LDG.E R13, desc[UR10][R2.64+0x52b6a0] ;  /* 0x52b6a00a020d7981 */ /* 0x001f68000c1e1900 */
[----:B------:R-:W5:Y:S04]  /*1fb0*/  LDG.E R14, desc[UR10][R2.64+0x556f1c] ;  /* 0x556f1c0a020e7981 */ /* 0x000f68000c1e1900 */
[----:B-1----:R-:W5:Y:S04]  /*1fc0*/  LDG.E R17, desc[UR10][R2.64+0x556ba0] ;  /* 0x556ba00a02117981 */ /* 0x002f68000c1e1900 */
[----:B------:R-:W5:Y:S04]  /*1fd0*/  LDG.E R12, desc[UR10][R2.64+0x556c04] ;  /* 0x556c040a020c7981 */ /* 0x000f68000c1e1900 */
[----:B------:R-:W5:Y:S04]  /*1fe0*/  LDG.E R15, desc[UR10][R2.64+0x556880] ;  /* 0x5568800a020f7981 */ /* 0x000f68000c1e1900 */
[----:B------:R0:W-:Y:S04]  /*1ff0*/  STG.E desc[UR10][R2.64+0x498000], R9 ;  /* 0x4980000902007986 */ /* 0x0001e8000c10190a */
[----:B------:R1:W-:Y:S04]  /*2000*/  STG.E desc[UR10][R2.64+0x4f4c00], R19 ;  /* 0x4f4c001302007986 */ /* 0x0003e8000c10190a */
[----:B------:R-:W5:Y:S01]  /*2010*/  LDG.E R16, desc[UR10][R2.64+0x55c004] ;  /* 0x55c0040a02107981 */ /* 0x000f62000c1e1900 */
[----:B0-----:R-:W-:-:S03]  /*2020*/  FMUL R9, R18, 0.5 ;  /* 0x3f00000012097820 */ /* 0x001fc60000400000 */
[----:B------:R-:W5:Y:S04]  /*2030*/  LDG.E R21, desc[UR10][R2.64+0x55c6a0] ;  /* 0x55c6a00a02157981 */ /* 0x000f68000c1e1900 */
[----:B-1----:R-:W5:Y:S04]  /*2040*/  LDG.E R19, desc[UR10][R2.64+0x55c380] ;  /* 0x55c3800a02137981 */ /* 0x002f68000c1e1900 */
[----:B------:R-:W5:Y:S04]  /*2050*/  LDG.E R18, desc[UR10][R2.64+0x55c31c] ;  /* 0x55c31c0a02127981 */ /* 0x000f68000c1e1900 */
[----:B------:R-:W-:Y:S01]  /*2060*/  STG.E desc[UR10][R2.64+0x4f4f20], R9 ;  /* 0x4f4f200902007986 */ /* 0x000fe2000c10190a */
[----:B------:R-:W-:-:S03]  /*2070*/  FMUL R28, R28, 0.5 ;  /* 0x3f0000001c1c7820 */ /* 0x000fc60000400000 */
[----:B------:R0:W-:Y:S04]  /*2080*/  STG.E desc[UR10][R2.64+0x461f20], R27 ;  /* 0x461f201b02007986 */ /* 0x0001e8000c10190a */
[----:B------:R-:W5:Y:S04]  /*2090*/  LDG.E R24, desc[UR10][R2.64+0x58d004] ;  /* 0x58d0040a02187981 */ /* 0x000f68000c1e1900 */
[----:B------:R-:W5:Y:S04]  /*20a0*/  LDG.E R22, desc[UR10][R2.64+0x587f1c] ;  /* 0x587f1c0a02167981 */ /* 0x000f68000c1e1900 */
[----:B0-----:R-:W5:Y:S04]  /*20b0*/  LDG.E R27, desc[UR10][R2.64+0x58d380] ;  /* 0x58d3800a021b7981 */ /* 0x001f68000c1e1900 */
[----:B------:R0:W-:Y:S04]  /*20c0*/  STG.E desc[UR10][R2.64+0x467000], R29 ;  /* 0x4670001d02007986 */ /* 0x0001e8000c10190a */
[----:B------:R1:W-:Y:S01]  /*20d0*/  STG.E desc[UR10][R2.64+0x467320], R28 ;  /* 0x4673201c02007986 */ /* 0x0003e2000c10190a */
[----:B--2---:R-:W-:-:S03]  /*20e0*/  FADD R8, R8, R23 ;  /* 0x0000001708087221 */ /* 0x004fc60000000000 */
[----:B------:R-:W2:Y:S01]  /*20f0*/  LDG.E R23, desc[UR10][R2.64+0x587880] ;  /* 0x5878800a02177981 */ /* 0x000ea2000c1e1900 */
[----:B----4-:R-:W-:Y:S01]  /*2100*/  FADD R6, R6, R11 ;  /* 0x0000000b06067221 */ /* 0x010fe20000000000 */
[----:B---3--:R-:W-:Y:S02]  /*2110*/  FADD R9, R20, R25 ;  /* 0x0000001914097221 */ /* 0x008fe40000000000 */
[----:B------:R-:W2:Y:S01]  /*2120*/  LDG.E R20, desc[UR10][R2.64+0x587c04] ;  /* 0x587c040a02147981 */ /* 0x000ea2000c1e1900 */
[----:B------:R-:W-:-:S03]  /*2130*/  FMUL R11, R6, 0.5 ;  /* 0x3f000000060b7820 */ /* 0x000fc60000400000 */
[----:B------:R-:W3:Y:S01]  /*2140*/  LDG.E R25, desc[UR10][R2.64+0x587ba0] ;  /* 0x587ba00a02197981 */ /* 0x000ee2000c1e1900 */
[----:B-----5:R-:W-:Y:S01]  /*2150*/  FADD R4, R4, R7 ;  /* 0x0000000704047221 */ /* 0x020fe20000000000 */
[----:B0-----:R-:W-:Y:S01]  /*2160*/  FMUL R29, R8, 0.5 ;  /* 0x3f000000081d7820 */ /* 0x001fe20000400000 */
[----:B------:R-:W-:Y:S01]  /*2170*/  FMUL R26, R9, 0.5 ;  /* 0x3f000000091a7820 */ /* 0x000fe20000400000 */
[----:B------:R0:W-:Y:S04]  /*2180*/  STG.E desc[UR10][R2.64+0x4fa000], R11 ;  /* 0x4fa0000b02007986 */ /* 0x0001e8000c10190a */
[----:B------:R-:W4:Y:S04]  /*2190*/  LDG.E R9, desc[UR10][R2.64+0x58d31c] ;  /* 0x58d31c0a02097981 */ /* 0x000f28000c1e1900 */
[----:B------:R-:W4:Y:S04]  /*21a0*/  LDG.E R8, desc[UR10][R2.64+0x58d6a0] ;  /* 0x58d6a00a02087981 */ /* 0x000f28000c1e1900 */
[----:B------:R-:W5:Y:S01]  /*21b0*/  LDG.E R7, desc[UR10][R2.64+0x5b8c04] ;  /* 0x5b8c040a02077981 */ /* 0x000f62000c1e1900 */
[----:B------:R-:W-:Y:S01]  /*21c0*/  FADD R0, R0, R5 ;  /* 0x0000000500007221 */ /* 0x000fe20000000000 */
[----:B------:R-:W-:-:S02]  /*21d0*/  FMUL R5, R4, 0.5 ;  /* 0x3f00000004057820 */ /* 0x000fc40000400000 */
[----:B------:R-:W5:Y:S01]  /*21e0*/  LDG.E R4, desc[UR10][R2.64+0x5b8880] ;  /* 0x5b88800a02047981 */ /* 0x000f62000c1e1900 */
[----:B-1----:R-:W-:-:S03]  /*21f0*/  FMUL R28, R0, 0.5 ;  /* 0x3f000000001c7820 */ /* 0x002fc60000400000 */
[----:B------:R1:W-:Y:S04]  /*2200*/  STG.E desc[UR10][R2.64+0x52b000], R5 ;  /* 0x52b0000502007986 */ /* 0x0003e8000c10190a */
[----:B------:R-:W5:Y:S04]  /*2210*/  LDG.E R0, desc[UR10][R2.64+0x5b8f1c] ;  /* 0x5b8f1c0a02007981 */ /* 0x000f68000c1e1900 */
[----:B0-----:R-:W5:Y:S04]  /*2220*/  LDG.E R11, desc[UR10][R2.64+0x5be004] ;  /* 0x5be0040a020b7981 */ /* 0x001f68000c1e1900 */
[----:B-1----:R-:W5:Y:S04]  /*2230*/  LDG.E R5, desc[UR10][R2.64+0x5b8ba0] ;  /* 0x5b8ba00a02057981 */ /* 0x002f68000c1e1900 */
[----:B------:R-:W5:Y:S01]  /*2240*/  LDG.E R6, desc[UR10][R2.64+0x5be380] ;  /* 0x5be3800a02067981 */ /* 0x000f62000c1e1900 */
[----:B------:R-:W-:Y:S01]  /*2250*/  FADD R10, R10, R13 ;  /* 0x0000000d0a0a7221 */ /* 0x000fe20000000000 */
[----:B------:R-:W-:-:S02]  /*2260*/  FADD R14, R14, R17 ;  /* 0x000000110e0e7221 */ /* 0x000fc40000000000 */
[----:B------:R-:W5:Y:S01]  /*2270*/  LDG.E R13, desc[UR10][R2.64+0x5be6a0] ;  /* 0x5be6a00a020d7981 */ /* 0x000f62000c1e1900 */
[----:B------:R-:W-:-:S03]  /*2280*/  FMUL R17, R10, 0.5 ;  /* 0x3f0000000a117820 */ /* 0x000fc60000400000 */
[----:B------:R-:W5:Y:S01]  /*2290*/  LDG.E R10, desc[UR10][R2.64+0x5e9880] ;  /* 0x5e98800a020a7981 */ /* 0x000f62000c1e1900 */
[----:B------:R-:W-:-:S03]  /*22a0*/  FADD R12, R12, R15 ;  /* 0x0000000f0c0c7221 */ /* 0x000fc60000000000 */
[----:B------:R0:W-:Y:S04]  /*22b0*/  STG.E desc[UR10][R2.64+0x52b320], R17 ;  /* 0x52b3201102007986 */ /* 0x0001e8000c10190a */
[----:B------:R-:W5:Y:S04]  /*22c0*/  LDG.E R15, desc[UR10][R2.64+0x5e9c04] ;  /* 0x5e9c040a020f7981 */ /* 0x000f68000c1e1900 */
[----:B0-----:R-:W5:Y:S01]  /*22d0*/  LDG.E R17, desc[UR10][R2.64+0x5ef004] ;  /* 0x5ef0040a02117981 */ /* 0x001f62000c1e1900 */
[----:B------:R-:W-:Y:S01]  /*22e0*/  FADD R16, R16, R19 ;  /* 0x0000001310107221 */ /* 0x000fe20000000000 */
[----:B------:R-:W-:-:S02]  /*22f0*/  FMUL R19, R12, 0.5 ;  /* 0x3f0000000c137820 */ /* 0x000fc40000400000 */
[----:B------:R-:W5:Y:S01]  /*2300*/  LDG.E R12, desc[UR10][R2.64+0x5ef380] ;  /* 0x5ef3800a020c7981 */ /* 0x000f62000c1e1900 */
[----:B------:R-:W-:Y:S01]  /*2310*/  FADD R18, R18, R21 ;  /* 0x0000001512127221 */ /* 0x000fe20000000000 */
[----:B------:R-:W-:Y:S02]  /*2320*/  FMUL R21, R14, 0.5 ;  /* 0x3f0000000e157820 */ /* 0x000fe40000400000 */
[----:B------:R-:W5:Y:S01]  /*2330*/  LDG.E R14, desc[UR10][R2.64+0x5be31c] ;  /* 0x5be31c0a020e7981 */ /* 0x000f62000c1e1900 */
[----:B------:R-:W-:-:S03]  /*2340*/  FMUL R18, R18, 0.5 ;  /* 0x3f00000012127820 */ /* 0x000fc60000400000 */
[----:B------:R0:W-:Y:S04]  /*2350*/  STG.E desc[UR10][R2.64+0x4fa320], R29 ;  /* 0x4fa3201d02007986 */ /* 0x0001e8000c10190a */
[----:B------:R1:W-:Y:S01]  /*2360*/  STG.E desc[UR10][R2.64+0x556c00], R19 ;  /* 0x556c001302007986 */ /* 0x0003e2000c10190a */
[----:B------:R-:W-:Y:S01]  /*2370*/  FADD R24, R24, R27 ;  /* 0x0000001b18187221 */ /* 0x000fe20000000000 */
[----:B0-----:R-:W-:Y:S02]  /*2380*/  FMUL R29, R16, 0.5 ;  /* 0x3f000000101d7820 */ /* 0x001fe40000400000 */
[----:B------:R-:W5:Y:S04]  /*2390*/  LDG.E R16, desc[UR10][R2.64+0x5e9f1c] ;  /* 0x5e9f1c0a02107981 */ /* 0x000f68000c1e1900 */
[----:B-1----:R-:W5:Y:S04]  /*23a0*/  LDG.E R19, desc[UR10][R2.64+0x5e9ba0] ;  /* 0x5e9ba00a02137981 */ /* 0x002f68000c1e1900 */
[----:B------:R0:W-:Y:S04]  /*23b0*/  STG.E desc[UR10][R2.64+0x556f20], R21 ;  /* 0x556f201502007986 */ /* 0x0001e8000c10190a */
[----:B------:R1:W-:Y:S04]  /*23c0*/  STG.E desc[UR10][R2.64+0x55c320], R18 ;  /* 0x55c3201202007986 */ /* 0x0003e8000c10190a */
[----:B------:R-:W-:Y:S04]  /*23d0*/  STG.E desc[UR10][R2.64+0x525c00], R26 ;  /* 0x525c001a02007986 */ /* 0x000fe8000c10190a */
[----:B0-----:R-:W5:Y:S04]  /*23e0*/  LDG.E R21, desc[UR10][R2.64+0x5ef31c] ;  /* 0x5ef31c0a02157981 */ /* 0x001f68000c1e1900 */
[----:B-1----:R-:W5:Y:S04]  /*23f0*/  LDG.E R18, desc[UR10][R2.64+0x5ef6a0] ;  /* 0x5ef6a00a02127981 */ /* 0x002f68000c1e1900 */
[----:B------:R0:W-:Y:S01]  /*2400*/  STG.E desc[UR10][R2.64+0x55c000], R29 ;  /* 0x55c0001d02007986 */ /* 0x0001e2000c10190a */
[----:B--2---:R-:W-:-:S03]  /*2410*/  FADD R20, R20, R23 ;  /* 0x0000001714147221 */ /* 0x004fc60000000000 */
[----:B------:R-:W2:Y:S01]  /*2420*/  LDG.E R23, desc[UR10][R2.64+0x61a880] ;  /* 0x61a8800a02177981 */ /* 0x000ea2000c1e1900 */
[----:B------:R-:W-:Y:S01]  /*2430*/  FMUL R27, R20, 0.5 ;  /* 0x3f000000141b7820 */ /* 0x000fe20000400000 */
[----:B---3--:R-:W-:Y:S01]  /*2440*/  FADD R22, R22, R25 ;  /* 0x0000001916167221 */ /* 0x008fe20000000000 */
[----:B------:R-:W-:-:S03]  /*2450*/  FMUL R20, R24, 0.5 ;  /* 0x3f00000018147820 */ /* 0x000fc60000400000 */
[----:B0-----:R-:W-:Y:S02]  /*2460*/  FMUL R29, R22, 0.5 ;  /* 0x3f000000161d7820 */ /* 0x001fe40000400000 */
[----:B------:R0:W-:Y:S04]  /*2470*/  STG.E desc[UR10][R2.64+0x58d000], R20 ;  /* 0x58d0001402007986 */ /* 0x0001e8000c10190a */
[----:B------:R-:W2:Y:S01]  /*2480*/  LDG.E R22, desc[UR10][R2.64+0x61ac04] ;  /* 0x61ac040a02167981 */ /* 0x000ea2000c1e1900 */
[----:B----4-:R-:W-:-:S03]  /*2490*/  FADD R8, R9, R8 ;  /* 0x0000000809087221 */ /* 0x010fc60000000000 */
[----:B------:R-:W3:Y:S04]  /*24a0*/  LDG.E R9, desc[UR10][R2.64+0x620004] ;  /* 0x6200040a02097981 */ /* 0x000ee8000c1e1900 */
[----:B0-----:R-:W4:Y:S01]  /*24b0*/  LDG.E R20, desc[UR10][R2.64+0x64bc04] ;  /* 0x64bc040a02147981 */ /* 0x001f22000c1e1900 */
[----:B-----5:R-:W-:-:S03]  /*24c0*/  FADD R24, R7, R4 ;  /* 0x0000000407187221 */ /* 0x020fc60000000000 */
[----:B------:R-:W5:Y:S04]  /*24d0*/  LDG.E R4, desc[UR10][R2.64+0x61aba0] ;  /* 0x61aba00a02047981 */ /* 0x000f68000c1e1900 */
[----:B------:R-:W4:Y:S01]  /*24e0*/  LDG.E R7, desc[UR10][R2.64+0x62031c] ;  /* 0x62031c0a02077981 */ /* 0x000f22000c1e1900 */
[----:B------:R-:W-:-:S03]  /*24f0*/  FADD R25, R0, R5 ;  /* 0x0000000500197221 */ /* 0x000fc60000000000 */
[----:B------:R-:W3:Y:S01]  /*2500*/  LDG.E R0, desc[UR10][R2.64+0x620380] ;  /* 0x6203800a02007981 */ /* 0x000ee2000c1e1900 */
[----:B------:R-:W-:-:S03]  /*2510*/  FADD R26, R11, R6 ;  /* 0x000000060b1a7221 */ /* 0x000fc60000000000 */
[----:B------:R-:W5:Y:S04]  /*2520*/  LDG.E R11, desc[UR10][R2.64+0x61af1c] ;  /* 0x61af1c0a020b7981 */ /* 0x000f68000c1e1900 */
[----:B------:R-:W4:Y:S04]  /*2530*/  LDG.E R6, desc[UR10][R2.64+0x6206a0] ;  /* 0x6206a00a02067981 */ /* 0x000f28000c1e1900 */
[----:B------:R-:W4:Y:S04]  /*2540*/  LDG.E R5, desc[UR10][R2.64+0x64b880] ;  /* 0x64b8800a02057981 */ /* 0x000f28000c1e1900 */
[----:B------:R0:W-:Y:S01]  /*2550*/  STG.E desc[UR10][R2.64+0x587c00], R27 ;  /* 0x587c001b02007986 */ /* 0x0001e2000c10190a */
[----:B------:R-:W-:-:S03]  /*2560*/  FADD R10, R15, R10 ;  /* 0x0000000a0f0a7221 */ /* 0x000fc60000000000 */
[----:B------:R1:W-:Y:S01]  /*2570*/  STG.E desc[UR10][R2.64+0x587f20], R29 ;  /* 0x587f201d02007986 */ /* 0x0003e2000c10190a */
[----:B0-----:R-:W-:Y:S01]  /*2580*/  FMUL R27, R8, 0.5 ;  /* 0x3f000000081b7820 */ /* 0x001fe20000400000 */
[----:B-1----:R-:W-:Y:S01]  /*2590*/  FMUL R29, R24, 0.5 ;  /* 0x3f000000181d7820 */ /* 0x002fe20000400000 */
[----:B------:R-:W-:Y:S01]  /*25a0*/  FADD R24, R17, R12 ;  /* 0x0000000c11187221 */ /* 0x000fe20000000000 */
[----:B------:R-:W-:Y:S02]  /*25b0*/  FADD R8, R14, R13 ;  /* 0x0000000d0e087221 */ /* 0x000fe40000000000 */
[----:B------:R-:W0:Y:S08]  /*25c0*/  LDC.64 R14, c[0x0][0x388] ;  /* 0x0000e200ff0e7b82 */ /* 0x000e300000000a00 */
[----:B------:R-:W1:Y:S01]  /*25d0*/  LDC.64 R12, c[0x0][0x388] ;  /* 0x0000e200ff0c7b82 */ /* 0x000e620000000a00 */
[----:B------:R-:W-:Y:S01]  /*25e0*/  FMUL R25, R25, 0.5 ;  /* 0x3f00000019197820 */ /* 0x000fe20000400000 */
[----:B------:R-:W-:Y:S01]  /*25f0*/  FMUL R17, R8, 0.5 ;  /* 0x3f00000008117820 */ /* 0x000fe20000400000 */
[----:B------:R-:W-:Y:S01]  /*2600*/  STG.E desc[UR10][R2.64+0x58d320], R27 ;  /* 0x58d3201b02007986 */ /* 0x000fe2000c10190a */
[----:B------:R-:W-:Y:S01]  /*2610*/  FMUL R26, R26, 0.5 ;  /* 0x3f0000001a1a7820 */ /* 0x000fe20000400000 */
[----:B------:R-:W-:Y:S01]  /*2620*/  FADD R16, R16, R19 ;  /* 0x0000001310107221 */ /* 0x000fe20000000000 */
[----:B------:R-:W-:Y:S01]  /*2630*/  FMUL R19, R10, 0.5 ;  /* 0x3f0000000a137820 */ /* 0x000fe20000400000 */
[----:B------:R0:W-:Y:S04]  /*2640*/  STG.E desc[UR10][R2.64+0x5b8f20], R25 ;  /* 0x5b8f201902007986 */ /* 0x0001e8000c10190a */
[----:B------:R4:W-:Y:S04]  /*2650*/  STG.E desc[UR10][R2.64+0x5be320], R17 ;  /* 0x5be3201102007986 */ /* 0x0009e8000c10190a */
[----:B------:R4:W-:Y:S01]  /*2660*/  STG.E desc[UR10][R2.64+0x5e9c00], R19 ;  /* 0x5e9c001302007986 */ /* 0x0009e2000c10190a */
[----:B------:R-:W-:Y:S01]  /*2670*/  FADD R18, R21, R18 ;  /* 0x0000001215127221 */ /* 0x000fe20000000000 */
[----:B------:R-:W-:Y:S01]  /*2680*/  FMUL R21, R16, 0.5 ;  /* 0x3f00000010157820 */ /* 0x000fe20000400000 */
[----:B0-----:R-:W-:-:S02]  /*2690*/  FMUL R25, R24, 0.5 ;  /* 0x3f00000018197820 */ /* 0x001fc40000400000 */
[----:B------:R-:W-:Y:S02]  /*26a0*/  FMUL R27, R18, 0.5 ;  /* 0x3f000000121b7820 */ /* 0x000fe40000400000 */
[----:B------:R0:W-:Y:S04]  /*26b0*/  STG.E desc[UR10][R2.64+0x5e9f20], R21 ;  /* 0x5e9f201502007986 */ /* 0x0001e8000c10190a */
[----:B------:R-:W-:Y:S04]  /*26c0*/  STG.E desc[UR10][R2.64+0x525f20], R28 ;  /* 0x525f201c02007986 */ /* 0x000fe8000c10190a */
[----:B------:R-:W-:Y:S04]  /*26d0*/  STG.E desc[UR10][R2.64+0x5b8c00], R29 ;  /* 0x5b8c001d02007986 */ /* 0x000fe8000c10190a */
[----:B------:R-:W-:Y:S04]  /*26e0*/  STG.E desc[UR10][R2.64+0x5be000], R26 ;  /* 0x5be0001a02007986 */ /* 0x000fe8000c10190a */
[----:B------:R1:W-:Y:S04]  /*26f0*/  STG.E desc[UR10][R2.64+0x5ef000], R25 ;  /* 0x5ef0001902007986 */ /* 0x0003e8000c10190a */
[----:B------:R-:W-:Y:S01]  /*2700*/  STG.E desc[UR10][R2.64+0x5ef320], R27 ;  /* 0x5ef3201b02007986 */ /* 0x000fe2000c10190a */
[----:B--2---:R-:W-:Y:S01]  /*2710*/  FADD R22, R22, R23 ;  /* 0x0000001716167221 */ /* 0x004fe20000000000 */
[----:B---3--:R-:W-:Y:S01]  /*2720*/  FADD R0, R9, R0 ;  /* 0x0000000009007221 */ /* 0x008fe20000000000 */
[----:B-----5:R-:W-:Y:S01]  /*2730*/  FADD R4, R11, R4 ;  /* 0x000000040b047221 */ /* 0x020fe20000000000 */
[----:B----4-:R-:W-:Y:S01]  /*2740*/  FADD R6, R7, R6 ;  /* 0x0000000607067221 */ /* 0x010fe20000000000 */
[----:B------:R-:W-:Y:S01]  /*2750*/  FADD R5, R20, R5 ;  /* 0x0000000514057221 */ /* 0x000fe20000000000 */
[----:B------:R-:W-:Y:S01]  /*2760*/  FMUL R11, R22, 0.5 ;  /* 0x3f000000160b7820 */ /* 0x000fe20000400000 */
[----:B------:R-:W-:Y:S01]  /*2770*/  FMUL R17, R4, 0.5 ;  /* 0x3f00000004117820 */ /* 0x000fe20000400000 */
[----:B------:R-:W-:Y:S01]  /*2780*/  FMUL R19, R0, 0.5 ;  /* 0x3f00000000137820 */ /* 0x000fe20000400000 */
[----:B0-----:R-:W-:Y:S01]  /*2790*/  FMUL R21, R6, 0.5 ;  /* 0x3f00000006157820 */ /* 0x001fe20000400000 */
[----:B------:R-:W-:Y:S01]  /*27a0*/  FMUL R23, R5, 0.5 ;  /* 0x3f00000005177820 */ /* 0x000fe20000400000 */
[----:B------:R-:W-:Y:S04]  /*27b0*/  STG.E desc[UR10][R2.64+0x61ac00], R11 ;  /* 0x61ac000b02007986 */ /* 0x000fe8000c10190a */
[----:B------:R-:W-:Y:S04]  /*27c0*/  STG.E desc[UR10][R2.64+0x61af20], R17 ;  /* 0x61af201102007986 */ /* 0x000fe8000c10190a */
[----:B------:R-:W-:Y:S04]  /*27d0*/  STG.E desc[UR10][R2.64+0x620000], R19 ;  /* 0x6200001302007986 */ /* 0x000fe8000c10190a */
[----:B------:R-:W-:Y:S04]  /*27e0*/  STG.E desc[UR10][R2.64+0x620320], R21 ;  /* 0x6203201502007986 */ /* 0x000fe8000c10190a */
[----:B------:R0:W-:Y:S04]  /*27f0*/  STG.E desc[UR10][R2.64+0x64bc00], R23 ;  /* 0x64bc001702007986 */ /* 0x0001e8000c10190a */
[----:B------:R-:W2:Y:S04]  /*2800*/  LDG.E R14, desc[UR10][R14.64+0x64bf1c] ;  /* 0x64bf1c0a0e0e7981 */ /* 0x000ea8000c1e1900 */
[----:B-1----:R-:W2:Y:S01]  /*2810*/  LDG.E R13, desc[UR10][R12.64+0x64bba0] ;  /* 0x64bba00a0c0d7981 */ /* 0x002ea2000c1e1900 */
[----:B------:R-:W1:Y:S08]  /*2820*/  LDC.64 R4, c[0x0][0x388] ;  /* 0x0000e200ff047b82 */ /* 0x000e700000000a00 */
[----:B------:R-:W3:Y:S08]  /*2830*/  LDC.64 R6, c[0x0][0x388] ;  /* 0x0000e200ff067b82 */ /* 0x000ef00000000a00 */
[----:B------:R-:W4:Y:S01]  /*2840*/  LDC.64 R8, c[0x0][0x388] ;  /* 0x0000e200ff087b82 */ /* 0x000f220000000a00 */
[----:B--2---:R-:W-:-:S04]  /*2850*/  FADD R0, R14, R13 ;  /* 0x0000000d0e007221 */ /* 0x004fc80000000000 */
[----:B------:R-:W-:-:S05]  /*2860*/  FMUL R25, R0, 0.5 ;  /* 0x3f00000000197820 */ /* 0x000fca0000400000 */
[----:B-1----:R1:W-:Y:S04]  /*2870*/  STG.E desc[UR10][R4.64+0x64bf20], R25 ;  /* 0x64bf201904007986 */ /* 0x0023e8000c10190a */
[----:B---3--:R-:W2:Y:S04]  /*2880*/  LDG.E R6, desc[UR10][R6.64+0x651004] ;  /* 0x6510040a06067981 */ /* 0x008ea8000c1e1900 */
[----:B----4-:R-:W2:Y:S01]  /*2890*/  LDG.E R9, desc[UR10][R8.64+0x651380] ;  /* 0x6513800a08097981 */ /* 0x010ea2000c1e1900 */
[----:B0-----:R-:W0:Y:S08]  /*28a0*/  LDC.64 R2, c[0x0][0x388] ;  /* 0x0000e200ff027b82 */ /* 0x001e300000000a00 */
[----:B------:R-:W3:Y:S08]  /*28b0*/  LDC.64 R10, c[0x0][0x388] ;  /* 0x0000e200ff0a7b82 */ /* 0x000ef00000000a00 */
[----:B------:R-:W4:Y:S01]  /*28c0*/  LDC.64 R12, c[0x0][0x388] ;  /* 0x0000e200ff0c7b82 */ /* 0x000f220000000a00 */
[----:B--2---:R-:W-:-:S04]  /*28d0*/  FADD R0, R6, R9 ;  /* 0x0000000906007221 */ /* 0x004fc80000000000 */
[----:B------:R-:W-:-:S05]  /*28e0*/  FMUL R15, R0, 0.5 ;  /* 0x3f000000000f7820 */ /* 0x000fca0000400000 */
[----:B0-----:R0:W-:Y:S04]  /*28f0*/  STG.E desc[UR10][R2.64+0x651000], R15 ;  /* 0x6510000f02007986 */ /* 0x0011e8000c10190a */
[----:B---3--:R-:W2:Y:S04]  /*2900*/  LDG.E R10, desc[UR10][R10.64+0x65131c] ;  /* 0x65131c0a0a0a7981 */ /* 0x008ea8000c1e1900 */
[----:B----4-:R-:W2:Y:S01]  /*2910*/  LDG.E R13, desc[UR10][R12.64+0x6516a0] ;  /* 0x6516a00a0c0d7981 */ /* 0x010ea2000c1e1900 */
[----:B-1----:R-:W1:Y:S08]  /*2920*/  LDC.64 R4, c[0x0][0x388] ;  /* 0x0000e200ff047b82 */ /* 0x002e700000000a00 */
        /* <DEDUP_REMOVED lines=255> */
[----:B------:R-:W3:Y:S01]  /*3920*/  LDCU.64 UR4, c[0x0][0x388] ;  /* 0x00007100ff0477ac */ /* 0x000ee20008000a00 */
[----:B-1----:R-:W1:Y:S01]  /*3930*/  LDC.64 R4, c[0x0][0x388] ;  /* 0x0000e200ff047b82 */ /* 0x002e620000000a00 */
[----:B---3--:R-:W-:-:S02]  /*3940*/  UIADD3 UR8, UP1, UPT, UR4, 0x1000000, URZ ;  /* 0x0100000004087890 */ /* 0x008fc4000ff3e0ff */
[----:B------:R-:W-:Y:S02]  /*3950*/  UIADD3 UR6, UP0, UPT, UR4, 0x1000000, URZ ;  /* 0x0100000004067890 */ /* 0x000fe4000ff1e0ff */
[----:B------:R-:W-:Y:S02]  /*3960*/  UIADD3.X UR9, UPT, UPT, URZ, UR5, URZ, UP1, !UPT ;  /* 0x00000005ff097290 */ /* 0x000fe40008ffe4ff */
[----:B------:R-:W-:Y:S01]  /*3970*/  UIADD3.X UR7, UPT, UPT, URZ, UR5, URZ, UP0, !UPT ;  /* 0x00000005ff077290 */ /* 0x000fe200087fe4ff */
[----:B------:R-:W-:Y:S02]  /*3980*/  MOV R6, UR8 ;  /* 0x0000000800067c02 */ /* 0x000fe40008000f00 */
[----:B0-----:R-:W-:Y:S02]  /*3990*/  MOV R2, UR6 ;  /* 0x0000000600027c02 */ /* 0x001fe40008000f00 */
[----:B------:R-:W-:Y:S01]  /*39a0*/  MOV R7, UR9 ;  /* 0x0000000900077c02 */ /* 0x000fe20008000f00 */
[----:B------:R-:W-:-:S02]  /*39b0*/  IMAD.U32 R3, RZ, RZ, UR7 ;  /* 0x00000007ff037e24 */ /* 0x000fc4000f8e00ff */
[----:B--2---:R-:W-:-:S04]  /*39c0*/  FADD R0, R10, R13 ;  /* 0x0000000d0a007221 */ /* 0x004fc80000000000 */
[----:B------:R-:W-:-:S05]  /*39d0*/  FMUL R9, R0, 0.5 ;  /* 0x3f00000000097820 */ /* 0x000fca0000400000 */
[----:B-1----:R0:W-:Y:S04]  /*39e0*/  STG.E desc[UR10][R4.64+0x7d9320], R9 ;  /* 0x7d93200904007986 */ /* 0x0021e8000c10190a */
[----:B------:R-:W2:Y:S04]  /*39f0*/  LDG.E R7, desc[UR10][R6.64+-0x7fb780] ;  /* 0x8048800a06077981 */ /* 0x000ea8000c1e1900 */
[----:B------:R1:W2:Y:S01]  /*3a00*/  LDG.E R2, desc[UR10][R2.64+-0x7fb3fc] ;  /* 0x804c040a02027981 */ /* 0x0002a2000c1e1900 */
[----:B------:R-:W-:Y:S01]  /*3a10*/  UMOV UR8, UR4 ;  /* 0x0000000400087c82 */ /* 0x000fe20008000000 */
[----:B------:R-:W-:Y:S01]  /*3a20*/  UMOV UR6, UR4 ;  /* 0x0000000400067c82 */ /* 0x000fe20008000000 */
[----:B------:R-:W-:-:S02]  /*3a30*/  UIADD3 UR12, UP0, UPT, UR4, 0x1000000, URZ ;  /* 0x01000000040c7890 */ /* 0x000fc4000ff1e0ff */
[----:B------:R-:W-:Y:S02]  /*3a40*/  UIADD3 UR8, UP2, UPT, UR8, 0x1000000, URZ ;  /* 0x0100000008087890 */ /* 0x000fe4000ff5e0ff */
[----:B------:R-:W-:Y:S01]  /*3a50*/  UIADD3 UR13, UP1, UPT, UR6, 0x1000000, URZ ;  /* 0x01000000060d7890 */ /* 0x000fe2000ff3e0ff */
[----:B------:R-:W-:Y:S01]  /*3a60*/  UMOV UR9, UR5 ;  /* 0x0000000500097c82 */ /* 0x000fe20008000000 */
[----:B------:R-:W-:Y:S01]  /*3a70*/  UMOV UR7, UR5 ;  /* 0x0000000500077c82 */ /* 0x000fe20008000000 */
[----:B------:R-:W-:Y:S02]  /*3a80*/  UIADD3.X UR6, UPT, UPT, URZ, UR5, URZ, UP0, !UPT ;  /* 0x00000005ff067290 */ /* 0x000fe400087fe4ff */
[----:B------:R-:W-:Y:S02]  /*3a90*/  UIADD3.X UR9, UPT, UPT, URZ, UR9, URZ, UP2, !UPT ;  /* 0x00000009ff097290 */ /* 0x000fe400097fe4ff */
[----:B------:R-:W-:Y:S01]  /*3aa0*/  UIADD3.X UR7, UPT, UPT, URZ, UR7, URZ, UP1, !UPT ;  /* 0x00000007ff077290 */ /* 0x000fe20008ffe4ff */
[----:B0-----:R-:W-:Y:S01]  /*3ab0*/  IMAD.U32 R4, RZ, RZ, UR13 ;  /* 0x0000000dff047e24 */ /* 0x001fe2000f8e00ff */
[----:B-1----:R-:W-:-:S02]  /*3ac0*/  MOV R3, UR6 ;  /* 0x0000000600037c02 */ /* 0x002fc40008000f00 */
[----:B------:R-:W-:Y:S02]  /*3ad0*/  MOV R6, UR8 ;  /* 0x0000000800067c02 */ /* 0x000fe40008000f00 */
[----:B------:R-:W-:Y:S02]  /*3ae0*/  IMAD.U32 R5, RZ, RZ, UR7 ;  /* 0x00000007ff057e24 */ /* 0x000fe4000f8e00ff */
[----:B--2---:R-:W-:Y:S01]  /*3af0*/  FADD R0, R2, R7 ;  /* 0x0000000702007221 */ /* 0x004fe20000000000 */
[----:B------:R-:W-:Y:S02]  /*3b00*/  MOV R2, UR12 ;  /* 0x0000000c00027c02 */ /* 0x000fe40008000f00 */
[----:B------:R-:W-:Y:S01]  /*3b10*/  MOV R7, UR9 ;  /* 0x0000000900077c02 */ /* 0x000fe20008000f00 */
[----:B------:R-:W-:-:S05]  /*3b20*/  FMUL R9, R0, 0.5 ;  /* 0x3f00000000097820 */ /* 0x000fca0000400000 */
[----:B------:R0:W-:Y:S04]  /*3b30*/  STG.E desc[UR10][R2.64+-0x7fb400], R9 ;  /* 0x804c000902007986 */ /* 0x0001e8000c10190a */
        /* <DEDUP_REMOVED lines=12> */
[----:B0-----:R-:W-:-:S02]  /*3c00*/  MOV R2, UR12 ;  /* 0x0000000c00027c02 */ /* 0x001fc40008000f00 */
[----:B------:R-:W-:Y:S02]  /*3c10*/  MOV R3, UR6 ;  /* 0x0000000600037c02 */ /* 0x000fe40008000f00 */
[----:B-1----:R-:W-:Y:S01]  /*3c20*/  MOV R6, UR8 ;  /* 0x0000000800067c02 */ /* 0x002fe20008000f00 */
[----:B------:R-:W-:Y:S02]  /*3c30*/  IMAD.U32 R5, RZ, RZ, UR7 ;  /* 0x00000007ff057e24 */ /* 0x000fe4000f8e00ff */
[----:B--2---:R-:W-:Y:S01]  /*3c40*/  FADD R0, R4, R7 ;  /* 0x0000000704007221 */ /* 0x004fe20000000000 */
[----:B------:R-:W-:Y:S01]  /*3c50*/  IMAD.U32 R4, RZ, RZ, UR13 ;  /* 0x0000000dff047e24 */ /* 0x000fe2000f8e00ff */
[----:B------:R-:W-:Y:S02]  /*3c60*/  MOV R7, UR9 ;  /* 0x0000000900077c02 */ /* 0x000fe40008000f00 */
        /* <DEDUP_REMOVED lines=2838> */
[----:B------:R-:W2:Y:S01]  /*edd0*/  LDG.E R7, desc[UR10][R6.64+-0x179460] ;  /* 0xe86ba00a06077981 */ /* 0x000ea2000c1e1900 */
[----:B------:R-:W-:-:S04]  /*ede0*/  UIADD3 UR6, UP0, UPT, UR4, 0x1000000, URZ ;  /* 0x0100000004067890 */ /* 0x000fc8000ff1e0ff */
[----:B------:R-:W-:Y:S02]  /*edf0*/  UIADD3.X UR7, UPT, UPT, URZ, UR5, URZ, UP0, !UPT ;  /* 0x00000005ff077290 */ /* 0x000fe400087fe4ff */
[----:B------:R-:W-:-:S04]  /*ee00*/  MOV R8, UR6 ;  /* 0x0000000600087c02 */ /* 0x000fc80008000f00 */
[----:B------:R-:W-:Y:S01]  /*ee10*/  IMAD.U32 R9, RZ, RZ, UR7 ;  /* 0x00000007ff097e24 */ /* 0x000fe2000f8e00ff */
[----:B------:R-:W-:-:S06]  /*ee20*/  UIADD3 UR8, UP0, UPT, UR4, 0x1000000, URZ ;  /* 0x0100000004087890 */ /* 0x000fcc000ff1e0ff */
[----:B0-----:R-:W-:Y:S01]  /*ee30*/  MOV R2, UR8 ;  /* 0x0000000800027c02 */ /* 0x001fe20008000f00 */
[----:B------:R-:W-:Y:S01]  /*ee40*/  UIADD3.X UR6, UPT, UPT, URZ, UR5, URZ, UP0, !UPT ;  /* 0x00000005ff067290 */ /* 0x000fe200087fe4ff */
[----:B--2---:R-:W-:-:S04]  /*ee50*/  FADD R0, R4, R7 ;  /* 0x0000000704007221 */ /* 0x004fc80000000000 */
[----:B------:R-:W-:-:S05]  /*ee60*/  FMUL R3, R0, 0.5 ;  /* 0x3f00000000037820 */ /* 0x000fca0000400000 */
[----:B------:R0:W-:Y:S01]  /*ee70*/  STG.E desc[UR10][R8.64+-0x1790e0], R3 ;  /* 0xe86f200308007986 */ /* 0x0001e2000c10190a */
[----:B------:R-:W-:Y:S01]  /*ee80*/  UIADD3 UR7, UP0, UPT, UR4, 0x1000000, URZ ;  /* 0x0100000004077890 */ /* 0x000fe2000ff1e0ff */
[----:B0-----:R-:W-:-:S03]  /*ee90*/  MOV R3, UR6 ;  /* 0x0000000600037c02 */ /* 0x001fc60008000f00 */
[----:B------:R-:W-:Y:S02]  /*eea0*/  UIADD3.X UR8, UPT, UPT, URZ, UR5, URZ, UP0, !UPT ;  /* 0x00000005ff087290 */ /* 0x000fe400087fe4ff */
[----:B------:R-:W-:Y:S01]  /*eeb0*/  IMAD.U32 R4, RZ, RZ, UR7 ;  /* 0x00000007ff047e24 */ /* 0x000fe2000f8e00ff */
[----:B------:R-:W2:Y:S03]  /*eec0*/  LDG.E R2, desc[UR10][R2.64+-0x173ffc] ;  /* 0xe8c0040a02027981 */ /* 0x000ea6000c1e1900 */
[----:B------:R-:W-:-:S06]  /*eed0*/  MOV R5, UR8 ;  /* 0x0000000800057c02 */ /* 0x000fcc0008000f00 */
[----:B------:R0:W2:Y:S01]  /*eee0*/  LDG.E R5, desc[UR10][R4.64+-0x173c80] ;  /* 0xe8c3800a04057981 */ /* 0x0000a2000c1e1900 */
[----:B------:R-:W-:Y:S01]  /*eef0*/  UMOV UR8, UR4 ;  /* 0x0000000400087c82 */ /* 0x000fe20008000000 */
[----:B------:R-:W-:Y:S01]  /*ef00*/  UMOV UR6, UR4 ;  /* 0x0000000400067c82 */ /* 0x000fe20008000000 */
[----:B------:R-:W-:Y:S02]  /*ef10*/  UIADD3 UR12, UP0, UPT, UR4, 0x1000000, URZ ;  /* 0x01000000040c7890 */ /* 0x000fe4000ff1e0ff */
[----:B------:R-:W-:Y:S02]  /*ef20*/  UIADD3 UR8, UP2, UPT, UR8, 0x1000000, URZ ;  /* 0x0100000008087890 */ /* 0x000fe4000ff5e0ff */
[----:B------:R-:W-:Y:S01]  /*ef30*/  UIADD3 UR13, UP1, UPT, UR6, 0x1000000, URZ ;  /* 0x01000000060d7890 */ /* 0x000fe2000ff3e0ff */
[----:B------:R-:W-:Y:S01]  /*ef40*/  UMOV UR9, UR5 ;  /* 0x0000000500097c82 */ /* 0x000fe20008000000 */
[----:B------:R-:W-:Y:S01]  /*ef50*/  UMOV UR7, UR5 ;  /* 0x0000000500077c82 */ /* 0x000fe20008000000 */
[----:B------:R-:W-:-:S02]  /*ef60*/  UIADD3.X UR6, UPT, UPT, URZ, UR5, URZ, UP0, !UPT ;  /* 0x00000005ff067290 */ /* 0x000fc400087fe4ff */
[----:B------:R-:W-:Y:S02]  /*ef70*/  UIADD3.X UR9, UPT, UPT, URZ, UR9, URZ, UP2, !UPT ;  /* 0x00000009ff097290 */ /* 0x000fe400097fe4ff */
[----:B------:R-:W-:Y:S01]  /*ef80*/  UIADD3.X UR7, UPT, UPT, URZ, UR7, URZ, UP1, !UPT ;  /* 0x00000007ff077290 */ /* 0x000fe20008ffe4ff */
[----:B0-----:R-:W-:Y:S01]  /*ef90*/  IMAD.U32 R4, RZ, RZ, UR13 ;  /* 0x0000000dff047e24 */ /* 0x001fe2000f8e00ff */
[----:B------:R-:W-:Y:S02]  /*efa0*/  MOV R3, UR6 ;  /* 0x0000000600037c02 */ /* 0x000fe40008000f00 */
[----:B------:R-:W-:Y:S02]  /*efb0*/  MOV R7, UR9 ;  /* 0x0000000900077c02 */ /* 0x000fe40008000f00 */
[----:B------:R-:W-:Y:S01]  /*efc0*/  MOV R6, UR8 ;  /* 0x0000000800067c02 */ /* 0x000fe20008000f00 */
[----:B--2---:R-:W-:Y:S01]  /*efd0*/  FADD R0, R2, R5 ;  /* 0x0000000502007221 */ /* 0x004fe20000000000 */
[----:B------:R-:W-:Y:S01]  /*efe0*/  MOV R2, UR12 ;  /* 0x0000000c00027c02 */ /* 0x000fe20008000f00 */
[----:B------:R-:W-:-:S02]  /*eff0*/  IMAD.U32 R5, RZ, RZ, UR7 ;  /* 0x00000007ff057e24 */ /* 0x000fc4000f8e00ff */
        /* <DEDUP_REMOVED lines=3700> */
[----:B------:R-:W-:Y:S02]  /*1d740*/  UIADD3 UR8, UP0, UPT, UR4, 0x1000000, URZ ;  /* 0x0100000004087890 */ /* 0x000fe4000ff1e0ff */
[----:B------:R-:W-:-:S02]  /*1d750*/  UMOV UR6, UR4 ;  /* 0x0000000400067c82 */ /* 0x000fc40008000000 */
[----:B------:R-:W-:Y:S02]  /*1d760*/  UIADD3 UR9, UP1, UPT, UR6, 0x1000000, URZ ;  /* 0x0100000006097890 */ /* 0x000fe4000ff3e0ff */
[----:B------:R-:W-:Y:S01]  /*1d770*/  UIADD3.X UR6, UPT, UPT, URZ, UR5, URZ, UP0, !UPT ;  /* 0x00000005ff067290 */ /* 0x000fe200087fe4ff */
[----:B------:R-:W-:-:S05]  /*1d780*/  MOV R8, UR8 ;  /* 0x0000000800087c02 */ /* 0x000fca0008000f00 */
[----:B------:R-:W-:Y:S01]  /*1d790*/  IMAD.U32 R9, RZ, RZ, UR6 ;  /* 0x00000006ff097e24 */ /* 0x000fe2000f8e00ff */
[----:B------:R-:W-:Y:S02]  /*1d7a0*/  UMOV UR7, UR5 ;  /* 0x0000000500077c82 */ /* 0x000fe40008000000 */
[----:B------:R-:W-:Y:S01]  /*1d7b0*/  UIADD3.X UR7, UPT, UPT, URZ, UR7, URZ, UP1, !UPT ;  /* 0x00000007ff077290 */ /* 0x000fe20008ffe4ff */
[----:B0-----:R-:W-:-:S05]  /*1d7c0*/  MOV R2, UR9 ;  /* 0x0000000900027c02 */ /* 0x001fca0008000f00 */
[----:B------:R-:W-:Y:S01]  /*1d7d0*/  MOV R3, UR7 ;  /* 0x0000000700037c02 */ /* 0x000fe20008000f00 */
[----:B--2---:R-:W-:-:S04]  /*1d7e0*/  FADD R0, R4, R7 ;  /* 0x0000000704007221 */ /* 0x004fc80000000000 */
[----:B------:R-:W-:-:S05]  /*1d7f0*/  FMUL R5, R0, 0.5 ;  /* 0x3f00000000057820 */ /* 0x000fca0000400000 */
[----:B------:R0:W-:Y:S01]  /*1d800*/  STG.E desc[UR10][R8.64+0x6f8320], R5 ;  /* 0x6f83200508007986 */ /* 0x0001e2000c10190a */
[----:B------:R-:W-:-:S03]  /*1d810*/  UIADD3 UR6, UP0, UPT, UR4, 0x1000000, URZ ;  /* 0x0100000004067890 */ /* 0x000fc6000ff1e0ff */
[----:B------:R-:W2:Y:S01]  /*1d820*/  LDG.E R2, desc[UR10][R2.64+0x723c04] ;  /* 0x723c040a02027981 */ /* 0x000ea2000c1e1900 */
[----:B------:R-:W-:Y:S02]  /*1d830*/  UIADD3.X UR7, UPT, UPT, URZ, UR5, URZ, UP0, !UPT ;  /* 0x00000005ff077290 */ /* 0x000fe400087fe4ff */
[----:B------:R-:W-:-:S04]  /*1d840*/  IMAD.U32 R4, RZ, RZ, UR6 ;  /* 0x00000006ff047e24 */ /* 0x000fc8000f8e00ff */
[----:B0-----:R-:W-:-:S06]  /*1d850*/  MOV R5, UR7 ;  /* 0x0000000700057c02 */ /* 0x001fcc0008000f00 */
        /* <DEDUP_REMOVED lines=398> */
[----:B------:R1:W2:Y:S04]  /*1f140*/  LDG.E R4, desc[UR10][R4.64+0x7ed31c] ;  /* 0x7ed31c0a04047981 */ /* 0x0002a8000c1e1900 */
        /* <DEDUP_REMOVED lines=13> */
[----:B---3--:R-:W-:Y:S02]  /*1f220*/  MOV R6, UR13 ;  /* 0x0000000d00067c02 */ /* 0x008fe40008000f00 */
[----:B------:R-:W-:Y:S02]  /*1f230*/  IMAD.U32 R3, RZ, RZ, UR7 ;  /* 0x00000007ff037e24 */ /* 0x000fe4000f8e00ff */
[----:B--2---:R-:W-:Y:S01]  /*1f240*/  FADD R0, R4, R7 ;  /* 0x0000000704007221 */ /* 0x004fe20000000000 */
[----:B------:R-:W-:Y:S02]  /*1f250*/  MOV R4, UR12 ;  /* 0x0000000c00047c02 */ /* 0x000fe40008000f00 */
[----:B------:R-:W-:Y:S01]  /*1f260*/  MOV R7, UR9 ;  /* 0x0000000900077c02 */ /* 0x000fe20008000f00 */
        /* <DEDUP_REMOVED lines=7036> */
[----:B------:R-:W2:Y:S01]  /*3aa30*/  LDG.E R7, desc[UR10][R6.64+-0x7fe960] ;  /* 0x8016a00a06077981 */ /* 0x000ea2000c1e1900 */
[----:B------:R-:W-:Y:S01]  /*3aa40*/  UMOV UR6, UR4 ;  /* 0x0000000400067c82 */ /* 0x000fe20008000000 */
[----:B------:R-:W-:-:S02]  /*3aa50*/  UIADD3 UR8, UP0, UPT, UR4, 0x3000000, URZ ;  /* 0x0300000004087890 */ /* 0x000fc4000ff1e0ff */
[----:B------:R-:W-:Y:S01]  /*3aa60*/  UIADD3 UR9, UP1, UPT, UR6, 0x3000000, URZ ;  /* 0x0300000006097890 */ /* 0x000fe2000ff3e0ff */
[----:B------:R-:W-:Y:S01]  /*3aa70*/  UMOV UR7, UR5 ;  /* 0x0000000500077c82 */ /* 0x000fe20008000000 */
[----:B------:R-:W-:Y:S02]  /*3aa80*/  UIADD3.X UR6, UPT, UPT, URZ, UR5, URZ, UP0, !UPT ;  /* 0x00000005ff067290 */ /* 0x000fe400087fe4ff */
[----:B------:R-:W-:Y:S01]  /*3aa90*/  UIADD3.X UR7, UPT, UPT, URZ, UR7, URZ, UP1, !UPT ;  /* 0x00000007ff077290 */ /* 0x000fe20008ffe4ff */
[----:B------:R-:W-:Y:S01]  /*3aaa0*/  MOV R8, UR8 ;  /* 0x0000000800087c02 */ /* 0x000fe20008000f00 */
[----:B0-----:R-:W-:Y:S02]  /*3aab0*/  IMAD.U32 R2, RZ, RZ, UR9 ;  /* 0x00000009ff027e24 */ /* 0x001fe4000f8e00ff */
[----:B------:R-:W-:Y:S02]  /*3aac0*/  MOV R9, UR6 ;  /* 0x0000000600097c02 */ /* 0x000fe40008000f00 */
[----:B------:R-:W-:Y:S01]  /*3aad0*/  MOV R3, UR7 ;  /* 0x0000000700037c02 */ /* 0x000fe20008000f00 */
[----:B--2---:R-:W-:-:S04]  /*3aae0*/  FADD R0, R4, R7 ;  /* 0x0000000704007221 */ /* 0x004fc80000000000 */
[----:B------:R-:W-:-:S05]  /*3aaf0*/  FMUL R5, R0, 0.5 ;  /* 0x3f00000000057820 */ /* 0x000fca0000400000 */
[----:B------:R0:W-:Y:S04]  /*3ab00*/  STG.E desc[UR10][R8.64+-0x7fece0], R5 ;  /* 0x8013200508007986 */ /* 0x0001e8000c10190a */
[----:B------:R1:W2:Y:S01]  /*3ab10*/  LDG.E R0, desc[UR10][R2.64+-0x7d33fc] ;  /* 0x82cc040a02007981 */ /* 0x0002a2000c1e1900 */
[----:B------:R-:W-:-:S04]  /*3ab20*/  UIADD3 UR6, UP0, UPT, UR4, 0x3000000, URZ ;  /* 0x0300000004067890 */ /* 0x000fc8000ff1e0ff */
[----:B------:R-:W-:Y:S02]  /*3ab30*/  UIADD3.X UR7, UPT, UPT, URZ, UR5, URZ, UP0, !UPT ;  /* 0x00000005ff077290 */ /* 0x000fe400087fe4ff */
[----:B-1----:R-:W-:-:S04]  /*3ab40*/  IMAD.U32 R2, RZ, RZ, UR6 ;  /* 0x00000006ff027e24 */ /* 0x002fc8000f8e00ff */
        /* <DEDUP_REMOVED lines=9> */
[----:B------:R-:W-:Y:S01]  /*3abe0*/  UIADD3.X UR6, UPT, UPT, URZ, UR5, URZ, UP0, !UPT ;  /* 0x00000005ff067290 */ /* 0x000fe200087fe4ff */
[----:B-1----:R-:W-:Y:S01]  /*3abf0*/  MOV R2, UR12 ;  /* 0x0000000c00027c02 */ /* 0x002fe20008000f00 */
[----:B------:R-:W-:Y:S01]  /*3ac00*/  UIADD3.X UR9, UPT, UPT, URZ, UR9, URZ, UP2, !UPT ;  /* 0x00000009ff097290 */ /* 0x000fe200097fe4ff */
[----:B------:R-:W-:Y:S01]  /*3ac10*/  IMAD.U32 R4, RZ, RZ, UR13 ;  /* 0x0000000dff047e24 */ /* 0x000fe2000f8e00ff */
[----:B------:R-:W-:Y:S01]  /*3ac20*/  UIADD3.X UR7, UPT, UPT, URZ, UR7, URZ, UP1, !UPT ;  /* 0x00000007ff077290 */ /* 0x000fe20008ffe4ff */
[----:B------:R-:W-:-:S03]  /*3ac30*/  MOV R6, UR8 ;  /* 0x0000000800067c02 */ /* 0x000fc60008000f00 */
[----:B------:R-:W-:Y:S02]  /*3ac40*/  MOV R7, UR9 ;  /* 0x0000000900077c02 */ /* 0x000fe40008000f00 */
[----:B0-----:R-:W-:Y:S02]  /*3ac50*/  IMAD.U32 R5, RZ, RZ, UR7 ;  /* 0x00000007ff057e24 */ /* 0x001fe4000f8e00ff */
[----:B--2---:R-:W-:Y:S01]  /*3ac60*/  FADD R0, R0, R3 ;  /* 0x0000000300007221 */ /* 0x004fe20000000000 */
[----:B------:R-:W-:-:S03]  /*3ac70*/  MOV R3, UR6 ;  /* 0x0000000600037c02 */ /* 0x000fc60008000f00 */
        /* <DEDUP_REMOVED lines=11> */
[----:B------:R-:W-:Y:S01]  /*3ad30*/  UIADD3.X UR6, UPT, UPT, URZ, UR5, URZ, UP0, !UPT ;  /* 0x00000005ff067290 */ /* 0x000fe200087fe4ff */
[----:B0-----:R-:W-:Y:S01]  /*3ad40*/  MOV R2, UR12 ;  /* 0x0000000c00027c02 */ /* 0x001fe20008000f00 */
[----:B------:R-:W-:Y:S01]  /*3ad50*/  UIADD3.X UR9, UPT, UPT, URZ, UR9, URZ, UP2, !UPT ;  /* 0x00000009ff097290 */ /* 0x000fe200097fe4ff */
[----:B-1----:R-:W-:Y:S01]  /*3ad60*/  MOV R6, UR8 ;  /* 0x0000000800067c02 */ /* 0x002fe20008000f00 */
[----:B------:R-:W-:Y:S02]  /*3ad70*/  UIADD3.X UR7, UPT, UPT, URZ, UR7, URZ, UP1, !UPT ;  /* 0x00000007ff077290 */ /* 0x000fe40008ffe4ff */
[----:B------:R-:W-:-:S04]  /*3ad80*/  MOV R3, UR6 ;  /* 0x0000000600037c02 */ /* 0x000fc80008000f00 */
        /* <DEDUP_REMOVED lines=3688> */
[----:B------:R-:W-:Y:S01]  /*49410*/  MOV R8, UR8 ;  /* 0x0000000800087c02 */ /* 0x000fe20008000f00 */
[----:B------:R-:W-:Y:S01]  /*49420*/  UIADD3.X UR7, UPT, UPT, URZ, UR7, URZ, UP1, !UPT ;  /* 0x00000007ff077290 */ /* 0x000fe20008ffe4ff */
[----:B0-----:R-:W-:Y:S02]  /*49430*/  IMAD.U32 R2, RZ, RZ, UR9 ;  /* 0x00000009ff027e24 */ /* 0x001fe4000f8e00ff */
[----:B------:R-:W-:-:S03]  /*49440*/  MOV R9, UR6 ;  /* 0x0000000600097c02 */ /* 0x000fc60008000f00 */
        /* <DEDUP_REMOVED lines=3231> */
[----:B-1----:R-:W-:Y:S01]  /*55e40*/  MOV R6, UR13 ;  /* 0x0000000d00067c02 */ /* 0x002fe20008000f00 */
[----:B------:R-:W-:Y:S01]  /*55e50*/  UIADD3.X UR9, UPT, UPT, URZ, UR9, URZ, UP2, !UPT ;  /* 0x00000009ff097290 */ /* 0x000fe200097fe4ff */
[----:B0-----:R-:W-:Y:S01]  /*55e60*/  IMAD.U32 R2, RZ, RZ, UR6 ;  /* 0x00000006ff027e24 */ /* 0x001fe2000f8e00ff */
[----:B------:R-:W-:Y:S02]  /*55e70*/  UIADD3.X UR7, UPT, UPT, URZ, UR7, URZ, UP0, !UPT ;  /* 0x00000007ff077290 */ /* 0x000fe400087fe4ff */
[----:B------:R-:W-:-:S04]  /*55e80*/  MOV R5, UR8 ;  /* 0x0000000800057c02 */ /* 0x000fc80008000f00 */
        /* <DEDUP_REMOVED lines=489> */
[----:B------:R1:W2:Y:S04]  /*57d20*/  LDG.E R4, desc[UR10][R4.64+-0x6f5ce4] ;  /* 0x90a31c0a04047981 */ /* 0x0002a8000c1e1900 */
[----:B------:R-:W2:Y:S01]  /*57d30*/  LDG.E R7, desc[UR10][R6.64+-0x6f5960] ;  /* 0x90a6a00a06077981 */ /* 0x000ea2000c1e1900 */
[----:B------:R-:W-:Y:S01]  /*57d40*/  UMOV UR6, UR4 ;  /* 0x0000000400067c82 */ /* 0x000fe20008000000 */
[----:B------:R-:W-:-:S02]  /*57d50*/  UIADD3 UR8, UP0, UPT, UR4, 0x4000000, URZ ;  /* 0x0400000004087890 */ /* 0x000fc4000ff1e0ff */
[----:B------:R-:W-:Y:S01]  /*57d60*/  UIADD3 UR9, UP1, UPT, UR6, 0x4000000, URZ ;  /* 0x0400000006097890 */ /* 0x000fe2000ff3e0ff */
[----:B------:R-:W-:Y:S01]  /*57d70*/  UMOV UR7, UR5 ;  /* 0x0000000500077c82 */ /* 0x000fe20008000000 */
[----:B------:R-:W-:Y:S02]  /*57d80*/  UIADD3.X UR6, UPT, UPT, URZ, UR5, URZ, UP0, !UPT ;  /* 0x00000005ff067290 */ /* 0x000fe400087fe4ff */
[----:B0-----:R-:W-:Y:S01]  /*57d90*/  MOV R2, UR8 ;  /* 0x0000000800027c02 */ /* 0x001fe20008000f00 */
[----:B------:R-:W-:-:S03]  /*57da0*/  UIADD3.X UR7, UPT, UPT, URZ, UR7, URZ, UP1, !UPT ;  /* 0x00000007ff077290 */ /* 0x000fc60008ffe4ff */
[----:B------:R-:W-:Y:S01]  /*57db0*/  MOV R3, UR6 ;  /* 0x0000000600037c02 */ /* 0x000fe20008000f00 */
[----:B------:R-:W-:Y:S02]  /*57dc0*/  UIADD3 UR6, UP0, UPT, UR4, 0x4000000, URZ ;  /* 0x0400000004067890 */ /* 0x000fe4000ff1e0ff */
[----:B-1----:R-:W-:Y:S01]  /*57dd0*/  MOV R5, UR7 ;  /* 0x0000000700057c02 */ /* 0x002fe20008000f00 */
[----:B--2---:R-:W-:Y:S01]  /*57de0*/  FADD R0, R4, R7 ;  /* 0x0000000704007221 */ /* 0x004fe20000000000 */
[----:B------:R-:W-:-:S03]  /*57df0*/  IMAD.U32 R4, RZ, RZ, UR9 ;  /* 0x00000009ff047e24 */ /* 0x000fc6000f8e00ff */
[----:B------:R-:W-:-:S05]  /*57e00*/  FMUL R7, R0, 0.5 ;  /* 0x3f00000000077820 */ /* 0x000fca0000400000 */
[----:B------:R0:W-:Y:S04]  /*57e10*/  STG.E desc[UR10][R2.64+-0x6f5ce0], R7 ;  /* 0x90a3200702007986 */ /* 0x0001e8000c10190a */
[----:B------:R-:W2:Y:S01]  /*57e20*/  LDG.E R4, desc[UR10][R4.64+-0x6ca3fc] ;  /* 0x935c040a04047981 */ /* 0x000ea2000c1e1900 */
[----:B------:R-:W-:Y:S01]  /*57e30*/  UIADD3.X UR7, UPT, UPT, URZ, UR5, URZ, UP0, !UPT ;  /* 0x00000005ff077290 */ /* 0x000fe200087fe4ff */
[----:B0-----:R-:W-:-:S05]  /*57e40*/  IMAD.U32 R2, RZ, RZ, UR6 ;  /* 0x00000006ff027e24 */ /* 0x001fca000f8e00ff */
        /* <DEDUP_REMOVED lines=10> */
[----:B0-----:R-:W-:Y:S01]  /*57ef0*/  MOV R2, UR12 ;  /* 0x0000000c00027c02 */ /* 0x001fe20008000f00 */
[----:B------:R-:W-:Y:S01]  /*57f00*/  UIADD3.X UR9, UPT, UPT, URZ, UR9, URZ, UP2, !UPT ;  /* 0x00000009ff097290 */ /* 0x000fe200097fe4ff */
[----:B------:R-:W-:Y:S01]  /*57f10*/  MOV R6, UR8 ;  /* 0x0000000800067c02 */ /* 0x000fe20008000f00 */
[----:B------:R-:W-:-:S04]  /*57f20*/  UIADD3.X UR7, UPT, UPT, URZ, UR7, URZ, UP1, !UPT ;  /* 0x00000007ff077290 */ /* 0x000fc80008ffe4ff */
[----:B------:R-:W-:Y:S02]  /*57f30*/  MOV R7, UR9 ;  /* 0x0000000900077c02 */ /* 0x000fe40008000f00 */
        /* <DEDUP_REMOVED lines=1824> */
[----:B-1----:R-:W-:Y:S01]  /*5f140*/  IMAD.U32 R6, RZ, RZ, UR8 ;  /* 0x00000008ff067e24 */ /* 0x002fe2000f8e00ff */
[----:B------:R-:W-:Y:S02]  /*5f150*/  UIADD3.X UR7, UPT, UPT, URZ, UR7, URZ, UP1, !UPT ;  /* 0x00000007ff077290 */ /* 0x000fe40008ffe4ff */
[----:B------:R-:W-:-:S04]  /*5f160*/  MOV R3, UR6 ;  /* 0x0000000600037c02 */ /* 0x000fc80008000f00 */
[----:B------:R-:W-:Y:S01]  /*5f170*/  MOV R5, UR7 ;  /* 0x0000000700057c02 */ /* 0x000fe20008000f00 */
        /* <DEDUP_REMOVED lines=15> */
[----:B0-----:R-:W-:Y:S01]  /*5f270*/  IMAD.U32 R2, RZ, RZ, UR12 ;  /* 0x0000000cff027e24 */ /* 0x001fe2000f8e00ff */
[----:B------:R-:W-:Y:S01]  /*5f280*/  UIADD3.X UR9, UPT, UPT, URZ, UR9, URZ, UP2, !UPT ;  /* 0x00000009ff097290 */ /* 0x000fe200097fe4ff */
[----:B-1----:R-:W-:Y:S01]  /*5f290*/  MOV R6, UR8 ;  /* 0x0000000800067c02 */ /* 0x002fe20008000f00 */
        /* <DEDUP_REMOVED lines=1864> */
[----:B------:R-:W-:Y:S01]  /*66720*/  UIADD3.X UR7, UPT, UPT, URZ, UR7, URZ, UP1, !UPT ;  /* 0x00000007ff077290 */ /* 0x000fe20008ffe4ff */
[----:B------:R-:W-:Y:S01]  /*66730*/  UMOV UR8, UR4 ;  /* 0x0000000400087c82 */ /* 0x000fe20008000000 */
[----:B------:R-:W-:Y:S01]  /*66740*/  UMOV UR9, UR5 ;  /* 0x0000000500097c82 */ /* 0x000fe20008000000 */
[----:B------:R-:W-:Y:S01]  /*66750*/  IMAD.U32 R3, RZ, RZ, UR6 ;  /* 0x00000006ff037e24 */ /* 0x000fe2000f8e00ff */
[----:B------:R-:W-:Y:S02]  /*66760*/  UIADD3 UR8, UP0, UPT, UR8, 0x4000000, URZ ;  /* 0x0400000008087890 */ /* 0x000fe4000ff1e0ff */
[----:B-1----:R-:W-:-:S02]  /*66770*/  MOV R5, UR7 ;  /* 0x0000000700057c02 */ /* 0x002fc40008000f00 */
[----:B------:R-:W-:Y:S01]  /*66780*/  UIADD3.X UR6, UPT, UPT, URZ, UR9, URZ, UP0, !UPT ;  /* 0x00000009ff067290 */ /* 0x000fe200087fe4ff */
[----:B--2---:R-:W-:Y:S01]  /*66790*/  FADD R0, R4, R7 ;  /* 0x0000000704007221 */ /* 0x004fe20000000000 */
[----:B------:R-:W-:-:S03]  /*667a0*/  MOV R4, UR13 ;  /* 0x0000000d00047c02 */ /* 0x000fc60008000f00 */
[----:B------:R-:W-:-:S05]  /*667b0*/  FMUL R7, R0, 0.5 ;  /* 0x3f00000000077820 */ /* 0x000fca0000400000 */
[----:B------:R0:W-:Y:S04]  /*667c0*/  STG.E desc[UR10][R2.64+0x1a1f20], R7 ;  /* 0x1a1f200702007986 */ /* 0x0001e8000c10190a */
[----:B------:R-:W2:Y:S01]  /*667d0*/  LDG.E R4, desc[UR10][R4.64+0x1a7004] ;  /* 0x1a70040a04047981 */ /* 0x000ea2000c1e1900 */
[----:B0-----:R-:W-:Y:S02]  /*667e0*/  MOV R3, UR6 ;  /* 0x0000000600037c02 */ /* 0x001fe40008000f00 */
[----:B------:R-:W-:-:S05]  /*667f0*/  MOV R2, UR8 ;  /* 0x0000000800027c02 */ /* 0x000fca0008000f00 */
        /* <DEDUP_REMOVED lines=9> */
[----:B0-----:R-:W-:Y:S01]  /*66890*/  IMAD.U32 R2, RZ, RZ, UR12 ;  /* 0x0000000cff027e24 */ /* 0x001fe2000f8e00ff */
[----:B------:R-:W-:Y:S01]  /*668a0*/  UIADD3.X UR9, UPT, UPT, URZ, UR9, URZ, UP2, !UPT ;  /* 0x00000009ff097290 */ /* 0x000fe200097fe4ff */
[----:B------:R-:W-:Y:S01]  /*668b0*/  MOV R6, UR8 ;  /* 0x0000000800067c02 */ /* 0x000fe20008000f00 */
[----:B------:R-:W-:-:S04]  /*668c0*/  UIADD3.X UR7, UPT, UPT, URZ, UR7, URZ, UP1, !UPT ;  /* 0x00000007ff077290 */ /* 0x000fc80008ffe4ff */
        /* <DEDUP_REMOVED lines=2789> */
[----:B-1----:R-:W-:Y:S01]  /*71720*/  IMAD.U32 R6, RZ, RZ, UR13 ;  /* 0x0000000dff067e24 */ /* 0x002fe2000f8e00ff */
[----:B------:R-:W-:Y:S01]  /*71730*/  UIADD3.X UR9, UPT, UPT, URZ, UR9, URZ, UP2, !UPT ;  /* 0x00000009ff097290 */ /* 0x000fe200097fe4ff */
[----:B0-----:R-:W-:Y:S01]  /*71740*/  MOV R2, UR6 ;  /* 0x0000000600027c02 */ /* 0x001fe20008000f00 */
        /* <DEDUP_REMOVED lines=20> */
[----:B0-----:R-:W-:Y:S01]  /*71890*/  MOV R4, UR13 ;  /* 0x0000000d00047c02 */ /* 0x001fe20008000f00 */
        /* <DEDUP_REMOVED lines=901> */
[----:B------:R-:W-:Y:S01]  /*750f0*/  MOV R3, UR6 ;  /* 0x0000000600037c02 */ /* 0x000fe20008000f00 */
[----:B------:R-:W-:Y:S02]  /*75100*/  UIADD3 UR8, UP0, UPT, UR8, 0x5000000, URZ ;  /* 0x0500000008087890 */ /* 0x000fe4000ff1e0ff */
[----:B-1----:R-:W-:-:S02]  /*75110*/  MOV R5, UR7 ;  /* 0x0000000700057c02 */ /* 0x002fc40008000f00 */
[----:B------:R-:W-:Y:S02]  /*75120*/  UIADD3.X UR6, UPT, UPT, URZ, UR9, URZ, UP0, !UPT ;  /* 0x00000009ff067290 */ /* 0x000fe400087fe4ff */
[----:B---3--:R-:W-:Y:S01]  /*75130*/  MOV R6, UR8 ;  /* 0x0000000800067c02 */ /* 0x008fe20008000f00 */
[----:B--2---:R-:W-:Y:S01]  /*75140*/  FADD R0, R4, R7 ;  /* 0x0000000704007221 */ /* 0x004fe20000000000 */
[----:B------:R-:W-:-:S03]  /*75150*/  IMAD.U32 R4, RZ, RZ, UR13 ;  /* 0x0000000dff047e24 */ /* 0x000fc6000f8e00ff */
[----:B------:R-:W-:-:S05]  /*75160*/  FMUL R9, R0, 0.5 ;  /* 0x3f00000000097820 */ /* 0x000fca0000400000 */
[----:B------:R0:W-:Y:S04]  /*75170*/  STG.E desc[UR10][R2.64+-0x5ecce0], R9 ;  /* 0xa133200902007986 */ /* 0x0001e8000c10190a */
[----:B------:R-:W2:Y:S01]  /*75180*/  LDG.E R4, desc[UR10][R4.64+-0x5c13fc] ;  /* 0xa3ec040a04047981 */ /* 0x000ea2000c1e1900 */
        /* <DEDUP_REMOVED lines=13> */
[----:B------:R-:W-:-:S02]  /*75260*/  UIADD3.X UR7, UPT, UPT, URZ, UR7, URZ, UP1, !UPT ;  /* 0x00000007ff077290 */ /* 0x000fc40008ffe4ff */
        /* <DEDUP_REMOVED lines=1098> */
[----:B------:R-:W-:Y:S04]  /*79710*/  STG.E desc[UR10][R2.64+-0x344400], R11 ;  /* 0xcbbc000b02007986 */ /* 0x000fe8000c10190a */
[----:B------:R-:W2:Y:S04]  /*79720*/  LDG.E R4, desc[UR10][R4.64+-0x3440e4] ;  /* 0xcbbf1c0a04047981 */ /* 0x000ea8000c1e1900 */
[----:B------:R-:W2:Y:S01]  /*79730*/  LDG.E R7, desc[UR10][R6.64+-0x344460] ;  /* 0xcbbba00a06077981 */ /* 0x000ea2000c1e1900 */
[----:B------:R-:W-:-:S04]  /*79740*/  UIADD3 UR6, UP0, UPT, UR4, 0x5000000, URZ ;  /* 0x0500000004067890 */ /* 0x000fc8000ff1e0ff */
[----:B------:R-:W-:Y:S02]  /*79750*/  UIADD3.X UR4, UPT, UPT, URZ, UR5, URZ, UP0, !UPT ;  /* 0x00000005ff047290 */ /* 0x000fe400087fe4ff */
[----:B------:R-:W-:-:S04]  /*79760*/  MOV R8, UR6 ;  /* 0x0000000600087c02 */ /* 0x000fc80008000f00 */
[----:B------:R-:W-:Y:S01]  /*79770*/  MOV R9, UR4 ;  /* 0x0000000400097c02 */ /* 0x000fe20008000f00 */
[----:B--2---:R-:W-:-:S04]  /*79780*/  FADD R0, R4, R7 ;  /* 0x0000000704007221 */ /* 0x004fc80000000000 */
[----:B------:R-:W-:-:S05]  /*79790*/  FMUL R13, R0, 0.5 ;  /* 0x3f000000000d7820 */ /* 0x000fca0000400000 */
[----:B------:R-:W-:Y:S01]  /*797a0*/  STG.E desc[UR10][R8.64+-0x3440e0], R13 ;  /* 0xcbbf200d08007986 */ /* 0x000fe2000c10190a */
[----:B------:R-:W-:Y:S05]  /*797b0*/  EXIT ;  /* 0x000000000000794d */ /* 0x000fea0003800000 */
.L_x_33:
        /* <DEDUP_REMOVED lines=12> */
.L_x_140:


//--------------------- .text._Z8laplace1PKfPf    --------------------------
	.section	.text._Z8laplace1PKfPf,"ax",@progbits
	.align	128
        .global         _Z8laplace1PKfPf
        .type           _Z8laplace1PKfPf,@function
        .size           _Z8laplace1PKfPf,(.L_x_133 - _Z8laplace1PKfPf)
        .other          _Z8laplace1PKfPf,@"STO_CUDA_ENTRY STV_DEFAULT"
_Z8laplace1PKfPf:
.text._Z8laplace1PKfPf:
        /* <DEDUP_REMOVED lines=15> */
[----:B------:R-:W-:-:S04]  /*00f0*/  ISETP.GT.OR P0, PT, R2, 0xc7, P0 ;  /* 0x000000c70200780c */ /* 0x000fc80000704670 */
[----:B------:R-:W-:-:S13]  /*0100*/  ISETP.LT.OR P0, PT, R2, 0x1, P0 ;  /* 0x000000010200780c */ /* 0x000fda0000701670 */
[----:B------:R-:W-:Y:S05]  /*0110*/  @P0 EXIT ;  /* 0x000000000000094d */ /* 0x000fea0003800000 */
[----:B------:R-:W-:Y:S01]  /*0120*/  ISETP.NE.AND P0, PT, R3, RZ, PT ;  /* 0x000000ff0300720c */ /* 0x000fe20003f05270 */
[----:B------:R-:W0:-:S12]  /*0130*/  LDCU.64 UR4, c[0x0][0x358] ;  /* 0x00006b00ff0477ac */ /* 0x000e180008000a00 */
[----:B------:R-:W-:Y:S05]  /*0140*/  @!P0 BRA `(.L_x_34) ;  /* 0x0000000000d88947 */ /* 0x000fea0003800000 */
[----:B------:R-:W1:Y:S01]  /*0150*/  LDCU.64 UR6, c[0x0][0x380] ;  /* 0x00007000ff0677ac */ /* 0x000e620008000a00 */
[----:B------:R-:W-:Y:S02]  /*0160*/  IMAD R3, R3, 0xe0, R2 ;  /* 0x000000e003037824 */ /* 0x000fe400078e0202 */
[----:B------:R-:W-:-:S03]  /*0170*/  IMAD R0, R11, 0xc400, RZ ;  /* 0x0000c4000b007824 */ /* 0x000fc600078e02ff */
[----:B------:R-:W-:Y:S01]  /*0180*/  IADD3 R5, PT, PT, R3, -0xe0, RZ ;  /* 0xffffff2003057810 */ /* 0x000fe20007ffe0ff */
[----:B------:R-:W-:-:S03]  /*0190*/  VIADD R2, R0, 0xc400 ;  /* 0x0000c40000027836 */ /* 0x000fc60000000000 */
[----:B------:R-:W-:Y:S02]  /*01a0*/  IADD3 R6, P1, PT, R0, R5, RZ ;  /* 0x0000000500067210 */ /* 0x000fe40007f3e0ff */
[----:B------:R-:W-:Y:S02]  /*01b0*/  IADD3 R5, PT, PT, R3, -0x1, RZ ;  /* 0xffffffff03057810 */ /* 0x000fe40007ffe0ff */
[----:B------:R-:W-:Y:S01]  /*01c0*/  IADD3 R4, P0, PT, R2, R3, RZ ;  /* 0x0000000302047210 */ /* 0x000fe20007f1e0ff */
[----:B------:R-:W-:Y:S01]  /*01d0*/  IMAD.X R9, RZ, RZ, RZ, P1 ;  /* 0x000000ffff097224 */ /* 0x000fe200008e06ff */
[----:B------:R-:W-:Y:S02]  /*01e0*/  IADD3 R5, P1, PT, R0, R5, RZ ;  /* 0x0000000500057210 */ /* 0x000fe40007f3e0ff */
[C---:B-1----:R-:W-:Y:S02]  /*01f0*/  LEA R10, P2, R6.reuse, UR6, 0x2 ;  /* 0x00000006060a7c11 */ /* 0x042fe4000f8410ff */
[----:B------:R-:W-:Y:S01]  /*0200*/  IADD3.X R7, PT, PT, RZ, RZ, RZ, P0, !PT ;  /* 0x000000ffff077210 */ /* 0x000fe200007fe4ff */
[----:B------:R-:W-:Y:S01]  /*0210*/  IMAD.X R2, RZ, RZ, RZ, P1 ;  /* 0x000000ffff027224 */ /* 0x000fe200008e06ff */
[----:B------:R-:W-:-:S02]  /*0220*/  LEA.HI.X R11, R6, UR7, R9, 0x2, P2 ;  /* 0x00000007060b7c11 */ /* 0x000fc400090f1409 */
[----:B------:R-:W-:Y:S02]  /*0230*/  LEA R6, P0, R4, UR6, 0x2 ;  /* 0x0000000604067c11 */ /* 0x000fe4000f8010ff */
[----:B------:R-:W-:Y:S01]  /*0240*/  IADD3 R0, P2, PT, R0, R3, RZ ;  /* 0x0000000300007210 */ /* 0x000fe20007f5e0ff */
[----:B0-----:R-:W2:Y:S01]  /*0250*/  LDG.E R10, desc[UR4][R10.64+0x31000] ;  /* 0x031000040a0a7981 */ /* 0x001ea2000c1e1900 */
[C---:B------:R-:W-:Y:S02]  /*0260*/  LEA R8, P1, R5.reuse, UR6, 0x2 ;  /* 0x0000000605087c11 */ /* 0x040fe4000f8210ff */
[----:B------:R-:W-:Y:S01]  /*0270*/  LEA.HI.X R7, R4, UR7, R7, 0x2, P0 ;  /* 0x0000000704077c11 */ /* 0x000fe200080f1407 */
[----:B------:R-:W-:Y:S01]  /*0280*/  IMAD.SHL.U32 R4, R0, 0x4, RZ ;  /* 0x0000000400047824 */ /* 0x000fe200078e00ff */
[----:B------:R-:W-:Y:S02]  /*0290*/  LEA.HI.X R9, R5, UR7, R2, 0x2, P1 ;  /* 0x0000000705097c11 */ /* 0x000fe400088f1402 */
[----:B------:R-:W-:Y:S01]  /*02a0*/  IADD3.X R5, PT, PT, RZ, RZ, RZ, P2, !PT ;  /* 0x000000ffff057210 */ /* 0x000fe200017fe4ff */
[----:B------:R-:W2:Y:S01]  /*02b0*/  LDG.E R3, desc[UR4][R6.64+0x380] ;  /* 0x0003800406037981 */ /* 0x000ea2000c1e1900 */
[----:B------:R-:W-:-:S02]  /*02c0*/  IADD3 R12, P0, PT, R4, UR6, RZ ;  /* 0x00000006040c7c10 */ /* 0x000fc4000ff1e0ff */
[----:B------:R-:W-:Y:S01]  /*02d0*/  SHF.L.U64.HI R2, R0, 0x2, R5 ;  /* 0x0000000200027819 */ /* 0x000fe20000010205 */
[----:B------:R-:W3:Y:S01]  /*02e0*/  LDG.E R8, desc[UR4][R8.64+0x31000] ;  /* 0x0310000408087981 */ /* 0x000ee2000c1e1900 */
[----:B------:R-:W0:Y:S02]  /*02f0*/  LDC R5, c[0x3][0x8] ;  /* 0x00c00200ff057b82 */ /* 0x000e240000000800 */
[----:B------:R-:W-:Y:S01]  /*0300*/  IADD3.X R13, PT, PT, R2, UR7, RZ, P0, !PT ;  /* 0x00000007020d7c10 */ /* 0x000fe200087fe4ff */
[----:B------:R-:W4:Y:S05]  /*0310*/  LDG.E R0, desc[UR4][R6.64+0x4] ;  /* 0x0000040406007981 */ /* 0x000f2a000c1e1900 */
[----:B------:R-:W5:Y:S01]  /*0320*/  LDG.E R13, desc[UR4][R12.64+0x31000] ;  /* 0x031000040c0d7981 */ /* 0x000f62000c1e1900 */
[----:B0-----:R-:W-:-:S04]  /*0330*/  FMUL R5, R5, R5 ;  /* 0x0000000505057220 */ /* 0x001fc80000400000 */
[----:B------:R-:W0:Y:S01]  /*0340*/  MUFU.RCP R14, R5 ;  /* 0x00000005000e7308 */ /* 0x000e220000001000 */
[----:B------:R-:W-:Y:S01]  /*0350*/  BSSY.RECONVERGENT B0, `(.L_x_35) ;  /* 0x0000010000007945 */ /* 0x000fe20003800200 */
[----:B--2---:R-:W-:-:S04]  /*0360*/  FADD R3, R10, R3 ;  /* 0x000000030a037221 */ /* 0x004fc80000000000 */
[----:B---3--:R-:W-:-:S04]  /*0370*/  FADD R3, R3, R8 ;  /* 0x0000000803037221 */ /* 0x008fc80000000000 */
[----:B----4-:R-:W-:-:S04]  /*0380*/  FADD R0, R3, R0 ;  /* 0x0000000003007221 */ /* 0x010fc80000000000 */
[----:B-----5:R-:W-:Y:S01]  /*0390*/  FFMA R0, R13, -4, R0 ;  /* 0xc08000000d007823 */ /* 0x020fe20000000000 */
[----:B0-----:R-:W-:-:S03]  /*03a0*/  FFMA R3, -R5, R14, 1 ;  /* 0x3f80000005037423 */ /* 0x001fc6000000010e */
[----:B------:R-:W0:Y:S01]  /*03b0*/  FCHK P0, R0, R5 ;  /* 0x0000000500007302 */ /* 0x000e220000000000 */
[----:B------:R-:W-:-:S04]  /*03c0*/  FFMA R3, R14, R3, R14 ;  /* 0x000000030e037223 */ /* 0x000fc8000000000e */
[----:B------:R-:W-:-:S04]  /*03d0*/  FFMA R6, R0, R3, RZ ;  /* 0x0000000300067223 */ /* 0x000fc800000000ff */
[----:B------:R-:W-:-:S04]  /*03e0*/  FFMA R7, -R5, R6, R0 ;  /* 0x0000000605077223 */ /* 0x000fc80000000100 */
[----:B------:R-:W-:Y:S01]  /*03f0*/  FFMA R3, R3, R7, R6 ;  /* 0x0000000703037223 */ /* 0x000fe20000000006 */
[----:B0-----:R-:W-:Y:S06]  /*0400*/  @!P0 BRA `(.L_x_36) ;  /* 0x0000000000108947 */ /* 0x001fec0003800000 */
[----:B------:R-:W-:Y:S02]  /*0410*/  MOV R3, R5 ;  /* 0x0000000500037202 */ /* 0x000fe40000000f00 */
[----:B------:R-:W-:-:S07]  /*0420*/  MOV R8, 0x440 ;  /* 0x0000044000087802 */ /* 0x000fce0000000f00 */
[----:B------:R-:W-:Y:S05]  /*0430*/  CALL.REL.NOINC `($__internal_3_$__cuda_sm3x_div_rn_noftz_f32_slowpath) ;  /* 0x0000000400d47944 */ /* 0x000fea0003c00000 */
[----:B------:R-:W-:-:S07]  /*0440*/  IMAD.MOV.U32 R3, RZ, RZ, R0 ;  /* 0x000000ffff037224 */ /* 0x000fce00078e0000 */
.L_x_36:
[----:B------:R-:W-:Y:S05]  /*0450*/  BSYNC.RECONVERGENT B0 ;  /* 0x0000000000007941 */ /* 0x000fea0003800200 */
.L_x_35:
[----:B------:R-:W0:Y:S02]  /*0460*/  LDCU.64 UR6, c[0x0][0x388] ;  /* 0x00007100ff0677ac */ /* 0x000e240008000a00 */
[----:B0-----:R-:W-:-:S04]  /*0470*/  IADD3 R4, P0, PT, R4, UR6, RZ ;  /* 0x0000000604047c10 */ /* 0x001fc8000ff1e0ff */
[----:B------:R-:W-:-:S05]  /*0480*/  IADD3.X R5, PT, PT, R2, UR7, RZ, P0, !PT ;  /* 0x0000000702057c10 */ /* 0x000fca00087fe4ff */
[----:B------:R-:W-:Y:S01]  /*0490*/  STG.E desc[UR4][R4.64+0x31000], R3 ;  /* 0x0310000304007986 */ /* 0x000fe2000c101904 */
[----:B------:R-:W-:Y:S05]  /*04a0*/  EXIT ;  /* 0x000000000000794d */ /* 0x000fea0003800000 */
.L_x_34:
[----:B------:R-:W1:Y:S01]  /*04b0*/  LDC.64 R6, c[0x0][0x380] ;  /* 0x0000e000ff067b82 */ /* 0x000e620000000a00 */
[----:B------:R-:W-:-:S05]  /*04c0*/  IMAD R11, R11, 0xc400, RZ ;  /* 0x0000c4000b0b7824 */ /* 0x000fca00078e02ff */
[----:B------:R-:W-:Y:S02]  /*04d0*/  IADD3 R9, PT, PT, R2, R11, RZ ;  /* 0x0000000b02097210 */ /* 0x000fe40007ffe0ff */
[----:B------:R-:W2:Y:S03]  /*04e0*/  LDC R3, c[0x3][0x8] ;  /* 0x00c00200ff037b82 */ /* 0x000ea60000000800 */
[----:B-1----:R-:W-:-:S05]  /*04f0*/  IMAD.WIDE.U32 R6, R9, 0x4, R6 ;  /* 0x0000000409067825 */ /* 0x002fca00078e0006 */
[----:B0-----:R-:W3:Y:S04]  /*0500*/  LDG.E R0, desc[UR4][R6.64+0x31000] ;  /* 0x0310000406007981 */ /* 0x001ee8000c1e1900 */
[----:B------:R-:W3:Y:S04]  /*0510*/  LDG.E R5, desc[UR4][R6.64+0x31380] ;  /* 0x0313800406057981 */ /* 0x000ee8000c1e1900 */
[----:B------:R-:W4:Y:S04]  /*0520*/  LDG.E R4, desc[UR4][R6.64+0x30ffc] ;  /* 0x030ffc0406047981 */ /* 0x000f28000c1e1900 */
[----:B------:R-:W5:Y:S01]  /*0530*/  LDG.E R13, desc[UR4][R6.64+0x31004] ;  /* 0x03100404060d7981 */ /* 0x000f62000c1e1900 */
[----:B--2---:R-:W-:Y:S01]  /*0540*/  FMUL R3, R3, R3 ;  /* 0x0000000303037220 */ /* 0x004fe20000400000 */
[----:B------:R-:W-:Y:S03]  /*0550*/  BSSY.RECONVERGENT B0, `(.L_x_37) ;  /* 0x0000011000007945 */ /* 0x000fe60003800200 */
[----:B------:R-:W0:Y:S01]  /*0560*/  MUFU.RCP R8, R3 ;  /* 0x0000000300087308 */ /* 0x000e220000001000 */
[----:B---3--:R-:W-:-:S04]  /*0570*/  FADD R5, R0, R5 ;  /* 0x0000000500057221 */ /* 0x008fc80000000000 */
[----:B----4-:R-:W-:Y:S01]  /*0580*/  FADD R4, R5, R4 ;  /* 0x0000000405047221 */ /* 0x010fe20000000000 */
[----:B0-----:R-:W-:-:S03]  /*0590*/  FFMA R5, -R3, R8, 1 ;  /* 0x3f80000003057423 */ /* 0x001fc60000000108 */
[----:B-----5:R-:W-:-:S04]  /*05a0*/  FADD R13, R4, R13 ;  /* 0x0000000d040d7221 */ /* 0x020fc80000000000 */
[----:B------:R-:W-:Y:S01]  /*05b0*/  FFMA R4, R0, -4, R13 ;  /* 0xc080000000047823 */ /* 0x000fe2000000000d */
[----:B------:R-:W-:-:S03]  /*05c0*/  FFMA R0, R8, R5, R8 ;  /* 0x0000000508007223 */ /* 0x000fc60000000008 */
[----:B------:R-:W0:Y:S01]  /*05d0*/  FCHK P0, R4, R3 ;  /* 0x0000000304007302 */ /* 0x000e220000000000 */
[----:B------:R-:W-:-:S04]  /*05e0*/  FFMA R5, R0, R4, RZ ;  /* 0x0000000400057223 */ /* 0x000fc800000000ff */
[----:B------:R-:W-:-:S04]  /*05f0*/  FFMA R8, -R3, R5, R4 ;  /* 0x0000000503087223 */ /* 0x000fc80000000104 */
[----:B------:R-:W-:Y:S01]  /*0600*/  FFMA R13, R0, R8, R5 ;  /* 0x00000008000d7223 */ /* 0x000fe20000000005 */
[----:B0-----:R-:W-:Y:S06]  /*0610*/  @!P0 BRA `(.L_x_38) ;  /* 0x0000000000108947 */ /* 0x001fec0003800000 */
[----:B------:R-:W-:Y:S01]  /*0620*/  IMAD.MOV.U32 R0, RZ, RZ, R4 ;  /* 0x000000ffff007224 */ /* 0x000fe200078e0004 */
[----:B------:R-:W-:-:S07]  /*0630*/  MOV R8, 0x650 ;  /* 0x0000065000087802 */ /* 0x000fce0000000f00 */
[----:B------:R-:W-:Y:S05]  /*0640*/  CALL.REL.NOINC `($__internal_3_$__cuda_sm3x_div_rn_noftz_f32_slowpath) ;  /* 0x0000000400507944 */ /* 0x000fea0003c00000 */
[----:B------:R-:W-:-:S07]  /*0650*/  MOV R13, R0 ;  /* 0x00000000000d7202 */ /* 0x000fce0000000f00 */
.L_x_38:
[----:B------:R-:W-:Y:S05]  /*0660*/  BSYNC.RECONVERGENT B0 ;  /* 0x0000000000007941 */ /* 0x000fea0003800200 */
.L_x_37:
[----:B------:R-:W0:Y:S02]  /*0670*/  LDC.64 R4, c[0x0][0x388] ;  /* 0x0000e200ff047b82 */ /* 0x000e240000000a00 */
[----:B0-----:R-:W-:-:S05]  /*0680*/  IMAD.WIDE.U32 R4, R9, 0x4, R4 ;  /* 0x0000000409047825 */ /* 0x001fca00078e0004 */
[----:B------:R0:W-:Y:S04]  /*0690*/  STG.E desc[UR4][R4.64+0x31000], R13 ;  /* 0x0310000d04007986 */ /* 0x0001e8000c101904 */
[----:B------:R-:W2:Y:S04]  /*06a0*/  LDG.E R0, desc[UR4][R6.64+0x5cc00] ;  /* 0x05cc000406007981 */ /* 0x000ea8000c1e1900 */
[----:B------:R-:W2:Y:S04]  /*06b0*/  LDG.E R15, desc[UR4][R6.64+0x5c880] ;  /* 0x05c88004060f7981 */ /* 0x000ea8000c1e1900 */
[----:B------:R-:W3:Y:S04]  /*06c0*/  LDG.E R8, desc[UR4][R6.64+0x5cbfc] ;  /* 0x05cbfc0406087981 */ /* 0x000ee8000c1e1900 */
[----:B------:R-:W4:Y:S01]  /*06d0*/  LDG.E R17, desc[UR4][R6.64+0x5cc04] ;  /* 0x05cc040406117981 */ /* 0x000f22000c1e1900 */
[----:B------:R-:W1:Y:S01]  /*06e0*/  MUFU.RCP R10, R3 ;  /* 0x00000003000a7308 */ /* 0x000e620000001000 */
[----:B------:R-:W-:Y:S01]  /*06f0*/  BSSY.RECONVERGENT B0, `(.L_x_39) ;  /* 0x0000010000007945 */ /* 0x000fe20003800200 */
[----:B--2---:R-:W-:-:S04]  /*0700*/  FADD R15, R0, R15 ;  /* 0x0000000f000f7221 */ /* 0x004fc80000000000 */
[----:B---3--:R-:W-:Y:S01]  /*0710*/  FADD R8, R15, R8 ;  /* 0x000000080f087221 */ /* 0x008fe20000000000 */
[----:B-1----:R-:W-:-:S03]  /*0720*/  FFMA R15, -R3, R10, 1 ;  /* 0x3f800000030f7423 */ /* 0x002fc6000000010a */
[----:B----4-:R-:W-:-:S04]  /*0730*/  FADD R17, R8, R17 ;  /* 0x0000001108117221 */ /* 0x010fc80000000000 */
[----:B------:R-:W-:Y:S01]  /*0740*/  FFMA R8, R0, -4, R17 ;  /* 0xc080000000087823 */ /* 0x000fe20000000011 */
[----:B------:R-:W-:-:S03]  /*0750*/  FFMA R0, R10, R15, R10 ;  /* 0x0000000f0a007223 */ /* 0x000fc6000000000a */
[----:B------:R-:W1:Y:S01]  /*0760*/  FCHK P0, R8, R3 ;  /* 0x0000000308007302 */ /* 0x000e620000000000 */
[----:B0-----:R-:W-:-:S04]  /*0770*/  FFMA R13, R0, R8, RZ ;  /* 0x00000008000d7223 */ /* 0x001fc800000000ff */
[----:B------:R-:W-:-:S04]  /*0780*/  FFMA R10, -R3, R13, R8 ;  /* 0x0000000d030a7223 */ /* 0x000fc80000000108 */
[----:B------:R-:W-:Y:S01]  /*0790*/  FFMA R13, R0, R10, R13 ;  /* 0x0000000a000d7223 */ /* 0x000fe2000000000d */
[----:B-1----:R-:W-:Y:S06]  /*07a0*/  @!P0 BRA `(.L_x_40) ;  /* 0x0000000000108947 */ /* 0x002fec0003800000 */
[----:B------:R-:W-:Y:S01]  /*07b0*/  IMAD.MOV.U32 R0, RZ, RZ, R8 ;  /* 0x000000ffff007224 */ /* 0x000fe200078e0008 */
[----:B------:R-:W-:-:S07]  /*07c0*/  MOV R8, 0x7e0 ;  /* 0x000007e000087802 */ /* 0x000fce0000000f00 */
[----:B------:R-:W-:Y:S05]  /*07d0*/  CALL.REL.NOINC `($__internal_3_$__cuda_sm3x_div_rn_noftz_f32_slowpath) ;  /* 0x0000000000ec7944 */ /* 0x000fea0003c00000 */
[----:B------:R-:W-:-:S07]  /*07e0*/  MOV R13, R0 ;  /* 0x00000000000d7202 */ /* 0x000fce0000000f00 */
.L_x_40:
[----:B------:R-:W-:Y:S05]  /*07f0*/  BSYNC.RECONVERGENT B0 ;  /* 0x0000000000007941 */ /* 0x000fea0003800200 */
.L_x_39:
[----:B------:R-:W0:Y:S01]  /*0800*/  LDC.64 R6, c[0x0][0x380] ;  /* 0x0000e000ff067b82 */ /* 0x000e220000000a00 */
[C---:B------:R-:W-:Y:S01]  /*0810*/  IMAD R11, R2.reuse, 0xe0, R11 ;  /* 0x000000e0020b7824 */ /* 0x040fe200078e020b */
[----:B------:R1:W-:Y:S01]  /*0820*/  STG.E desc[UR4][R4.64+0x5cc00], R13 ;  /* 0x05cc000d04007986 */ /* 0x0003e2000c101904 */
[----:B------:R-:W-:Y:S02]  /*0830*/  IMAD R2, R2, 0xdf, R9 ;  /* 0x000000df02027824 */ /* 0x000fe400078e0209 */
[----:B0-----:R-:W-:-:S04]  /*0840*/  IMAD.WIDE.U32 R8, R11, 0x4, R6 ;  /* 0x000000040b087825 */ /* 0x001fc800078e0006 */
[----:B------:R-:W-:Y:S02]  /*0850*/  IMAD.WIDE.U32 R6, R2, 0x4, R6 ;  /* 0x0000000402067825 */ /* 0x000fe400078e0006 */
[----:B------:R-:W2:Y:S04]  /*0860*/  LDG.E R8, desc[UR4][R8.64+0x31000] ;  /* 0x0310000408087981 */ /* 0x000ea8000c1e1900 */
[----:B------:R-:W2:Y:S04]  /*0870*/  LDG.E R15, desc[UR4][R6.64+0x31004] ;  /* 0x03100404060f7981 */ /* 0x000ea8000c1e1900 */
[----:B------:R-:W3:Y:S04]  /*0880*/  LDG.E R0, desc[UR4][R6.64+0x30c80] ;  /* 0x030c800406007981 */ /* 0x000ee8000c1e1900 */
[----:B------:R-:W4:Y:S01]  /*0890*/  LDG.E R17, desc[UR4][R6.64+0x31380] ;  /* 0x0313800406117981 */ /* 0x000f22000c1e1900 */
[----:B------:R-:W0:Y:S01]  /*08a0*/  MUFU.RCP R12, R3 ;  /* 0x00000003000c7308 */ /* 0x000e220000001000 */
[----:B------:R-:W-:Y:S01]  /*08b0*/  BSSY.RECONVERGENT B0, `(.L_x_41) ;  /* 0x0000010000007945 */ /* 0x000fe20003800200 */
[----:B--2---:R-:W-:-:S04]  /*08c0*/  FADD R15, R8, R15 ;  /* 0x0000000f080f7221 */ /* 0x004fc80000000000 */
[----:B---3--:R-:W-:Y:S01]  /*08d0*/  FADD R0, R15, R0 ;  /* 0x000000000f007221 */ /* 0x008fe20000000000 */
[----:B0-----:R-:W-:-:S03]  /*08e0*/  FFMA R15, -R3, R12, 1 ;  /* 0x3f800000030f7423 */ /* 0x001fc6000000010c */
[----:B----4-:R-:W-:Y:S01]  /*08f0*/  FADD R17, R0, R17 ;  /* 0x0000001100117221 */ /* 0x010fe20000000000 */
[----:B------:R-:W-:-:S03]  /*0900*/  FFMA R0, R12, R15, R12 ;  /* 0x0000000f0c007223 */ /* 0x000fc6000000000c */
[----:B------:R-:W-:-:S04]  /*0910*/  FFMA R10, R8, -4, R17 ;  /* 0xc0800000080a7823 */ /* 0x000fc80000000011 */
[----:B------:R-:W0:Y:S01]  /*0920*/  FCHK P0, R10, R3 ;  /* 0x000000030a007302 */ /* 0x000e220000000000 */
[----:B-1----:R-:W-:-:S04]  /*0930*/  FFMA R5, R0, R10, RZ ;  /* 0x0000000a00057223 */ /* 0x002fc800000000ff */
[----:B------:R-:W-:-:S04]  /*0940*/  FFMA R4, -R3, R5, R10 ;  /* 0x0000000503047223 */ /* 0x000fc8000000010a */
[----:B------:R-:W-:Y:S01]  /*0950*/  FFMA R9, R0, R4, R5 ;  /* 0x0000000400097223 */ /* 0x000fe20000000005 */
[----:B0-----:R-:W-:Y:S06]  /*0960*/  @!P0 BRA `(.L_x_42) ;  /* 0x0000000000108947 */ /* 0x001fec0003800000 */
[----:B------:R-:W-:Y:S01]  /*0970*/  IMAD.MOV.U32 R0, RZ, RZ, R10 ;  /* 0x000000ffff007224 */ /* 0x000fe200078e000a */
[----:B------:R-:W-:-:S07]  /*0980*/  MOV R8, 0x9a0 ;  /* 0x000009a000087802 */ /* 0x000fce0000000f00 */
[----:B------:R-:W-:Y:S05]  /*0990*/  CALL.REL.NOINC `($__internal_3_$__cuda_sm3x_div_rn_noftz_f32_slowpath) ;  /* 0x00000000007c7944 */ /* 0x000fea0003c00000 */
[----:B------:R-:W-:-:S07]  /*09a0*/  MOV R9, R0 ;  /* 0x0000000000097202 */ /* 0x000fce0000000f00 */
.L_x_42:
[----:B------:R-:W-:Y:S05]  /*09b0*/  BSYNC.RECONVERGENT B0 ;  /* 0x0000000000007941 */ /* 0x000fea0003800200 */
.L_x_41:
        /* <DEDUP_REMOVED lines=24> */
.L_x_44:
[----:B------:R-:W-:Y:S05]  /*0b40*/  BSYNC.RECONVERGENT B0 ;  /* 0x0000000000007941 */ /* 0x000fea0003800200 */
.L_x_43:
[----:B------:R-:W0:Y:S02]  /*0b50*/  LDC.64 R4, c[0x0][0x388] ;  /* 0x0000e200ff047b82 */ /* 0x000e240000000a00 */
[----:B0-----:R-:W-:-:S05]  /*0b60*/  IMAD.WIDE.U32 R2, R2, 0x4, R4 ;  /* 0x0000000402027825 */ /* 0x001fca00078e0004 */
[----:B------:R-:W-:Y:S01]  /*0b70*/  STG.E desc[UR4][R2.64+0x31320], R7 ;  /* 0x0313200702007986 */ /* 0x000fe2000c101904 */
[----:B------:R-:W-:Y:S05]  /*0b80*/  EXIT ;  /* 0x000000000000794d */ /* 0x000fea0003800000 */
        .weak           $__internal_3_$__cuda_sm3x_div_rn_noftz_f32_slowpath
        .type           $__internal_3_$__cuda_sm3x_div_rn_noftz_f32_slowpath,@function
        .size           $__internal_3_$__cuda_sm3x_div_rn_noftz_f32_slowpath,(.L_x_133 - $__internal_3_$__cuda_sm3x_div_rn_noftz_f32_slowpath)
$__internal_3_$__cuda_sm3x_div_rn_noftz_f32_slowpath:
[--C-:B------:R-:W-:Y:S01]  /*0b90*/  SHF.R.U32.HI R10, RZ, 0x17, R3.reuse ;  /* 0x00000017ff0a7819 */ /* 0x100fe20000011603 */
[----:B------:R-:W-:Y:S01]  /*0ba0*/  BSSY.RECONVERGENT B1, `(.L_x_45) ;  /* 0x0000063000017945 */ /* 0x000fe20003800200 */
[----:B------:R-:W-:Y:S01]  /*0bb0*/  SHF.R.U32.HI R12, RZ, 0x17, R0 ;  /* 0x00000017ff0c7819 */ /* 0x000fe20000011600 */
[----:B------:R-:W-:Y:S01]  /*0bc0*/  IMAD.MOV.U32 R13, RZ, RZ, R3 ;  /* 0x000000ffff0d7224 */ /* 0x000fe200078e0003 */
[----:B------:R-:W-:Y:S02]  /*0bd0*/  LOP3.LUT R10, R10, 0xff, RZ, 0xc0, !PT ;  /* 0x000000ff0a0a7812 */ /* 0x000fe400078ec0ff */
[----:B------:R-:W-:-:S03]  /*0be0*/  LOP3.LUT R17, R12, 0xff, RZ, 0xc0, !PT ;  /* 0x000000ff0c117812 */ /* 0x000fc600078ec0ff */
[----:B------:R-:W-:Y:S01]  /*0bf0*/  VIADD R15, R10, 0xffffffff ;  /* 0xffffffff0a0f7836 */ /* 0x000fe20000000000 */
[----:B------:R-:W-:-:S04]  /*0c00*/  IADD3 R14, PT, PT, R17, -0x1, RZ ;  /* 0xffffffff110e7810 */ /* 0x000fc80007ffe0ff */
[----:B------:R-:W-:-:S04]  /*0c10*/  ISETP.GT.U32.AND P0, PT, R15, 0xfd, PT ;  /* 0x000000fd0f00780c */ /* 0x000fc80003f04070 */
[----:B------:R-:W-:-:S13]  /*0c20*/  ISETP.GT.U32.OR P0, PT, R14, 0xfd, P0 ;  /* 0x000000fd0e00780c */ /* 0x000fda0000704470 */
[----:B------:R-:W-:Y:S01]  /*0c30*/  @!P0 MOV R12, RZ ;  /* 0x000000ff000c8202 */ /* 0x000fe20000000f00 */
        /* <DEDUP_REMOVED lines=24> */
.L_x_46:
[----:B------:R-:W-:Y:S01]  /*0dc0*/  LEA R14, R10, 0xc0800000, 0x17 ;  /* 0xc08000000a0e7811 */ /* 0x000fe200078eb8ff */
[----:B------:R-:W-:Y:S01]  /*0dd0*/  VIADD R17, R17, 0xffffff81 ;  /* 0xffffff8111117836 */ /* 0x000fe20000000000 */
[----:B------:R-:W-:Y:S02]  /*0de0*/  BSSY.RECONVERGENT B2, `(.L_x_51) ;  /* 0x0000035000027945 */ /* 0x000fe40003800200 */
[----:B------:R-:W-:Y:S01]  /*0df0*/  IADD3 R16, PT, PT, -R14, R13, RZ ;  /* 0x0000000d0e107210 */ /* 0x000fe20007ffe1ff */
[C---:B------:R-:W-:Y:S01]  /*0e00*/  IMAD R0, R17.reuse, -0x800000, R0 ;  /* 0xff80000011007824 */ /* 0x040fe200078e0200 */
[----:B------:R-:W-:Y:S02]  /*0e10*/  IADD3 R17, PT, PT, R17, 0x7f, -R10 ;  /* 0x0000007f11117810 */ /* 0x000fe40007ffe80a */
[----:B------:R-:W0:Y:S01]  /*0e20*/  MUFU.RCP R13, R16 ;  /* 0x00000010000d7308 */ /* 0x000e220000001000 */
[----:B------:R-:W-:Y:S01]  /*0e30*/  FADD.FTZ R15, -R16, -RZ ;  /* 0x800000ff100f7221 */ /* 0x000fe20000010100 */
[----:B------:R-:W-:-:S03]  /*0e40*/  IADD3 R17, PT, PT, R17, R12, RZ ;  /* 0x0000000c11117210 */ /* 0x000fc60007ffe0ff */
        /* <DEDUP_REMOVED lines=21> */
[C---:B------:R-:W-:Y:S02]  /*0fa0*/  ISETP.NE.AND P2, PT, R16.reuse, RZ, PT ;  /* 0x000000ff1000720c */ /* 0x040fe40003f45270 */
[----:B------:R-:W-:Y:S02]  /*0fb0*/  ISETP.NE.AND P1, PT, R16, RZ, PT ;  /* 0x000000ff1000720c */ /* 0x000fe40003f25270 */
[----:B------:R-:W-:Y:S01]  /*0fc0*/  LOP3.LUT R12, R10, 0x7fffff, RZ, 0xc0, !PT ;  /* 0x007fffff0a0c7812 */ /* 0x000fe200078ec0ff */
[CCC-:B------:R-:W-:Y:S01]  /*0fd0*/  FFMA.RP R10, R13.reuse, R15.reuse, R14.reuse ;  /* 0x0000000f0d0a7223 */ /* 0x1c0fe2000000800e */
[----:B------:R-:W-:Y:S01]  /*0fe0*/  FFMA.RM R13, R13, R15, R14 ;  /* 0x0000000f0d0d7223 */ /* 0x000fe2000000400e */
[----:B------:R-:W-:Y:S01]  /*0ff0*/  VIADD R15, R16, 0x20 ;  /* 0x00000020100f7836 */ /* 0x000fe20000000000 */
[----:B------:R-:W-:Y:S02]  /*1000*/  LOP3.LUT R12, R12, 0x800000, RZ, 0xfc, !PT ;  /* 0x008000000c0c7812 */ /* 0x000fe400078efcff */
[----:B------:R-:W-:-:S02]  /*1010*/  IADD3 R14, PT, PT, -R16, RZ, RZ ;  /* 0x000000ff100e7210 */ /* 0x000fc40007ffe1ff */
[----:B------:R-:W-:Y:S02]  /*1020*/  SHF.L.U32 R15, R12, R15, RZ ;  /* 0x0000000f0c0f7219 */ /* 0x000fe400000006ff */
[----:B------:R-:W-:Y:S02]  /*1030*/  FSETP.NEU.FTZ.AND P0, PT, R10, R13, PT ;  /* 0x0000000d0a00720b */ /* 0x000fe40003f1d000 */
        /* <DEDUP_REMOVED lines=11> */
.L_x_53:
[----:B------:R-:W-:-:S04]  /*10f0*/  LOP3.LUT R0, R0, 0x80000000, RZ, 0xc0, !PT ;  /* 0x8000000000007812 */ /* 0x000fc800078ec0ff */
[----:B------:R-:W-:Y:S01]  /*1100*/  LOP3.LUT R0, R0, 0x7f800000, RZ, 0xfc, !PT ;  /* 0x7f80000000007812 */ /* 0x000fe200078efcff */
[----:B------:R-:W-:Y:S06]  /*1110*/  BRA `(.L_x_54) ;  /* 0x0000000000047947 */ /* 0x000fec0003800000 */
.L_x_52:
[----:B------:R-:W-:-:S07]  /*1120*/  IMAD R0, R17, 0x800000, R0 ;  /* 0x0080000011007824 */ /* 0x000fce00078e0200 */
.L_x_54:
[----:B------:R-:W-:Y:S05]  /*1130*/  BSYNC.RECONVERGENT B2 ;  /* 0x0000000000027941 */ /* 0x000fea0003800200 */
.L_x_51:
[----:B------:R-:W-:Y:S05]  /*1140*/  BRA `(.L_x_55) ;  /* 0x0000000000207947 */ /* 0x000fea0003800000 */
.L_x_50:
[----:B------:R-:W-:-:S04]  /*1150*/  LOP3.LUT R0, R13, 0x80000000, R0, 0x48, !PT ;  /* 0x800000000d007812 */ /* 0x000fc800078e4800 */
[----:B------:R-:W-:Y:S01]  /*1160*/  LOP3.LUT R0, R0, 0x7f800000, RZ, 0xfc, !PT ;  /* 0x7f80000000007812 */ /* 0x000fe200078efcff */
[----:B------:R-:W-:Y:S06]  /*1170*/  BRA `(.L_x_55) ;  /* 0x0000000000147947 */ /* 0x000fec0003800000 */
.L_x_49:
[----:B------:R-:W-:Y:S01]  /*1180*/  LOP3.LUT R0, R13, 0x80000000, R0, 0x48, !PT ;  /* 0x800000000d007812 */ /* 0x000fe200078e4800 */
[----:B------:R-:W-:Y:S06]  /*1190*/  BRA `(.L_x_55) ;  /* 0x00000000000c7947 */ /* 0x000fec0003800000 */
.L_x_48:
[----:B------:R-:W0:Y:S01]  /*11a0*/  MUFU.RSQ R0, -QNAN ;  /* 0xffc0000000007908 */ /* 0x000e220000001400 */
[----:B------:R-:W-:Y:S05]  /*11b0*/  BRA `(.L_x_55) ;  /* 0x0000000000047947 */ /* 0x000fea0003800000 */
.L_x_47:
[----:B------:R-:W-:-:S07]  /*11c0*/  FADD.FTZ R0, R0, R3 ;  /* 0x0000000300007221 */ /* 0x000fce0000010000 */
.L_x_55:
[----:B------:R-:W-:Y:S05]  /*11d0*/  BSYNC.RECONVERGENT B1 ;  /* 0x0000000000017941 */ /* 0x000fea0003800200 */
.L_x_45:
[----:B------:R-:W-:Y:S01]  /*11e0*/  HFMA2 R13, -RZ, RZ, 0, 0 ;  /* 0x00000000ff0d7431 */ /* 0x000fe200000001ff */
[----:B------:R-:W-:-:S04]  /*11f0*/  MOV R12, R8 ;  /* 0x00000008000c7202 */ /* 0x000fc80000000f00 */
[----:B0-----:R-:W-:Y:S05]  /*1200*/  RET.REL.NODEC R12 `(_Z8laplace1PKfPf) ;  /* 0xffffffec0c7c7950 */ /* 0x001fea0003c3ffff */
.L_x_56:
        /* <DEDUP_REMOVED lines=15> */
.L_x_133:


//--------------------- .text._Z16backpropagation2PfPKfS1_S1_S1_i --------------------------
	.section	.text._Z16backpropagation2PfPKfS1_S1_S1_i,"ax",@progbits
	.align	128
        .global         _Z16backpropagation2PfPKfS1_S1_S1_i
        .type           _Z16backpropagation2PfPKfS1_S1_S1_i,@function
        .size           _Z16backpropagation2PfPKfS1_S1_S1_i,(.L_x_142 - _Z16backpropagation2PfPKfS1_S1_S1_i)
        .other          _Z16backpropagation2PfPKfS1_S1_S1_i,@"STO_CUDA_ENTRY STV_DEFAULT"
_Z16backpropagation2PfPKfS1_S1_S1_i:
.text._Z16backpropagation2PfPKfS1_S1_S1_i:
[----:B------:R-:W-:Y:S01]  /*0000*/  LDC R1, c[0x0][0x37c] ;  /* 0x0000df00ff017b82 */ /* 0x000fe20000000800 */
[----:B------:R-:W0:Y:S07]  /*0010*/  S2R R0, SR_TID.X ;  /* 0x0000000000007919 */ /* 0x000e2e0000002100 */
[----:B------:R-:W1:Y:S01]  /*0020*/  LDC R9, c[0x0][0x3a8] ;  /* 0x0000ea00ff097b82 */ /* 0x000e620000000800 */
[----:B------:R-:W2:Y:S01]  /*0030*/  LDCU.64 UR4, c[0x0][0x358] ;  /* 0x00006b00ff0477ac */ /* 0x000ea20008000a00 */
[----:B------:R-:W-:Y:S01]  /*0040*/  BSSY.RECONVERGENT B0, `(.L_x_57) ;  /* 0x000002f000007945 */ /* 0x000fe20003800200 */
[----:B0-----:R-:W-:-:S02]  /*0050*/  IADD3 R2, PT, PT, R0, -0x15, RZ ;  /* 0xffffffeb00027810 */ /* 0x001fc40007ffe0ff */
[----:B------:R-:W-:Y:S02]  /*0060*/  IADD3 R3, PT, PT, R0, -0x1, RZ ;  /* 0xffffffff00037810 */ /* 0x000fe40007ffe0ff */
[----:B------:R-:W-:Y:S02]  /*0070*/  ISETP.GT.U32.AND P1, PT, R2, 0x9e, PT ;  /* 0x0000009e0200780c */ /* 0x000fe40003f24070 */
[----:B------:R-:W-:Y:S01]  /*0080*/  ISETP.GT.U32.AND P0, PT, R3, 0xc6, PT ;  /* 0x000000c60300780c */ /* 0x000fe20003f04070 */
[----:B-1----:R-:W-:-:S10]  /*0090*/  IMAD R3, R9, 0xc400, RZ ;  /* 0x0000c40009037824 */ /* 0x002fd400078e02ff */
[----:B--2---:R-:W-:Y:S05]  /*00a0*/  @P1 BRA `(.L_x_58) ;  /* 0x0000000000a01947 */ /* 0x004fea0003800000 */
[----:B------:R-:W0:Y:S01]  /*00b0*/  LDC.64 R6, c[0x0][0x388] ;  /* 0x0000e200ff067b82 */ /* 0x000e220000000a00 */
[----:B------:R-:W1:Y:S01]  /*00c0*/  LDCU.64 UR6, c[0x0][0x380] ;  /* 0x00007000ff0677ac */ /* 0x000e620008000a00 */
[----:B------:R-:W-:Y:S01]  /*00d0*/  IMAD R2, R9, 0xe0, R0 ;  /* 0x000000e009027824 */ /* 0x000fe200078e0200 */
[----:B------:R-:W-:Y:S02]  /*00e0*/  LOP3.LUT R5, R0, R3, RZ, 0xfc, !PT ;  /* 0x0000000300057212 */ /* 0x000fe400078efcff */
[----:B------:R-:W-:Y:S01]  /*00f0*/  SHF.R.S32.HI R14, RZ, 0x1f, R3 ;  /* 0x0000001fff0e7819 */ /* 0x000fe20000011403 */
[----:B------:R-:W2:Y:S02]  /*0100*/  LDCU UR8, c[0x3][0x8] ;  /* 0x00c00100ff0877ac */ /* 0x000ea40008000800 */
[----:B------:R-:W3:Y:S01]  /*0110*/  LDC.64 R8, c[0x0][0x398] ;  /* 0x0000e600ff087b82 */ /* 0x000ee20000000a00 */
[----:B-1----:R-:W-:-:S04]  /*0120*/  LEA R4, P1, R5, UR6, 0x2 ;  /* 0x0000000605047c11 */ /* 0x002fc8000f8210ff */
[----:B------:R-:W-:Y:S01]  /*0130*/  LEA.HI.X R5, R5, UR7, R14, 0x2, P1 ;  /* 0x0000000705057c11 */ /* 0x000fe200088f140e */
[----:B0-----:R-:W-:-:S04]  /*0140*/  IMAD.WIDE R6, R2, 0x4, R6 ;  /* 0x0000000402067825 */ /* 0x001fc800078e0206 */
[----:B------:R-:W4:Y:S04]  /*0150*/  LDG.E R10, desc[UR4][R4.64+0x27280] ;  /* 0x02728004040a7981 */ /* 0x000f28000c1e1900 */
[----:B------:R-:W2:Y:S01]  /*0160*/  LDG.E R6, desc[UR4][R6.64] ;  /* 0x0000000406067981 */ /* 0x000ea2000c1e1900 */
[----:B---3--:R-:W-:-:S03]  /*0170*/  IMAD.WIDE R8, R2, 0x4, R8 ;  /* 0x0000000402087825 */ /* 0x008fc600078e0208 */
[----:B------:R-:W3:Y:S01]  /*0180*/  LDG.E R12, desc[UR4][R4.64+0x4980] ;  /* 0x00498004040c7981 */ /* 0x000ee2000c1e1900 */
[----:B--2---:R-:W-:-:S04]  /*0190*/  FMUL R11, R6, UR8 ;  /* 0x00000008060b7c20 */ /* 0x004fc80008400000 */
[----:B----4-:R-:W-:Y:S02]  /*01a0*/  FFMA R13, R11, 1000, R10 ;  /* 0x447a00000b0d7823 */ /* 0x010fe4000000000a */
[----:B------:R-:W0:Y:S03]  /*01b0*/  LDC.64 R10, c[0x0][0x390] ;  /* 0x0000e400ff0a7b82 */ /* 0x000e260000000a00 */
[----:B------:R1:W-:Y:S04]  /*01c0*/  STG.E desc[UR4][R4.64+0x27600], R13 ;  /* 0x0276000d04007986 */ /* 0x0003e8000c101904 */
[----:B------:R-:W2:Y:S01]  /*01d0*/  LDG.E R8, desc[UR4][R8.64] ;  /* 0x0000000408087981 */ /* 0x000ea2000c1e1900 */
[----:B------:R-:W-:-:S05]  /*01e0*/  IMAD R16, R0, 0xe0, RZ ;  /* 0x000000e000107824 */ /* 0x000fca00078e02ff */
[----:B------:R-:W-:-:S04]  /*01f0*/  IADD3 R16, P1, PT, R16, R3, RZ ;  /* 0x0000000310107210 */ /* 0x000fc80007f3e0ff */
[----:B------:R-:W-:Y:S02]  /*0200*/  IADD3.X R17, PT, PT, RZ, R14, RZ, P1, !PT ;  /* 0x0000000eff117210 */ /* 0x000fe40000ffe4ff */
[----:B------:R-:W-:Y:S01]  /*0210*/  LEA R6, P1, R16, UR6, 0x2 ;  /* 0x0000000610067c11 */ /* 0x000fe2000f8210ff */
[----:B0-----:R-:W-:-:S04]  /*0220*/  IMAD.WIDE R10, R2, 0x4, R10 ;  /* 0x00000004020a7825 */ /* 0x001fc800078e020a */
[----:B--2---:R-:W-:Y:S02]  /*0230*/  FMUL R7, R8, UR8 ;  /* 0x0000000808077c20 */ /* 0x004fe40008400000 */
[----:B------:R-:W0:Y:S02]  /*0240*/  LDC.64 R8, c[0x0][0x3a0] ;  /* 0x0000e800ff087b82 */ /* 0x000e240000000a00 */
[----:B---3--:R-:W-:Y:S01]  /*0250*/  FFMA R15, R7, 1000, R12 ;  /* 0x447a0000070f7823 */ /* 0x008fe2000000000c */
[----:B------:R-:W-:-:S04]  /*0260*/  LEA.HI.X R7, R16, UR7, R17, 0x2, P1 ;  /* 0x0000000710077c11 */ /* 0x000fc800088f1411 */
[----:B------:R2:W-:Y:S04]  /*0270*/  STG.E desc[UR4][R4.64+0x4600], R15 ;  /* 0x0046000f04007986 */ /* 0x0005e8000c101904 */
[----:B------:R-:W1:Y:S04]  /*0280*/  LDG.E R10, desc[UR4][R10.64] ;  /* 0x000000040a0a7981 */ /* 0x000e68000c1e1900 */
[----:B------:R-:W3:Y:S01]  /*0290*/  LDG.E R12, desc[UR4][R6.64+0x2cc] ;  /* 0x0002cc04060c7981 */ /* 0x000ee2000c1e1900 */
[----:B0-----:R-:W-:-:S03]  /*02a0*/  IMAD.WIDE R8, R2, 0x4, R8 ;  /* 0x0000000402087825 */ /* 0x001fc600078e0208 */
[----:B------:R-:W4:Y:S01]  /*02b0*/  LDG.E R2, desc[UR4][R6.64+0x54] ;  /* 0x0000540406027981 */ /* 0x000f22000c1e1900 */
[----:B-1----:R-:W-:-:S04]  /*02c0*/  FMUL R13, R10, UR8 ;  /* 0x000000080a0d7c20 */ /* 0x002fc80008400000 */
[----:B---3--:R-:W-:-:S05]  /*02d0*/  FFMA R13, R13, 1000, R12 ;  /* 0x447a00000d0d7823 */ /* 0x008fca000000000c */
[----:B------:R2:W-:Y:S04]  /*02e0*/  STG.E desc[UR4][R6.64+0x2d0], R13 ;  /* 0x0002d00d06007986 */ /* 0x0005e8000c101904 */
[----:B------:R-:W3:Y:S02]  /*02f0*/  LDG.E R8, desc[UR4][R8.64] ;  /* 0x0000000408087981 */ /* 0x000ee4000c1e1900 */
[----:B---3--:R-:W-:-:S04]  /*0300*/  FMUL R17, R8, UR8 ;  /* 0x0000000808117c20 */ /* 0x008fc80008400000 */
[----:B----4-:R-:W-:-:S05]  /*0310*/  FFMA R17, R17, 1000, R2 ;  /* 0x447a000011117823 */ /* 0x010fca0000000002 */
[----:B------:R2:W-:Y:S02]  /*0320*/  STG.E desc[UR4][R6.64+0x50], R17 ;  /* 0x0000501106007986 */ /* 0x0005e4000c101904 */
.L_x_58:
[----:B------:R-:W-:Y:S05]  /*0330*/  BSYNC.RECONVERGENT B0 ;  /* 0x0000000000007941 */ /* 0x000fea0003800200 */
.L_x_57:
[----:B------:R-:W-:Y:S05]  /*0340*/  @P0 BRA `(.L_x_59) ;  /* 0x0000000000600947 */ /* 0x000fea0003800000 */
[----:B--2---:R-:W0:Y:S01]  /*0350*/  LDC.64 R6, c[0x0][0x380] ;  /* 0x0000e000ff067b82 */ /* 0x004e220000000a00 */
[----:B------:R-:W1:Y:S01]  /*0360*/  LDCU.64 UR6, c[0x0][0x380] ;  /* 0x00007000ff0677ac */ /* 0x000e620008000a00 */
[----:B------:R-:W-:Y:S02]  /*0370*/  LOP3.LUT R5, R0, R3, RZ, 0xfc, !PT ;  /* 0x0000000300057212 */ /* 0x000fe400078efcff */
[----:B------:R-:W-:Y:S02]  /*0380*/  SHF.R.S32.HI R2, RZ, 0x1f, R3 ;  /* 0x0000001fff027819 */ /* 0x000fe40000011403 */
[----:B------:R-:W-:Y:S02]  /*0390*/  LOP3.LUT R11, R3, R0, RZ, 0xfc, !PT ;  /* 0x00000000030b7212 */ /* 0x000fe400078efcff */
[----:B-1----:R-:W-:-:S04]  /*03a0*/  LEA R8, P0, R5, UR6, 0x2 ;  /* 0x0000000605087c11 */ /* 0x002fc8000f8010ff */
[----:B------:R-:W-:Y:S01]  /*03b0*/  LEA.HI.X R9, R5, UR7, R2, 0x2, P0 ;  /* 0x0000000705097c11 */ /* 0x000fe200080f1402 */
[----:B0-----:R-:W-:-:S05]  /*03c0*/  IMAD.WIDE R4, R11, 0x4, R6 ;  /* 0x000000040b047825 */ /* 0x001fca00078e0206 */
[----:B------:R-:W2:Y:S04]  /*03d0*/  LDG.E R9, desc[UR4][R8.64+0x380] ;  /* 0x0003800408097981 */ /* 0x000ea8000c1e1900 */
[----:B------:R-:W3:Y:S01]  /*03e0*/  LDG.E R13, desc[UR4][R4.64+0x2b880] ;  /* 0x02b88004040d7981 */ /* 0x000ee2000c1e1900 */
[C---:B------:R-:W-:Y:S02]  /*03f0*/  IMAD R10, R0.reuse, 0xe0, RZ ;  /* 0x000000e0000a7824 */ /* 0x040fe400078e02ff */
[----:B------:R-:W-:-:S03]  /*0400*/  IMAD R11, R0, 0xdf, R11 ;  /* 0x000000df000b7824 */ /* 0x000fc600078e020b */
[----:B------:R-:W-:Y:S01]  /*0410*/  IADD3 R3, P0, PT, R10, R3, RZ ;  /* 0x000000030a037210 */ /* 0x000fe20007f1e0ff */
[----:B------:R-:W-:-:S03]  /*0420*/  IMAD.WIDE R6, R11, 0x4, R6 ;  /* 0x000000040b067825 */ /* 0x000fc600078e0206 */
[----:B------:R-:W-:Y:S02]  /*0430*/  IADD3.X R10, PT, PT, RZ, R2, RZ, P0, !PT ;  /* 0x00000002ff0a7210 */ /* 0x000fe400007fe4ff */
[----:B------:R-:W-:-:S04]  /*0440*/  LEA R2, P0, R3, UR6, 0x2 ;  /* 0x0000000603027c11 */ /* 0x000fc8000f8010ff */
[----:B------:R-:W-:Y:S01]  /*0450*/  LEA.HI.X R3, R3, UR7, R10, 0x2, P0 ;  /* 0x0000000703037c11 */ /* 0x000fe200080f140a */
[----:B--2---:R-:W-:Y:S04]  /*0460*/  STG.E desc[UR4][R4.64], R9 ;  /* 0x0000000904007986 */ /* 0x004fe8000c101904 */
[----:B---3--:R-:W-:Y:S04]  /*0470*/  STG.E desc[UR4][R4.64+0x2bc00], R13 ;  /* 0x02bc000d04007986 */ /* 0x008fe8000c101904 */
[----:B------:R-:W2:Y:S04]  /*0480*/  LDG.E R3, desc[UR4][R2.64+0x4] ;  /* 0x0000040402037981 */ /* 0x000ea8000c1e1900 */
[----:B------:R-:W3:Y:S04]  /*0490*/  LDG.E R11, desc[UR4][R6.64+0x31c] ;  /* 0x00031c04060b7981 */ /* 0x000ee8000c1e1900 */
[----:B--2---:R-:W-:Y:S04]  /*04a0*/  STG.E desc[UR4][R6.64], R3 ;  /* 0x0000000306007986 */ /* 0x004fe8000c101904 */
[----:B---3--:R-:W-:Y:S01]  /*04b0*/  STG.E desc[UR4][R6.64+0x320], R11 ;  /* 0x0003200b06007986 */ /* 0x008fe2000c101904 */
[----:B------:R-:W-:Y:S05]  /*04c0*/  EXIT ;  /* 0x000000000000794d */ /* 0x000fea0003800000 */
.L_x_59:
[----:B------:R-:W-:-:S13]  /*04d0*/  ISETP.NE.AND P0, PT, R0, RZ, PT ;  /* 0x000000ff0000720c */ /* 0x000fda0003f05270 */
[----:B------:R-:W-:Y:S05]  /*04e0*/  @P0 EXIT ;  /* 0x000000000000094d */ /* 0x000fea0003800000 */
[----:B--2---:R-:W0:Y:S02]  /*04f0*/  LDC.64 R4, c[0x0][0x380] ;  /* 0x0000e000ff047b82 */ /* 0x004e240000000a00 */
[----:B0-----:R-:W-:-:S05]  /*0500*/  IMAD.WIDE R2, R3, 0x4, R4 ;  /* 0x0000000403027825 */ /* 0x001fca00078e0204 */
[----:B------:R-:W2:Y:S04]  /*0510*/  LDG.E R0, desc[UR4][R2.64+0x4] ;  /* 0x0000040402007981 */ /* 0x000ea8000c1e1900 */
[----:B------:R-:W2:Y:S04]  /*0520*/  LDG.E R5, desc[UR4][R2.64+0x380] ;  /* 0x0003800402057981 */ /* 0x000ea8000c1e1900 */
[----:B------:R-:W3:Y:S04]  /*0530*/  LDG.E R4, desc[UR4][R2.64+0x31c] ;  /* 0x00031c0402047981 */ /* 0x000ee8000c1e1900 */
[----:B------:R-:W3:Y:S04]  /*0540*/  LDG.E R7, desc[UR4][R2.64+0x6a0] ;  /* 0x0006a00402077981 */ /* 0x000ee8000c1e1900 */
[----:B------:R-:W4:Y:S04]  /*0550*/  LDG.E R6, desc[UR4][R2.64+0x2bc04] ;  /* 0x02bc040402067981 */ /* 0x000f28000c1e1900 */
[----:B------:R-:W4:Y:S04]  /*0560*/  LDG.E R9, desc[UR4][R2.64+0x2b880] ;  /* 0x02b8800402097981 */ /* 0x000f28000c1e1900 */
[----:B------:R-:W5:Y:S04]  /*0570*/  LDG.E R8, desc[UR4][R2.64+0x2bf1c] ;  /* 0x02bf1c0402087981 */ /* 0x000f68000c1e1900 */
[----:B------:R-:W5:Y:S01]  /*0580*/  LDG.E R11, desc[UR4][R2.64+0x2bba0] ;  /* 0x02bba004020b7981 */ /* 0x000f62000c1e1900 */
[----:B--2---:R-:W-:-:S04]  /*0590*/  FADD R0, R0, R5 ;  /* 0x0000000500007221 */ /* 0x004fc80000000000 */
[----:B------:R-:W-:Y:S01]  /*05a0*/  FMUL R5, R0, 0.5 ;  /* 0x3f00000000057820 */ /* 0x000fe20000400000 */
[----:B---3--:R-:W-:-:S04]  /*05b0*/  FADD R4, R4, R7 ;  /* 0x0000000704047221 */ /* 0x008fc80000000000 */
[----:B------:R-:W-:Y:S01]  /*05c0*/  STG.E desc[UR4][R2.64], R5 ;  /* 0x0000000502007986 */ /* 0x000fe2000c101904 */
[----:B------:R-:W-:Y:S01]  /*05d0*/  FMUL R7, R4, 0.5 ;  /* 0x3f00000004077820 */ /* 0x000fe20000400000 */
[----:B----4-:R-:W-:-:S04]  /*05e0*/  FADD R6, R6, R9 ;  /* 0x0000000906067221 */ /* 0x010fc80000000000 */
[----:B------:R-:W-:Y:S01]  /*05f0*/  STG.E desc[UR4][R2.64+0x320], R7 ;  /* 0x0003200702007986 */ /* 0x000fe2000c101904 */
[----:B------:R-:W-:Y:S01]  /*0600*/  FMUL R9, R6, 0.5 ;  /* 0x3f00000006097820 */ /* 0x000fe20000400000 */
[----:B-----5:R-:W-:-:S04]  /*0610*/  FADD R8, R8, R11 ;  /* 0x0000000b08087221 */ /* 0x020fc80000000000 */
[----:B------:R-:W-:Y:S01]  /*0620*/  STG.E desc[UR4][R2.64+0x2bc00], R9 ;  /* 0x02bc000902007986 */ /* 0x000fe2000c101904 */
[----:B------:R-:W-:-:S05]  /*0630*/  FMUL R11, R8, 0.5 ;  /* 0x3f000000080b7820 */ /* 0x000fca0000400000 */
[----:B------:R-:W-:Y:S01]  /*0640*/  STG.E desc[UR4][R2.64+0x2bf20], R11 ;  /* 0x02bf200b02007986 */ /* 0x000fe2000c101904 */
[----:B------:R-:W-:Y:S05]  /*0650*/  EXIT ;  /* 0x000000000000794d */ /* 0x000fea0003800000 */
.L_x_60:
        /* <DEDUP_REMOVED lines=10> */
.L_x_142:


//--------------------- .text._Z16backpropagation1PfPKfi --------------------------
	.section	.text._Z16backpropagation1PfPKfi,"ax",@progbits
	.align	128
        .global         _Z16backpropagation1PfPKfi
        .type           _Z16backpropagation1PfPKfi,@function
        .size           _Z16backpropagation1PfPKfi,(.L_x_134 - _Z16backpropagation1PfPKfi)
        .other          _Z16backpropagation1PfPKfi,@"STO_CUDA_ENTRY STV_DEFAULT"
_Z16backpropagation1PfPKfi:
.text._Z16backpropagation1PfPKfi:
[----:B------:R-:W-:Y:S01]  /*0000*/  LDC R1, c[0x0][0x37c] ;  /* 0x0000df00ff017b82 */ /* 0x000fe20000000800 */
[----:B------:R-:W0:Y:S07]  /*0010*/  S2R R3, SR_TID.Y ;  /* 0x0000000000037919 */ /* 0x000e2e0000002200 */
[----:B------:R-:W1:Y:S01]  /*0020*/  LDC R5, c[0x0][0x360] ;  /* 0x0000d800ff057b82 */ /* 0x000e620000000800 */
[----:B------:R-:W1:Y:S07]  /*0030*/  S2R R0, SR_TID.X ;  /* 0x0000000000007919 */ /* 0x000e6e0000002100 */
[----:B------:R-:W0:Y:S08]  /*0040*/  S2UR UR5, SR_CTAID.Y ;  /* 0x00000000000579c3 */ /* 0x000e300000002600 */
[----:B------:R-:W0:Y:S08]  /*0050*/  LDC R2, c[0x0][0x364] ;  /* 0x0000d900ff027b82 */ /* 0x000e300000000800 */
[----:B------:R-:W1:Y:S01]  /*0060*/  S2UR UR4, SR_CTAID.X ;  /* 0x00000000000479c3 */ /* 0x000e620000002500 */
[----:B0-----:R-:W-:-:S02]  /*0070*/  IMAD R3, R2, UR5, R3 ;  /* 0x0000000502037c24 */ /* 0x001fc4000f8e0203 */
[----:B-1----:R-:W-:Y:S02]  /*0080*/  IMAD R0, R5, UR4, R0 ;  /* 0x0000000405007c24 */ /* 0x002fe4000f8e0200 */
[----:B------:R-:W-:-:S05]  /*0090*/  VIADD R5, R3, 0xffffffff ;  /* 0xffffffff03057836 */ /* 0x000fca0000000000 */
[----:B------:R-:W-:-:S04]  /*00a0*/  VIADDMNMX.U32 R5, R0, 0xffffffff, R5, !PT ;  /* 0xffffffff00057846 */ /* 0x000fc80007800005 */
[----:B------:R-:W-:-:S13]  /*00b0*/  ISETP.GT.U32.AND P0, PT, R5, 0xc6, PT ;  /* 0x000000c60500780c */ /* 0x000fda0003f04070 */
[----:B------:R-:W-:Y:S05]  /*00c0*/  @P0 EXIT ;  /* 0x000000000000094d */ /* 0x000fea0003800000 */
[----:B------:R-:W0:Y:S01]  /*00d0*/  LDC R12, c[0x0][0x390] ;  /* 0x0000e400ff0c7b82 */ /* 0x000e220000000800 */
[----:B------:R-:W1:Y:S01]  /*00e0*/  LDCU.64 UR6, c[0x0][0x380] ;  /* 0x00007000ff0677ac */ /* 0x000e620008000a00 */
[----:B------:R-:W-:Y:S02]  /*00f0*/  IMAD.MOV.U32 R5, RZ, RZ, 0xc400 ;  /* 0x0000c400ff057424 */ /* 0x000fe400078e00ff */
[----:B------:R-:W-:Y:S01]  /*0100*/  IMAD R13, R3, 0xe0, R0 ;  /* 0x000000e0030d7824 */ /* 0x000fe200078e0200 */
[----:B------:R-:W2:Y:S03]  /*0110*/  LDCU.64 UR4, c[0x0][0x358] ;  /* 0x00006b00ff0477ac */ /* 0x000ea60008000a00 */
[----:B------:R-:W3:Y:S01]  /*0120*/  LDC.64 R8, c[0x0][0x388] ;  /* 0x0000e200ff087b82 */ /* 0x000ee20000000a00 */
[----:B------:R-:W-:Y:S02]  /*0130*/  VIADD R11, R13, 0xffffff20 ;  /* 0xffffff200d0b7836 */ /* 0x000fe40000000000 */
[----:B0-----:R-:W-:-:S05]  /*0140*/  IMAD R12, R12, R5, 0xc400 ;  /* 0x0000c4000c0c7424 */ /* 0x001fca00078e0205 */
[----:B------:R-:W0:Y:S01]  /*0150*/  LDC.64 R4, c[0x0][0x380] ;  /* 0x0000e000ff047b82 */ /* 0x000e220000000a00 */
[C---:B------:R-:W-:Y:S01]  /*0160*/  IADD3 R0, P0, PT, R13.reuse, R12, RZ ;  /* 0x0000000c0d007210 */ /* 0x040fe20007f1e0ff */
[----:B---3--:R-:W-:-:S03]  /*0170*/  IMAD.WIDE.U32 R2, R13, 0x4, R8 ;  /* 0x000000040d027825 */ /* 0x008fc600078e0008 */
[----:B------:R-:W-:Y:S02]  /*0180*/  LEA.HI.X.SX32 R7, R12, RZ, 0x1, P0 ;  /* 0x000000ff0c077211 */ /* 0x000fe400000f0eff */
[C---:B-1----:R-:W-:Y:S01]  /*0190*/  LEA R6, P0, R0.reuse, UR6, 0x2 ;  /* 0x0000000600067c11 */ /* 0x042fe2000f8010ff */
[----:B------:R-:W-:Y:S01]  /*01a0*/  IMAD.WIDE.U32 R10, R11, 0x4, R8 ;  /* 0x000000040b0a7825 */ /* 0x000fe200078e0008 */
[----:B------:R-:W-:Y:S01]  /*01b0*/  IADD3 R13, PT, PT, R13, -0x1, RZ ;  /* 0xffffffff0d0d7810 */ /* 0x000fe20007ffe0ff */
[----:B--2---:R-:W2:Y:S01]  /*01c0*/  LDG.E R16, desc[UR4][R2.64+0x4] ;  /* 0x0000040402107981 */ /* 0x004ea2000c1e1900 */
[----:B------:R-:W-:-:S03]  /*01d0*/  LEA.HI.X R7, R0, UR7, R7, 0x2, P0 ;  /* 0x0000000700077c11 */ /* 0x000fc600080f1407 */
[----:B------:R-:W3:Y:S01]  /*01e0*/  LDG.E R0, desc[UR4][R2.64+0x380] ;  /* 0x0003800402007981 */ /* 0x000ee2000c1e1900 */
[----:B------:R-:W-:Y:S02]  /*01f0*/  IMAD.IADD R19, R12, 0x1, R13 ;  /* 0x000000010c137824 */ /* 0x000fe400078e020d */
[----:B------:R-:W-:Y:S01]  /*0200*/  IMAD.WIDE.U32 R12, R13, 0x4, R8 ;  /* 0x000000040d0c7825 */ /* 0x000fe200078e0008 */
[----:B------:R-:W4:Y:S01]  /*0210*/  LDG.E R17, desc[UR4][R6.64+0x380] ;  /* 0x0003800406117981 */ /* 0x000f22000c1e1900 */
[----:B------:R-:W1:Y:S03]  /*0220*/  LDC.64 R8, c[0x3][0x8] ;  /* 0x00c00200ff087b82 */ /* 0x000e660000000a00 */
[----:B------:R-:W5:Y:S01]  /*0230*/  LDG.E R11, desc[UR4][R10.64] ;  /* 0x000000040a0b7981 */ /* 0x000f62000c1e1900 */
[----:B0-----:R-:W-:-:S03]  /*0240*/  IMAD.WIDE R4, R19, 0x4, R4 ;  /* 0x0000000413047825 */ /* 0x001fc600078e0204 */
[----:B------:R-:W2:Y:S04]  /*0250*/  LDG.E R15, desc[UR4][R6.64+-0x380] ;  /* 0xfffc8004060f7981 */ /* 0x000ea8000c1e1900 */
[----:B------:R-:W2:Y:S04]  /*0260*/  LDG.E R12, desc[UR4][R12.64] ;  /* 0x000000040c0c7981 */ /* 0x000ea8000c1e1900 */
[----:B------:R-:W2:Y:S04]  /*0270*/  LDG.E R14, desc[UR4][R4.64] ;  /* 0x00000004040e7981 */ /* 0x000ea8000c1e1900 */
[----:B------:R0:W2:Y:S04]  /*0280*/  LDG.E R19, desc[UR4][R2.64] ;  /* 0x0000000402137981 */ /* 0x0000a8000c1e1900 */
[----:B------:R-:W2:Y:S04]  /*0290*/  LDG.E R18, desc[UR4][R6.64+0x4] ;  /* 0x0000040406127981 */ /* 0x000ea8000c1e1900 */
[----:B------:R-:W2:Y:S01]  /*02a0*/  LDG.E R10, desc[UR4][R4.64+0x4] ;  /* 0x00000404040a7981 */ /* 0x000ea2000c1e1900 */
[----:B-1----:R-:W-:Y:S01]  /*02b0*/  FMUL R9, R9, R9 ;  /* 0x0000000909097220 */ /* 0x002fe20000400000 */
[----:B------:R-:W-:Y:S01]  /*02c0*/  BSSY.RECONVERGENT B0, `(.L_x_61) ;  /* 0x000001a000007945 */ /* 0x000fe20003800200 */
[----:B---3--:R-:W-:-:S04]  /*02d0*/  FADD R0, R0, 1 ;  /* 0x3f80000000007421 */ /* 0x008fc80000000000 */
[----:B----4-:R-:W-:Y:S01]  /*02e0*/  FMUL R17, R0, R17 ;  /* 0x0000001100117220 */ /* 0x010fe20000400000 */
[----:B-----5:R-:W-:Y:S01]  /*02f0*/  FADD R0, R11, 1 ;  /* 0x3f8000000b007421 */ /* 0x020fe20000000000 */
[----:B------:R-:W-:-:S03]  /*0300*/  FMUL R11, R8, R8 ;  /* 0x00000008080b7220 */ /* 0x000fc60000400000 */
[----:B--2---:R-:W-:Y:S01]  /*0310*/  FFMA R0, R0, R15, R17 ;  /* 0x0000000f00007223 */ /* 0x004fe20000000011 */
[----:B------:R-:W-:Y:S01]  /*0320*/  FADD R13, R12, 1 ;  /* 0x3f8000000c0d7421 */ /* 0x000fe20000000000 */
[----:B------:R-:W1:Y:S01]  /*0330*/  MUFU.RCP R8, R11 ;  /* 0x0000000b00087308 */ /* 0x000e620000001000 */
[----:B0-----:R-:W-:Y:S02]  /*0340*/  FADD R3, R16, 1 ;  /* 0x3f80000010037421 */ /* 0x001fe40000000000 */
[----:B------:R-:W-:Y:S01]  /*0350*/  FFMA R0, R13, R14, R0 ;  /* 0x0000000e0d007223 */ /* 0x000fe20000000000 */
[----:B------:R-:W-:-:S03]  /*0360*/  FADD R19, R19, 1 ;  /* 0x3f80000013137421 */ /* 0x000fc60000000000 */
[----:B------:R-:W-:Y:S01]  /*0370*/  FFMA R3, R3, R18, R0 ;  /* 0x0000001203037223 */ /* 0x000fe20000000000 */
[----:B------:R-:W-:Y:S01]  /*0380*/  FMUL R2, R19, -4 ;  /* 0xc080000013027820 */ /* 0x000fe20000400000 */
[----:B------:R-:W-:-:S03]  /*0390*/  FMUL R0, R9, 2250000 ;  /* 0x4a09544009007820 */ /* 0x000fc60000400000 */
[----:B------:R-:W-:-:S04]  /*03a0*/  FFMA R3, R2, R10, R3 ;  /* 0x0000000a02037223 */ /* 0x000fc80000000003 */
[----:B------:R-:W-:Y:S01]  /*03b0*/  FMUL R0, R0, R3 ;  /* 0x0000000300007220 */ /* 0x000fe20000400000 */
[----:B-1----:R-:W-:-:S03]  /*03c0*/  FFMA R7, -R11, R8, 1 ;  /* 0x3f8000000b077423 */ /* 0x002fc60000000108 */
[----:B------:R-:W0:Y:S01]  /*03d0*/  FCHK P0, R0, R11 ;  /* 0x0000000b00007302 */ /* 0x000e220000000000 */
[----:B------:R-:W-:-:S04]  /*03e0*/  FFMA R7, R8, R7, R8 ;  /* 0x0000000708077223 */ /* 0x000fc80000000008 */
[----:B------:R-:W-:-:S04]  /*03f0*/  FFMA R2, R0, R7, RZ ;  /* 0x0000000700027223 */ /* 0x000fc800000000ff */
[----:B------:R-:W-:-:S04]  /*0400*/  FFMA R3, -R11, R2, R0 ;  /* 0x000000020b037223 */ /* 0x000fc80000000100 */
[----:B------:R-:W-:Y:S01]  /*0410*/  FFMA R3, R7, R3, R2 ;  /* 0x0000000307037223 */ /* 0x000fe20000000002 */
[----:B0-----:R-:W-:Y:S06]  /*0420*/  @!P0 BRA `(.L_x_62) ;  /* 0x00000000000c8947 */ /* 0x001fec0003800000 */
[----:B------:R-:W-:-:S07]  /*0430*/  MOV R2, 0x450 ;  /* 0x0000045000027802 */ /* 0x000fce0000000f00 */
[----:B------:R-:W-:Y:S05]  /*0440*/  CALL.REL.NOINC `($__internal_4_$__cuda_sm3x_div_rn_noftz_f32_slowpath) ;  /* 0x00000000001c7944 */ /* 0x000fea0003c00000 */
[----:B------:R-:W-:-:S07]  /*0450*/  IMAD.MOV.U32 R3, RZ, RZ, R0 ;  /* 0x000000ffff037224 */ /* 0x000fce00078e0000 */
.L_x_62:
[----:B------:R-:W-:Y:S05]  /*0460*/  BSYNC.RECONVERGENT B0 ;  /* 0x0000000000007941 */ /* 0x000fea0003800200 */
.L_x_61:
[----:B------:R-:W2:Y:S01]  /*0470*/  LDG.E R0, desc[UR4][R4.64+0x31004] ;  /* 0x0310040404007981 */ /* 0x000ea2000c1e1900 */
[----:B------:R-:W-:-:S04]  /*0480*/  FFMA R3, R10, 2, R3 ;  /* 0x400000000a037823 */ /* 0x000fc80000000003 */
[----:B--2---:R-:W-:-:S05]  /*0490*/  FADD R3, R3, -R0 ;  /* 0x8000000003037221 */ /* 0x004fca0000000000 */
[----:B------:R-:W-:Y:S01]  /*04a0*/  STG.E desc[UR4][R4.64+-0x30ffc], R3 ;  /* 0xfcf0040304007986 */ /* 0x000fe2000c101904 */
[----:B------:R-:W-:Y:S05]  /*04b0*/  EXIT ;  /* 0x000000000000794d */ /* 0x000fea0003800000 */
        .weak           $__internal_4_$__cuda_sm3x_div_rn_noftz_f32_slowpath
        .type           $__internal_4_$__cuda_sm3x_div_rn_noftz_f32_slowpath,@function
        .size           $__internal_4_$__cuda_sm3x_div_rn_noftz_f32_slowpath,(.L_x_134 - $__internal_4_$__cuda_sm3x_div_rn_noftz_f32_slowpath)
$__internal_4_$__cuda_sm3x_div_rn_noftz_f32_slowpath:
[----:B------:R-:W-:Y:S01]  /*04c0*/  SHF.R.U32.HI R6, RZ, 0x17, R11 ;  /* 0x00000017ff067819 */ /* 0x000fe2000001160b */
[----:B------:R-:W-:Y:S01]  /*04d0*/  BSSY.RECONVERGENT B1, `(.L_x_63) ;  /* 0x0000064000017945 */ /* 0x000fe20003800200 */
[--C-:B------:R-:W-:Y:S01]  /*04e0*/  SHF.R.U32.HI R3, RZ, 0x17, R0.reuse ;  /* 0x00000017ff037819 */ /* 0x100fe20000011600 */
[----:B------:R-:W-:Y:S01]  /*04f0*/  IMAD.MOV.U32 R9, RZ, RZ, R0 ;  /* 0x000000ffff097224 */ /* 0x000fe200078e0000 */
[----:B------:R-:W-:Y:S02]  /*0500*/  LOP3.LUT R8, R6, 0xff, RZ, 0xc0, !PT ;  /* 0x000000ff06087812 */ /* 0x000fe400078ec0ff */
[----:B------:R-:W-:Y:S02]  /*0510*/  LOP3.LUT R7, R3, 0xff, RZ, 0xc0, !PT ;  /* 0x000000ff03077812 */ /* 0x000fe400078ec0ff */
[----:B------:R-:W-:-:S03]  /*0520*/  IADD3 R13, PT, PT, R8, -0x1, RZ ;  /* 0xffffffff080d7810 */ /* 0x000fc60007ffe0ff */
[----:B------:R-:W-:Y:S01]  /*0530*/  VIADD R12, R7, 0xffffffff ;  /* 0xffffffff070c7836 */ /* 0x000fe20000000000 */
[----:B------:R-:W-:-:S04]  /*0540*/  ISETP.GT.U32.AND P0, PT, R13, 0xfd, PT ;  /* 0x000000fd0d00780c */ /* 0x000fc80003f04070 */
[----:B------:R-:W-:-:S13]  /*0550*/  ISETP.GT.U32.OR P0, PT, R12, 0xfd, P0 ;  /* 0x000000fd0c00780c */ /* 0x000fda0000704470 */
[----:B------:R-:W-:Y:S01]  /*0560*/  @!P0 MOV R6, RZ ;  /* 0x000000ff00068202 */ /* 0x000fe20000000f00 */
        /* <DEDUP_REMOVED lines=25> */
.L_x_64:
[----:B------:R-:W-:Y:S01]  /*0700*/  LEA R0, R8, 0xc0800000, 0x17 ;  /* 0xc080000008007811 */ /* 0x000fe200078eb8ff */
[----:B------:R-:W-:Y:S01]  /*0710*/  BSSY.RECONVERGENT B2, `(.L_x_69) ;  /* 0x0000036000027945 */ /* 0x000fe20003800200 */
[----:B------:R-:W-:-:S03]  /*0720*/  IADD3 R7, PT, PT, R7, -0x7f, RZ ;  /* 0xffffff8107077810 */ /* 0x000fc60007ffe0ff */
        /* <DEDUP_REMOVED lines=32> */
[----:B------:R-:W-:Y:S01]  /*0930*/  IMAD.MOV R9, RZ, RZ, -R11 ;  /* 0x000000ffff097224 */ /* 0x000fe200078e0a0b */
[----:B------:R-:W-:Y:S02]  /*0940*/  ISETP.NE.AND P1, PT, R11, RZ, PT ;  /* 0x000000ff0b00720c */ /* 0x000fe40003f25270 */
        /* <DEDUP_REMOVED lines=14> */
.L_x_71:
[----:B------:R-:W-:-:S04]  /*0a30*/  LOP3.LUT R0, R0, 0x80000000, RZ, 0xc0, !PT ;  /* 0x8000000000007812 */ /* 0x000fc800078ec0ff */
[----:B------:R-:W-:Y:S01]  /*0a40*/  LOP3.LUT R0, R0, 0x7f800000, RZ, 0xfc, !PT ;  /* 0x7f80000000007812 */ /* 0x000fe200078efcff */
[----:B------:R-:W-:Y:S06]  /*0a50*/  BRA `(.L_x_72) ;  /* 0x0000000000047947 */ /* 0x000fec0003800000 */
.L_x_70:
[----:B------:R-:W-:-:S07]  /*0a60*/  IMAD R0, R7, 0x800000, R0 ;  /* 0x0080000007007824 */ /* 0x000fce00078e0200 */
.L_x_72:
[----:B------:R-:W-:Y:S05]  /*0a70*/  BSYNC.RECONVERGENT B2 ;  /* 0x0000000000027941 */ /* 0x000fea0003800200 */
.L_x_69:
[----:B------:R-:W-:Y:S05]  /*0a80*/  BRA `(.L_x_73) ;  /* 0x0000000000207947 */ /* 0x000fea0003800000 */
.L_x_68:
[----:B------:R-:W-:-:S04]  /*0a90*/  LOP3.LUT R0, R11, 0x80000000, R9, 0x48, !PT ;  /* 0x800000000b007812 */ /* 0x000fc800078e4809 */
[----:B------:R-:W-:Y:S01]  /*0aa0*/  LOP3.LUT R0, R0, 0x7f800000, RZ, 0xfc, !PT ;  /* 0x7f80000000007812 */ /* 0x000fe200078efcff */
[----:B------:R-:W-:Y:S06]  /*0ab0*/  BRA `(.L_x_73) ;  /* 0x0000000000147947 */ /* 0x000fec0003800000 */
.L_x_67:
[----:B------:R-:W-:Y:S01]  /*0ac0*/  LOP3.LUT R0, R11, 0x80000000, R9, 0x48, !PT ;  /* 0x800000000b007812 */ /* 0x000fe200078e4809 */
[----:B------:R-:W-:Y:S06]  /*0ad0*/  BRA `(.L_x_73) ;  /* 0x00000000000c7947 */ /* 0x000fec0003800000 */
.L_x_66:
[----:B------:R-:W0:Y:S01]  /*0ae0*/  MUFU.RSQ R0, -QNAN ;  /* 0xffc0000000007908 */ /* 0x000e220000001400 */
[----:B------:R-:W-:Y:S05]  /*0af0*/  BRA `(.L_x_73) ;  /* 0x0000000000047947 */ /* 0x000fea0003800000 */
.L_x_65:
[----:B------:R-:W-:-:S07]  /*0b00*/  FADD.FTZ R0, R0, R3 ;  /* 0x0000000300007221 */ /* 0x000fce0000010000 */
.L_x_73:
[----:B------:R-:W-:Y:S05]  /*0b10*/  BSYNC.RECONVERGENT B1 ;  /* 0x0000000000017941 */ /* 0x000fea0003800200 */
.L_x_63:
[----:B------:R-:W-:-:S04]  /*0b20*/  HFMA2 R3, -RZ, RZ, 0, 0 ;  /* 0x00000000ff037431 */ /* 0x000fc800000001ff */
[----:B0-----:R-:W-:Y:S05]  /*0b30*/  RET.REL.NODEC R2 `(_Z16backpropagation1PfPKfi) ;  /* 0xfffffff402307950 */ /* 0x001fea0003c3ffff */
.L_x_74:
        /* <DEDUP_REMOVED lines=12> */
.L_x_134:


//--------------------- .text._Z17difference_signalPKfS0_S0_S0_S0_PfS1_S1_S1_i --------------------------
	.section	.text._Z17difference_signalPKfS0_S0_S0_S0_PfS1_S1_S1_i,"ax",@progbits
	.align	128
        .global         _Z17difference_signalPKfS0_S0_S0_S0_PfS1_S1_S1_i
        .type           _Z17difference_signalPKfS0_S0_S0_S0_PfS1_S1_S1_i,@function
        .size           _Z17difference_signalPKfS0_S0_S0_S0_PfS1_S1_S1_i,(.L_x_144 - _Z17difference_signalPKfS0_S0_S0_S0_PfS1_S1_S1_i)
        .other          _Z17difference_signalPKfS0_S0_S0_S0_PfS1_S1_S1_i,@"STO_CUDA_ENTRY STV_DEFAULT"
_Z17difference_signalPKfS0_S0_S0_S0_PfS1_S1_S1_i:
.text._Z17difference_signalPKfS0_S0_S0_S0_PfS1_S1_S1_i:
[----:B------:R-:W-:Y:S01]  /*0000*/  LDC R1, c[0x0][0x37c] ;  /* 0x0000df00ff017b82 */ /* 0x000fe20000000800 */
[----:B------:R-:W0:Y:S07]  /*0010*/  S2R R3, SR_CTAID.X ;  /* 0x0000000000037919 */ /* 0x000e2e0000002500 */
[----:B------:R-:W1:Y:S01]  /*0020*/  LDC R2, c[0x0][0x3c8] ;  /* 0x0000f200ff027b82 */ /* 0x000e620000000800 */
[----:B------:R-:W-:Y:S01]  /*0030*/  IMAD.MOV.U32 R10, RZ, RZ, 0xe0 ;  /* 0x000000e0ff0a7424 */ /* 0x000fe200078e00ff */
[----:B------:R-:W2:Y:S01]  /*0040*/  LDCU.128 UR8, c[0x0][0x380] ;  /* 0x00007000ff0877ac */ /* 0x000ea20008000c00 */
[----:B------:R-:W3:Y:S01]  /*0050*/  S2R R11, SR_TID.X ;  /* 0x00000000000b7919 */ /* 0x000ee20000002100 */
[----:B------:R-:W-:Y:S01]  /*0060*/  IMAD.MOV.U32 R16, RZ, RZ, 0xc400 ;  /* 0x0000c400ff107424 */ /* 0x000fe200078e00ff */
[----:B------:R-:W4:Y:S01]  /*0070*/  LDCU.64 UR4, c[0x0][0x358] ;  /* 0x00006b00ff0477ac */ /* 0x000f220008000a00 */
[----:B------:R-:W5:Y:S01]  /*0080*/  LDCU.128 UR20, c[0x0][0x3a0] ;  /* 0x00007400ff1477ac */ /* 0x000f620008000c00 */
[----:B------:R-:W5:Y:S01]  /*0090*/  LDCU.128 UR12, c[0x0][0x390] ;  /* 0x00007200ff0c77ac */ /* 0x000f620008000c00 */
[----:B------:R-:W5:Y:S01]  /*00a0*/  LDCU.128 UR16, c[0x0][0x3b0] ;  /* 0x00007600ff1077ac */ /* 0x000f620008000c00 */
[----:B------:R-:W5:Y:S01]  /*00b0*/  LDCU.64 UR6, c[0x0][0x3c0] ;  /* 0x00007800ff0677ac */ /* 0x000f620008000a00 */
[----:B-1----:R-:W-:-:S02]  /*00c0*/  IMAD R2, R2, 0x15ee0, RZ ;  /* 0x00015ee002027824 */ /* 0x002fc400078e02ff */
[C---:B0-----:R-:W-:Y:S02]  /*00d0*/  IMAD R0, R3.reuse, R10, 0x1c0 ;  /* 0x000001c003007424 */ /* 0x041fe400078e020a */
[----:B------:R-:W-:-:S03]  /*00e0*/  IMAD R16, R3, R16, 0x18800 ;  /* 0x0001880003107424 */ /* 0x000fc600078e0210 */
[C---:B---3--:R-:W-:Y:S02]  /*00f0*/  IADD3 R7, P0, PT, R0.reuse, R11, RZ ;  /* 0x0000000b00077210 */ /* 0x048fe40007f1e0ff */
[----:B------:R-:W-:Y:S02]  /*0100*/  SHF.R.S32.HI R9, RZ, 0x1f, R16 ;  /* 0x0000001fff097819 */ /* 0x000fe40000011410 */
[----:B------:R-:W-:Y:S02]  /*0110*/  LEA.HI.X.SX32 R6, R0, RZ, 0x1, P0 ;  /* 0x000000ff00067211 */ /* 0x000fe400000f0eff */
[C---:B------:R-:W-:Y:S02]  /*0120*/  IADD3 R4, P0, PT, R2.reuse, R7, RZ ;  /* 0x0000000702047210 */ /* 0x040fe40007f1e0ff */
[----:B------:R-:W-:Y:S02]  /*0130*/  LOP3.LUT R0, R11, R16, RZ, 0xfc, !PT ;  /* 0x000000100b007212 */ /* 0x000fe400078efcff */
[----:B------:R-:W-:Y:S01]  /*0140*/  LEA.HI.X.SX32 R3, R2, R6, 0x1, P0 ;  /* 0x0000000602037211 */ /* 0x000fe200000f0eff */
[----:B------:R-:W-:Y:S01]  /*0150*/  IMAD.SHL.U32 R8, R4, 0x4, RZ ;  /* 0x0000000404087824 */ /* 0x000fe200078e00ff */
[----:B--2---:R-:W-:-:S02]  /*0160*/  LEA R2, P1, R0, UR8, 0x2 ;  /* 0x0000000800027c11 */ /* 0x004fc4000f8210ff */
[----:B------:R-:W-:Y:S02]  /*0170*/  SHF.L.U64.HI R4, R4, 0x2, R3 ;  /* 0x0000000204047819 */ /* 0x000fe40000010203 */
[----:B------:R-:W-:Y:S02]  /*0180*/  IADD3 R12, P0, PT, R8, UR10, RZ ;  /* 0x0000000a080c7c10 */ /* 0x000fe4000ff1e0ff */
[----:B------:R-:W-:Y:S02]  /*0190*/  LEA.HI.X R3, R0, UR9, R9, 0x2, P1 ;  /* 0x0000000900037c11 */ /* 0x000fe400088f1409 */
[----:B------:R-:W-:-:S03]  /*01a0*/  IADD3.X R13, PT, PT, R4, UR11, RZ, P0, !PT ;  /* 0x0000000b040d7c10 */ /* 0x000fc600087fe4ff */
[----:B----4-:R-:W2:Y:S04]  /*01b0*/  LDG.E R17, desc[UR4][R2.64+0x27654] ;  /* 0x0276540402117981 */ /* 0x010ea8000c1e1900 */
[----:B------:R-:W2:Y:S01]  /*01c0*/  LDG.E R12, desc[UR4][R12.64+0x54] ;  /* 0x000054040c0c7981 */ /* 0x000ea2000c1e1900 */
[C---:B------:R-:W-:Y:S01]  /*01d0*/  IMAD.SHL.U32 R5, R7.reuse, 0x4, RZ ;  /* 0x0000000407057824 */ /* 0x040fe200078e00ff */
[----:B------:R-:W-:Y:S02]  /*01e0*/  SHF.L.U64.HI R0, R7, 0x2, R6 ;  /* 0x0000000207007819 */ /* 0x000fe40000010206 */
[----:B-----5:R-:W-:Y:S02]  /*01f0*/  IADD3 R6, P1, PT, R8, UR14, RZ ;  /* 0x0000000e08067c10 */ /* 0x020fe4000ff3e0ff */
[----:B------:R-:W-:-:S02]  /*0200*/  IADD3 R14, P0, PT, R5, UR22, RZ ;  /* 0x00000016050e7c10 */ /* 0x000fc4000ff1e0ff */
[----:B------:R-:W-:Y:S02]  /*0210*/  IADD3.X R7, PT, PT, R4, UR15, RZ, P1, !PT ;  /* 0x0000000f04077c10 */ /* 0x000fe40008ffe4ff */
[----:B------:R-:W-:Y:S01]  /*0220*/  IADD3.X R15, PT, PT, R0, UR23, RZ, P0, !PT ;  /* 0x00000017000f7c10 */ /* 0x000fe200087fe4ff */
[----:B--2---:R-:W-:-:S05]  /*0230*/  FADD R19, R12, -R17 ;  /* 0x800000110c137221 */ /* 0x004fca0000000000 */
[----:B------:R0:W-:Y:S04]  /*0240*/  STG.E desc[UR4][R14.64+0x54], R19 ;  /* 0x000054130e007986 */ /* 0x0001e8000c101904 */
[----:B------:R-:W2:Y:S04]  /*0250*/  LDG.E R3, desc[UR4][R2.64+0x4654] ;  /* 0x0046540402037981 */ /* 0x000ea8000c1e1900 */
[----:B------:R-:W2:Y:S01]  /*0260*/  LDG.E R6, desc[UR4][R6.64+0x54] ;  /* 0x0000540406067981 */ /* 0x000ea2000c1e1900 */
[----:B------:R-:W-:-:S05]  /*0270*/  IMAD R11, R11, R10, 0x1260 ;  /* 0x000012600b0b7424 */ /* 0x000fca00078e020a */
[----:B------:R-:W-:Y:S02]  /*0280*/  IADD3 R11, P1, PT, R16, R11, RZ ;  /* 0x0000000b100b7210 */ /* 0x000fe40007f3e0ff */
[----:B------:R-:W-:Y:S02]  /*0290*/  IADD3 R16, P2, PT, R8, UR12, RZ ;  /* 0x0000000c08107c10 */ /* 0x000fe4000ff5e0ff */
[----:B------:R-:W-:Y:S01]  /*02a0*/  LEA R10, P0, R11, UR8, 0x2 ;  /* 0x000000080b0a7c11 */ /* 0x000fe2000f8010ff */
[----:B------:R-:W-:Y:S01]  /*02b0*/  IMAD.X R18, RZ, RZ, R9, P1 ;  /* 0x000000ffff127224 */ /* 0x000fe200008e0609 */
[----:B------:R-:W-:Y:S02]  /*02c0*/  IADD3 R12, P1, PT, R5, UR18, RZ ;  /* 0x00000012050c7c10 */ /* 0x000fe4000ff3e0ff */
[----:B------:R-:W-:Y:S02]  /*02d0*/  IADD3.X R17, PT, PT, R4, UR13, RZ, P2, !PT ;  /* 0x0000000d04117c10 */ /* 0x000fe400097fe4ff */
[----:B------:R-:W-:-:S02]  /*02e0*/  IADD3.X R13, PT, PT, R0, UR19, RZ, P1, !PT ;  /* 0x00000013000d7c10 */ /* 0x000fc40008ffe4ff */
[----:B------:R-:W-:Y:S01]  /*02f0*/  LEA.HI.X R11, R11, UR9, R18, 0x2, P0 ;  /* 0x000000090b0b7c11 */ /* 0x000fe200080f1412 */
[----:B--2---:R-:W-:-:S05]  /*0300*/  FADD R7, R6, -R3 ;  /* 0x8000000306077221 */ /* 0x004fca0000000000 */
[----:B------:R-:W-:Y:S04]  /*0310*/  STG.E desc[UR4][R12.64+0x54], R7 ;  /* 0x000054070c007986 */ /* 0x000fe8000c101904 */
[----:B------:R-:W2:Y:S04]  /*0320*/  LDG.E R16, desc[UR4][R16.64+0x54] ;  /* 0x0000540410107981 */ /* 0x000ea8000c1e1900 */
[----:B0-----:R-:W2:Y:S01]  /*0330*/  LDG.E R15, desc[UR4][R10.64+0x2d0] ;  /* 0x0002d0040a0f7981 */ /* 0x001ea2000c1e1900 */
[----:B------:R-:W-:Y:S02]  /*0340*/  IADD3 R2, P0, PT, R5, UR16, RZ ;  /* 0x0000001005027c10 */ /* 0x000fe4000ff1e0ff */
[----:B------:R-:W-:-:S02]  /*0350*/  IADD3 R8, P1, PT, R8, UR20, RZ ;  /* 0x0000001408087c10 */ /* 0x000fc4000ff3e0ff */
[----:B------:R-:W-:Y:S02]  /*0360*/  IADD3.X R3, PT, PT, R0, UR17, RZ, P0, !PT ;  /* 0x0000001100037c10 */ /* 0x000fe400087fe4ff */
[----:B------:R-:W-:Y:S01]  /*0370*/  IADD3.X R9, PT, PT, R4, UR21, RZ, P1, !PT ;  /* 0x0000001504097c10 */ /* 0x000fe20008ffe4ff */
[----:B--2---:R-:W-:-:S05]  /*0380*/  FADD R15, R16, -R15 ;  /* 0x8000000f100f7221 */ /* 0x004fca0000000000 */
[----:B------:R-:W-:Y:S04]  /*0390*/  STG.E desc[UR4][R2.64+0x54], R15 ;  /* 0x0000540f02007986 */ /* 0x000fe8000c101904 */
[----:B------:R-:W2:Y:S04]  /*03a0*/  LDG.E R19, desc[UR4][R10.64+0x50] ;  /* 0x000050040a137981 */ /* 0x000ea8000c1e1900 */
[----:B------:R-:W2:Y:S01]  /*03b0*/  LDG.E R8, desc[UR4][R8.64+0x54] ;  /* 0x0000540408087981 */ /* 0x000ea2000c1e1900 */
[----:B------:R-:W-:-:S04]  /*03c0*/  IADD3 R4, P0, PT, R5, UR6, RZ ;  /* 0x0000000605047c10 */ /* 0x000fc8000ff1e0ff */
[----:B------:R-:W-:Y:S01]  /*03d0*/  IADD3.X R5, PT, PT, R0, UR7, RZ, P0, !PT ;  /* 0x0000000700057c10 */ /* 0x000fe200087fe4ff */
[----:B--2---:R-:W-:-:S05]  /*03e0*/  FADD R19, R8, -R19 ;  /* 0x8000001308137221 */ /* 0x004fca0000000000 */
[----:B------:R-:W-:Y:S01]  /*03f0*/  STG.E desc[UR4][R4.64+0x54], R19 ;  /* 0x0000541304007986 */ /* 0x000fe2000c101904 */
[----:B------:R-:W-:Y:S05]  /*0400*/  EXIT ;  /* 0x000000000000794d */ /* 0x000fea0003800000 */
.L_x_75:
        /* <DEDUP_REMOVED lines=15> */
.L_x_144:


//--------------------- .text._Z14initial_signalPKfPfS1_S1_S1_i --------------------------
	.section	.text._Z14initial_signalPKfPfS1_S1_S1_i,"ax",@progbits
	.align	128
        .global         _Z14initial_signalPKfPfS1_S1_S1_i
        .type           _Z14initial_signalPKfPfS1_S1_S1_i,@function
        .size           _Z14initial_signalPKfPfS1_S1_S1_i,(.L_x_145 - _Z14initial_signalPKfPfS1_S1_S1_i)
        .other          _Z14initial_signalPKfPfS1_S1_S1_i,@"STO_CUDA_ENTRY STV_DEFAULT"
_Z14initial_signalPKfPfS1_S1_S1_i:
.text._Z14initial_signalPKfPfS1_S1_S1_i:
[----:B------:R-:W-:Y:S01]  /*0000*/  LDC R1, c[0x0][0x37c] ;  /* 0x0000df00ff017b82 */ /* 0x000fe20000000800 */
[----:B------:R-:W0:Y:S01]  /*0010*/  S2R R4, SR_CTAID.X ;  /* 0x0000000000047919 */ /* 0x000e220000002500 */
[----:B------:R-:W1:Y:S01]  /*0020*/  LDCU.128 UR8, c[0x0][0x380] ;  /* 0x00007000ff0877ac */ /* 0x000e620008000c00 */
[----:B------:R-:W-:Y:S01]  /*0030*/  IMAD.MOV.U32 R3, RZ, RZ, 0xc400 ;  /* 0x0000c400ff037424 */ /* 0x000fe200078e00ff */
[----:B------:R-:W2:Y:S01]  /*0040*/  S2R R5, SR_TID.X ;  /* 0x0000000000057919 */ /* 0x000ea20000002100 */
[----:B------:R-:W3:Y:S01]  /*0050*/  LDCU.64 UR6, c[0x0][0x358] ;  /* 0x00006b00ff0677ac */ /* 0x000ee20008000a00 */
[----:B------:R-:W4:Y:S01]  /*0060*/  LDCU UR4, c[0x0][0x3a8] ;  /* 0x00007500ff0477ac */ /* 0x000f220008000800 */
[----:B------:R-:W-:Y:S01]  /*0070*/  IMAD.MOV.U32 R9, RZ, RZ, 0xe0 ;  /* 0x000000e0ff097424 */ /* 0x000fe200078e00ff */
[----:B------:R-:W5:Y:S01]  /*0080*/  LDCU.128 UR12, c[0x0][0x390] ;  /* 0x00007200ff0c77ac */ /* 0x000f620008000c00 */
[----:B0-----:R-:W-:-:S05]  /*0090*/  IMAD R0, R4, R3, 0x18800 ;  /* 0x0001880004007424 */ /* 0x001fca00078e0203 */
[----:B--2---:R-:W-:Y:S02]  /*00a0*/  LOP3.LUT R3, R5, R0, RZ, 0xfc, !PT ;  /* 0x0000000005037212 */ /* 0x004fe400078efcff */
[----:B------:R-:W-:Y:S02]  /*00b0*/  SHF.R.S32.HI R8, RZ, 0x1f, R0 ;  /* 0x0000001fff087819 */ /* 0x000fe40000011400 */
[----:B-1----:R-:W-:-:S04]  /*00c0*/  LEA R2, P0, R3, UR8, 0x2 ;  /* 0x0000000803027c11 */ /* 0x002fc8000f8010ff */
[----:B------:R-:W-:-:S05]  /*00d0*/  LEA.HI.X R3, R3, UR9, R8, 0x2, P0 ;  /* 0x0000000903037c11 */ /* 0x000fca00080f1408 */
[----:B---3--:R-:W2:Y:S01]  /*00e0*/  LDG.E R11, desc[UR6][R2.64+0x27654] ;  /* 0x02765406020b7981 */ /* 0x008ea2000c1e1900 */
[----:B----4-:R-:W-:Y:S01]  /*00f0*/  UIMAD UR4, UR4, 0x15ee0, URZ ;  /* 0x00015ee0040478a4 */ /* 0x010fe2000f8e02ff */
[----:B------:R-:W-:-:S03]  /*0100*/  IMAD R4, R4, R9, 0x1c0 ;  /* 0x000001c004047424 */ /* 0x000fc600078e0209 */
[----:B------:R-:W-:Y:S02]  /*0110*/  USHF.R.S32.HI UR5, URZ, 0x1f, UR4 ;  /* 0x0000001fff057899 */ /* 0x000fe40008011404 */
[----:B------:R-:W-:Y:S02]  /*0120*/  SHF.R.S32.HI R6, RZ, 0x1f, R4 ;  /* 0x0000001fff067819 */ /* 0x000fe40000011404 */
[----:B------:R-:W-:-:S04]  /*0130*/  IADD3 R4, P0, P1, R4, UR4, R5 ;  /* 0x0000000404047c10 */ /* 0x000fc8000f91e005 */
[----:B------:R-:W-:Y:S01]  /*0140*/  IADD3.X R7, PT, PT, R6, UR5, RZ, P0, P1 ;  /* 0x0000000506077c10 */ /* 0x000fe200087e24ff */
[C---:B------:R-:W-:Y:S02]  /*0150*/  IMAD.SHL.U32 R10, R4.reuse, 0x4, RZ ;  /* 0x00000004040a7824 */ /* 0x040fe400078e00ff */
[----:B------:R-:W-:Y:S01]  /*0160*/  IMAD R5, R5, R9, 0x1260 ;  /* 0x0000126005057424 */ /* 0x000fe200078e0209 */
[----:B------:R-:W-:Y:S01]  /*0170*/  SHF.L.U64.HI R12, R4, 0x2, R7 ;  /* 0x00000002040c7819 */ /* 0x000fe20000010207 */
[----:B------:R-:W0:Y:S01]  /*0180*/  LDCU.64 UR4, c[0x0][0x3a0] ;  /* 0x00007400ff0477ac */ /* 0x000e220008000a00 */
[----:B------:R-:W-:-:S04]  /*0190*/  IADD3 R6, P0, PT, R10, UR10, RZ ;  /* 0x0000000a0a067c10 */ /* 0x000fc8000ff1e0ff */
[----:B------:R-:W-:-:S05]  /*01a0*/  IADD3.X R7, PT, PT, R12, UR11, RZ, P0, !PT ;  /* 0x0000000b0c077c10 */ /* 0x000fca00087fe4ff */
[----:B--2---:R1:W-:Y:S04]  /*01b0*/  STG.E desc[UR6][R6.64+0x54], R11 ;  /* 0x0000540b06007986 */ /* 0x0043e8000c101906 */
[----:B------:R-:W2:Y:S01]  /*01c0*/  LDG.E R13, desc[UR6][R2.64+0x4654] ;  /* 0x00465406020d7981 */ /* 0x000ea2000c1e1900 */
[----:B------:R-:W-:-:S04]  /*01d0*/  IADD3 R5, P1, PT, R0, R5, RZ ;  /* 0x0000000500057210 */ /* 0x000fc80007f3e0ff */
[----:B------:R-:W-:Y:S01]  /*01e0*/  LEA R4, P0, R5, UR8, 0x2 ;  /* 0x0000000805047c11 */ /* 0x000fe2000f8010ff */
[----:B------:R-:W-:Y:S01]  /*01f0*/  IMAD.X R0, RZ, RZ, R8, P1 ;  /* 0x000000ffff007224 */ /* 0x000fe200008e0608 */
[----:B-----5:R-:W-:-:S04]  /*0200*/  IADD3 R8, P1, PT, R10, UR14, RZ ;  /* 0x0000000e0a087c10 */ /* 0x020fc8000ff3e0ff */
[----:B------:R-:W-:Y:S02]  /*0210*/  IADD3.X R9, PT, PT, R12, UR15, RZ, P1, !PT ;  /* 0x0000000f0c097c10 */ /* 0x000fe40008ffe4ff */
[----:B------:R-:W-:-:S03]  /*0220*/  LEA.HI.X R5, R5, UR9, R0, 0x2, P0 ;  /* 0x0000000905057c11 */ /* 0x000fc600080f1400 */
[----:B--2---:R-:W-:Y:S04]  /*0230*/  STG.E desc[UR6][R8.64+0x54], R13 ;  /* 0x0000540d08007986 */ /* 0x004fe8000c101906 */
[----:B-1----:R-:W2:Y:S01]  /*0240*/  LDG.E R11, desc[UR6][R4.64+0x2d0] ;  /* 0x0002d006040b7981 */ /* 0x002ea2000c1e1900 */
[----:B------:R-:W-:-:S04]  /*0250*/  IADD3 R2, P0, PT, R10, UR12, RZ ;  /* 0x0000000c0a027c10 */ /* 0x000fc8000ff1e0ff */
[----:B------:R-:W-:Y:S02]  /*0260*/  IADD3.X R3, PT, PT, R12, UR13, RZ, P0, !PT ;  /* 0x0000000d0c037c10 */ /* 0x000fe400087fe4ff */
[----:B0-----:R-:W-:-:S03]  /*0270*/  IADD3 R6, P0, PT, R10, UR4, RZ ;  /* 0x000000040a067c10 */ /* 0x001fc6000ff1e0ff */
[----:B--2---:R-:W-:Y:S04]  /*0280*/  STG.E desc[UR6][R2.64+0x54], R11 ;  /* 0x0000540b02007986 */ /* 0x004fe8000c101906 */
[----:B------:R-:W2:Y:S01]  /*0290*/  LDG.E R15, desc[UR6][R4.64+0x50] ;  /* 0x00005006040f7981 */ /* 0x000ea2000c1e1900 */
[----:B------:R-:W-:-:S05]  /*02a0*/  IADD3.X R7, PT, PT, R12, UR5, RZ, P0, !PT ;  /* 0x000000050c077c10 */ /* 0x000fca00087fe4ff */
[----:B--2---:R-:W-:Y:S01]  /*02b0*/  STG.E desc[UR6][R6.64+0x54], R15 ;  /* 0x0000540f06007986 */ /* 0x004fe2000c101906 */
[----:B------:R-:W-:Y:S05]  /*02c0*/  EXIT ;  /* 0x000000000000794d */ /* 0x000fea0003800000 */
.L_x_76:
        /* <DEDUP_REMOVED lines=11> */
.L_x_145:


//--------------------- .text._Z22propagation_at_cornersPf --------------------------
	.section	.text._Z22propagation_at_cornersPf,"ax",@progbits
	.align	128
        .global         _Z22propagation_at_cornersPf
        .type           _Z22propagation_at_cornersPf,@function
        .size           _Z22propagation_at_cornersPf,(.L_x_146 - _Z22propagation_at_cornersPf)
        .other          _Z22propagation_at_cornersPf,@"STO_CUDA_ENTRY STV_DEFAULT"
_Z22propagation_at_cornersPf:
.text._Z22propagation_at_cornersPf:
[----:B------:R-:W-:Y:S01]  /*0000*/  LDC R1, c[0x0][0x37c] ;  /* 0x0000df00ff017b82 */ /* 0x000fe20000000800 */
[----:B------:R-:W0:Y:S07]  /*0010*/  S2R R5, SR_TID.X ;  /* 0x0000000000057919 */ /* 0x000e2e0000002100 */
[----:B------:R-:W1:Y:S01]  /*0020*/  LDC.64 R2, c[0x0][0x380] ;  /* 0x0000e000ff027b82 */ /* 0x000e620000000a00 */
[----:B------:R-:W2:Y:S01]  /*0030*/  LDCU.64 UR4, c[0x0][0x358] ;  /* 0x00006b00ff0477ac */ /* 0x000ea20008000a00 */
[----:B0-----:R-:W-:-:S02]  /*0040*/  IMAD R7, R5, 0xc400, RZ ;  /* 0x0000c40005077824 */ /* 0x001fc400078e02ff */
[----:B-1----:R-:W-:-:S04]  /*0050*/  IMAD.WIDE.U32 R4, R5, 0x4, R2 ;  /* 0x0000000405047825 */ /* 0x002fc800078e0002 */
[----:B------:R-:W-:Y:S01]  /*0060*/  IMAD.WIDE.U32 R2, R7, 0x4, R2 ;  /* 0x0000000407027825 */ /* 0x000fe200078e0002 */
[----:B--2---:R-:W2:Y:S04]  /*0070*/  LDG.E R0, desc[UR4][R4.64+0x380] ;  /* 0x0003800404007981 */ /* 0x004ea8000c1e1900 */
        /* <DEDUP_REMOVED lines=20> */
.L_x_77:
        /* <DEDUP_REMOVED lines=12> */
.L_x_146:


//--------------------- .text._Z11propagationiiiiPKfPfi --------------------------
	.section	.text._Z11propagationiiiiPKfPfi,"ax",@progbits
	.align	128
        .global         _Z11propagationiiiiPKfPfi
        .type           _Z11propagationiiiiPKfPfi,@function
        .size           _Z11propagationiiiiPKfPfi,(.L_x_136 - _Z11propagationiiiiPKfPfi)
        .other          _Z11propagationiiiiPKfPfi,@"STO_CUDA_ENTRY STV_DEFAULT"
_Z11propagationiiiiPKfPfi:
.text._Z11propagationiiiiPKfPfi:
        /* <DEDUP_REMOVED lines=12> */
[----:B------:R-:W0:Y:S01]  /*00c0*/  LDC R14, c[0x0][0x3a0] ;  /* 0x0000e800ff0e7b82 */ /* 0x000e220000000800 */
[----:B------:R-:W1:Y:S01]  /*00d0*/  LDCU.64 UR6, c[0x0][0x358] ;  /* 0x00006b00ff0677ac */ /* 0x000e620008000a00 */
[----:B------:R-:W-:-:S06]  /*00e0*/  IMAD R7, R12, 0xe0, R13 ;  /* 0x000000e00c077824 */ /* 0x000fcc00078e020d */
[----:B------:R-:W2:Y:S01]  /*00f0*/  LDC.64 R4, c[0x0][0x398] ;  /* 0x0000e600ff047b82 */ /* 0x000ea20000000a00 */
[----:B0-----:R-:W-:-:S04]  /*0100*/  IMAD R3, R14, 0xc400, R7 ;  /* 0x0000c4000e037824 */ /* 0x001fc800078e0207 */
[----:B--2---:R-:W-:-:S05]  /*0110*/  IMAD.WIDE R4, R3, 0x4, R4 ;  /* 0x0000000403047825 */ /* 0x004fca00078e0204 */
[----:B-1----:R-:W2:Y:S01]  /*0120*/  LDG.E R3, desc[UR6][R4.64] ;  /* 0x0000000604037981 */ /* 0x002ea2000c1e1900 */
[----:B------:R-:W-:Y:S01]  /*0130*/  MOV R0, 0x400 ;  /* 0x0000040000007802 */ /* 0x000fe20000000f00 */
[----:B------:R-:W-:Y:S01]  /*0140*/  BSSY.RECONVERGENT B0, `(.L_x_78) ;  /* 0x0000014000007945 */ /* 0x000fe20003800200 */
[----:B------:R-:W-:Y:S01]  /*0150*/  LOP3.LUT R8, R15, 0xff, RZ, 0xc0, !PT ;  /* 0x000000ff0f087812 */ /* 0x000fe200078ec0ff */
[----:B------:R-:W0:Y:S01]  /*0160*/  S2R R9, SR_CgaCtaId ;  /* 0x0000000000097919 */ /* 0x000e220000008800 */
[----:B------:R-:W-:Y:S02]  /*0170*/  IMAD R14, R14, 0xc400, RZ ;  /* 0x0000c4000e0e7824 */ /* 0x000fe400078e02ff */
[----:B------:R-:W-:Y:S02]  /*0180*/  ISETP.NE.AND P0, PT, R8, 0xf, PT ;  /* 0x0000000f0800780c */ /* 0x000fe40003f05270 */
[----:B0-----:R-:W-:-:S05]  /*0190*/  LEA R0, R9, R0, 0x18 ;  /* 0x0000000009007211 */ /* 0x001fca00078ec0ff */
[----:B------:R-:W-:-:S05]  /*01a0*/  IMAD R2, R15, 0x48, R0 ;  /* 0x000000480f027824 */ /* 0x000fca00078e0200 */
[----:B------:R-:W-:-:S05]  /*01b0*/  LEA R6, R11, R2, 0x2 ;  /* 0x000000020b067211 */ /* 0x000fca00078e10ff */
[----:B--2---:R0:W-:Y:S01]  /*01c0*/  STS [R6+0x4c], R3 ;  /* 0x00004c0306007388 */ /* 0x0041e20000000800 */
[----:B------:R-:W-:Y:S05]  /*01d0*/  @!P0 BRA `(.L_x_79) ;  /* 0x00000000001c8947 */ /* 0x000fea0003800000 */
[----:B0-----:R-:W-:-:S04]  /*01e0*/  PRMT R3, R15, 0x9910, RZ ;  /* 0x000099100f037816 */ /* 0x001fc800000000ff */
[----:B------:R-:W-:-:S13]  /*01f0*/  ISETP.NE.AND P0, PT, R3, RZ, PT ;  /* 0x000000ff0300720c */ /* 0x000fda0003f05270 */
[----:B------:R-:W-:Y:S05]  /*0200*/  @P0 BRA `(.L_x_80) ;  /* 0x00000000001c0947 */ /* 0x000fea0003800000 */
[----:B------:R-:W2:Y:S01]  /*0210*/  LDG.E R3, desc[UR6][R4.64+-0x380] ;  /* 0xfffc800604037981 */ /* 0x000ea2000c1e1900 */
[----:B------:R-:W-:-:S05]  /*0220*/  IMAD R0, R11, 0x4, R0 ;  /* 0x000000040b007824 */ /* 0x000fca00078e0200 */
[----:B--2---:R0:W-:Y:S01]  /*0230*/  STS [R0+0x4], R3 ;  /* 0x0000040300007388 */ /* 0x0041e20000000800 */
[----:B------:R-:W-:Y:S05]  /*0240*/  BRA `(.L_x_80) ;  /* 0x00000000000c7947 */ /* 0x000fea0003800000 */
.L_x_79:
[----:B0-----:R-:W2:Y:S01]  /*0250*/  LDG.E R3, desc[UR6][R4.64+0x380] ;  /* 0x0003800604037981 */ /* 0x001ea2000c1e1900 */
[----:B------:R-:W-:-:S05]  /*0260*/  LEA R0, R11, R0, 0x2 ;  /* 0x000000000b007211 */ /* 0x000fca00078e10ff */
[----:B--2---:R1:W-:Y:S02]  /*0270*/  STS [R0+0x4cc], R3 ;  /* 0x0004cc0300007388 */ /* 0x0043e40000000800 */
.L_x_80:
[----:B------:R-:W-:Y:S05]  /*0280*/  BSYNC.RECONVERGENT B0 ;  /* 0x0000000000007941 */ /* 0x000fea0003800200 */
.L_x_78:
[----:B------:R-:W-:Y:S01]  /*0290*/  ISETP.NE.AND P0, PT, R11, 0xf, PT ;  /* 0x0000000f0b00780c */ /* 0x000fe20003f05270 */
[----:B------:R-:W-:-:S12]  /*02a0*/  BSSY.RECONVERGENT B0, `(.L_x_81) ;  /* 0x0000009000007945 */ /* 0x000fd80003800200 */
[----:B------:R-:W-:Y:S05]  /*02b0*/  @!P0 BRA `(.L_x_82) ;  /* 0x0000000000148947 */ /* 0x000fea0003800000 */
[----:B------:R-:W-:-:S13]  /*02c0*/  ISETP.NE.AND P0, PT, R11, RZ, PT ;  /* 0x000000ff0b00720c */ /* 0x000fda0003f05270 */
[----:B------:R-:W-:Y:S05]  /*02d0*/  @P0 BRA `(.L_x_83) ;  /* 0x0000000000140947 */ /* 0x000fea0003800000 */
[----:B01----:R-:W2:Y:S04]  /*02e0*/  LDG.E R3, desc[UR6][R4.64+-0x4] ;  /* 0xfffffc0604037981 */ /* 0x003ea8000c1e1900 */
[----:B--2---:R2:W-:Y:S01]  /*02f0*/  STS [R2+0x48], R3 ;  /* 0x0000480302007388 */ /* 0x0045e20000000800 */
[----:B------:R-:W-:Y:S05]  /*0300*/  BRA `(.L_x_83) ;  /* 0x0000000000087947 */ /* 0x000fea0003800000 */
.L_x_82:
[----:B01----:R-:W2:Y:S04]  /*0310*/  LDG.E R3, desc[UR6][R4.64+0x4] ;  /* 0x0000040604037981 */ /* 0x003ea8000c1e1900 */
[----:B--2---:R0:W-:Y:S02]  /*0320*/  STS [R2+0x8c], R3 ;  /* 0x00008c0302007388 */ /* 0x0041e40000000800 */
.L_x_83:
[----:B------:R-:W-:Y:S05]  /*0330*/  BSYNC.RECONVERGENT B0 ;  /* 0x0000000000007941 */ /* 0x000fea0003800200 */
.L_x_81:
[----:B012---:R-:W0:Y:S02]  /*0340*/  LDC.64 R2, c[0x0][0x390] ;  /* 0x0000e400ff027b82 */ /* 0x007e240000000a00 */
[----:B0-----:R-:W-:-:S06]  /*0350*/  IMAD.WIDE R2, R7, 0x4, R2 ;  /* 0x0000000407027825 */ /* 0x001fcc00078e0202 */
[----:B------:R-:W-:Y:S06]  /*0360*/  BAR.SYNC.DEFER_BLOCKING 0x0 ;  /* 0x0000000000007b1d */ /* 0x000fec0000010000 */
[----:B------:R-:W2:Y:S01]  /*0370*/  LDG.E R2, desc[UR6][R2.64] ;  /* 0x0000000602027981 */ /* 0x000ea2000c1e1900 */
[----:B------:R-:W-:Y:S01]  /*0380*/  BSSY.RECONVERGENT B0, `(.L_x_84) ;  /* 0x000000d000007945 */ /* 0x000fe20003800200 */
[----:B--2---:R-:W-:-:S04]  /*0390*/  FADD R0, R2, 1 ;  /* 0x3f80000002007421 */ /* 0x004fc80000000000 */
[----:B------:R-:W-:Y:S01]  /*03a0*/  VIADD R8, R0, 0xf3000000 ;  /* 0xf300000000087836 */ /* 0x000fe20000000000 */
[----:B------:R0:W1:Y:S04]  /*03b0*/  MUFU.RSQ R7, R0 ;  /* 0x0000000000077308 */ /* 0x0000680000001400 */
[----:B------:R-:W-:-:S13]  /*03c0*/  ISETP.GT.U32.AND P0, PT, R8, 0x727fffff, PT ;  /* 0x727fffff0800780c */ /* 0x000fda0003f04070 */
[----:B01----:R-:W-:Y:S05]  /*03d0*/  @!P0 BRA `(.L_x_85) ;  /* 0x00000000000c8947 */ /* 0x003fea0003800000 */
[----:B------:R-:W-:-:S07]  /*03e0*/  MOV R10, 0x400 ;  /* 0x00000400000a7802 */ /* 0x000fce0000000f00 */
[----:B------:R-:W-:Y:S05]  /*03f0*/  CALL.REL.NOINC `($__internal_5_$__cuda_sm20_sqrt_rn_f32_slowpath) ;  /* 0x0000001400147944 */ /* 0x000fea0003c00000 */
[----:B------:R-:W-:Y:S05]  /*0400*/  BRA `(.L_x_86) ;  /* 0x0000000000107947 */ /* 0x000fea0003800000 */
.L_x_85:
[----:B------:R-:W-:Y:S01]  /*0410*/  FMUL.FTZ R9, R0, R7 ;  /* 0x0000000700097220 */ /* 0x000fe20000410000 */
[----:B------:R-:W-:-:S03]  /*0420*/  FMUL.FTZ R7, R7, 0.5 ;  /* 0x3f00000007077820 */ /* 0x000fc60000410000 */
[----:B------:R-:W-:-:S04]  /*0430*/  FFMA R0, -R9, R9, R0 ;  /* 0x0000000909007223 */ /* 0x000fc80000000100 */
[----:B------:R-:W-:-:S07]  /*0440*/  FFMA R9, R0, R7, R9 ;  /* 0x0000000700097223 */ /* 0x000fce0000000009 */
.L_x_86:
[----:B------:R-:W-:Y:S05]  /*0450*/  BSYNC.RECONVERGENT B0 ;  /* 0x0000000000007941 */ /* 0x000fea0003800200 */
.L_x_84:
[----:B------:R-:W0:Y:S01]  /*0460*/  LDC R11, c[0x3][RZ] ;  /* 0x00c00000ff0b7b82 */ /* 0x000e220000000800 */
[----:B------:R-:W1:Y:S01]  /*0470*/  LDCU UR4, c[0x3][0xc] ;  /* 0x00c00180ff0477ac */ /* 0x000e620008000800 */
[----:B------:R-:W-:Y:S01]  /*0480*/  FMUL R9, R9, 1500 ;  /* 0x44bb800009097820 */ /* 0x000fe20000400000 */
[----:B------:R-:W-:Y:S03]  /*0490*/  BSSY.RECONVERGENT B0, `(.L_x_87) ;  /* 0x000000f000007945 */ /* 0x000fe60003800200 */
[----:B-1----:R-:W-:Y:S01]  /*04a0*/  FMUL R2, R9, UR4 ;  /* 0x0000000409027c20 */ /* 0x002fe20008400000 */
[----:B0-----:R-:W0:Y:S08]  /*04b0*/  MUFU.RCP R0, R11 ;  /* 0x0000000b00007308 */ /* 0x001e300000001000 */
[----:B------:R-:W1:Y:S01]  /*04c0*/  FCHK P0, R2, R11 ;  /* 0x0000000b02007302 */ /* 0x000e620000000000 */
[----:B0-----:R-:W-:-:S04]  /*04d0*/  FFMA R3, R0, -R11, 1 ;  /* 0x3f80000000037423 */ /* 0x001fc8000000080b */
[----:B------:R-:W-:-:S04]  /*04e0*/  FFMA R3, R0, R3, R0 ;  /* 0x0000000300037223 */ /* 0x000fc80000000000 */
[----:B------:R-:W-:-:S04]  /*04f0*/  FFMA R7, R2, R3, RZ ;  /* 0x0000000302077223 */ /* 0x000fc800000000ff */
[----:B------:R-:W-:-:S04]  /*0500*/  FFMA R0, R7, -R11, R2 ;  /* 0x8000000b07007223 */ /* 0x000fc80000000002 */
[----:B------:R-:W-:Y:S01]  /*0510*/  FFMA R7, R3, R0, R7 ;  /* 0x0000000003077223 */ /* 0x000fe20000000007 */
[----:B-1----:R-:W-:Y:S06]  /*0520*/  @!P0 BRA `(.L_x_88) ;  /* 0x0000000000148947 */ /* 0x002fec0003800000 */
[----:B------:R-:W0:Y:S01]  /*0530*/  LDCU UR4, c[0x3][URZ] ;  /* 0x00c00000ff0477ac */ /* 0x000e220008000800 */
[----:B------:R-:W-:Y:S02]  /*0540*/  MOV R15, 0x570 ;  /* 0x00000570000f7802 */ /* 0x000fe40000000f00 */
[----:B0-----:R-:W-:-:S07]  /*0550*/  MOV R3, UR4 ;  /* 0x0000000400037c02 */ /* 0x001fce0008000f00 */
[----:B------:R-:W-:Y:S05]  /*0560*/  CALL.REL.NOINC `($__internal_6_$__cuda_sm3x_div_rn_noftz_f32_slowpath) ;  /* 0x0000001400147944 */ /* 0x000fea0003c00000 */
[----:B------:R-:W-:-:S07]  /*0570*/  IMAD.MOV.U32 R7, RZ, RZ, R0 ;  /* 0x000000ffff077224 */ /* 0x000fce00078e0000 */
.L_x_88:
[----:B------:R-:W-:Y:S05]  /*0580*/  BSYNC.RECONVERGENT B0 ;  /* 0x0000000000007941 */ /* 0x000fea0003800200 */
.L_x_87:
[----:B------:R-:W0:Y:S01]  /*0590*/  LDCU.128 UR8, c[0x0][0x380] ;  /* 0x00007000ff0877ac */ /* 0x000e220008000c00 */
[----:B------:R-:W1:Y:S01]  /*05a0*/  LDC R0, c[0x0][0x3a0] ;  /* 0x0000e800ff007b82 */ /* 0x000e620000000800 */
[----:B------:R-:W-:Y:S01]  /*05b0*/  IADD3 R3, PT, PT, R13, 0x1, RZ ;  /* 0x000000010d037810 */ /* 0x000fe20007ffe0ff */
[----:B------:R-:W-:Y:S02]  /*05c0*/  VIADD R2, R12, 0x1 ;  /* 0x000000010c027836 */ /* 0x000fe40000000000 */
[----:B------:R-:W-:Y:S01]  /*05d0*/  FMUL R8, R7, -4 ;  /* 0xc080000007087820 */ /* 0x000fe20000400000 */
[----:B------:R-:W-:Y:S03]  /*05e0*/  BSSY.RECONVERGENT B0, `(.L_x_89) ;  /* 0x0000124000007945 */ /* 0x000fe60003800200 */
[----:B------:R-:W-:Y:S01]  /*05f0*/  FFMA R8, R8, R7, 2 ;  /* 0x4000000008087423 */ /* 0x000fe20000000007 */
[----:B0-----:R-:W-:-:S04]  /*0600*/  ISETP.GE.AND P0, PT, R3, UR10, PT ;  /* 0x0000000a03007c0c */ /* 0x001fc8000bf06270 */
[----:B------:R-:W-:-:S04]  /*0610*/  ISETP.LT.OR P0, PT, R2, UR8, !P0 ;  /* 0x0000000802007c0c */ /* 0x000fc8000c701670 */
[----:B------:R-:W-:-:S04]  /*0620*/  ISETP.GE.OR P0, PT, R12, UR9, P0 ;  /* 0x000000090c007c0c */ /* 0x000fc80008706670 */
[----:B------:R-:W-:-:S04]  /*0630*/  ISETP.GE.OR P0, PT, R13, UR11, P0 ;  /* 0x0000000b0d007c0c */ /* 0x000fc80008706670 */
[----:B-1----:R-:W-:-:S13]  /*0640*/  ISETP.GT.OR P0, PT, R0, 0x17, P0 ;  /* 0x000000170000780c */ /* 0x002fda0000704670 */
[----:B------:R-:W-:Y:S05]  /*0650*/  @P0 BRA `(.L_x_90) ;  /* 0x0000000800a00947 */ /* 0x000fea0003800000 */
[----:B------:R-:W0:Y:S01]  /*0660*/  LDC R3, c[0x3][0x18] ;  /* 0x00c00600ff037b82 */ /* 0x000e220000000800 */
[----:B------:R-:W1:Y:S01]  /*0670*/  LDCU UR5, c[0x3][0xc] ;  /* 0x00c00180ff0577ac */ /* 0x000e620008000800 */
[----:B------:R-:W-:Y:S01]  /*0680*/  I2FP.F32.S32 R12, R0 ;  /* 0x00000000000c7245 */ /* 0x000fe20000201400 */
[----:B------:R-:W-:Y:S01]  /*0690*/  FMUL R9, R9, R9 ;  /* 0x0000000909097220 */ /* 0x000fe20000400000 */
[----:B------:R-:W2:Y:S03]  /*06a0*/  LDCU UR4, c[0x3][0x10] ;  /* 0x00c00200ff0477ac */ /* 0x000ea60008000800 */
[----:B-1----:R-:W-:-:S04]  /*06b0*/  FMUL R9, R9, UR5 ;  /* 0x0000000509097c20 */ /* 0x002fc80008400000 */
[----:B------:R-:W-:Y:S01]  /*06c0*/  FMUL R13, R9, UR5 ;  /* 0x00000005090d7c20 */ /* 0x000fe20008400000 */
[----:B0-----:R-:W-:-:S04]  /*06d0*/  FFMA R12, R12, UR5, -R3 ;  /* 0x000000050c0c7c23 */ /* 0x001fc80008000803 */
[----:B--2---:R-:W-:-:S04]  /*06e0*/  FMUL R0, R12, UR4 ;  /* 0x000000040c007c20 */ /* 0x004fc80008400000 */
[C---:B------:R-:W-:Y:S01]  /*06f0*/  FMUL R2, R0.reuse, 0.63661974668502807617 ;  /* 0x3f22f98300027820 */ /* 0x040fe20000400000 */
[----:B------:R-:W-:-:S05]  /*0700*/  FSETP.GE.AND P0, PT, |R0|, 105615, PT ;  /* 0x47ce47800000780b */ /* 0x000fca0003f06200 */
[----:B------:R-:W0:Y:S02]  /*0710*/  F2I.NTZ R2, R2 ;  /* 0x0000000200027305 */ /* 0x000e240000203100 */
[----:B0-----:R-:W-:-:S05]  /*0720*/  I2FP.F32.S32 R3, R2 ;  /* 0x0000000200037245 */ /* 0x001fca0000201400 */
[----:B------:R-:W-:-:S04]  /*0730*/  FFMA R10, R3, -1.5707962512969970703, R0 ;  /* 0xbfc90fda030a7823 */ /* 0x000fc80000000000 */
[----:B------:R-:W-:-:S04]  /*0740*/  FFMA R10, R3, -7.5497894158615963534e-08, R10 ;  /* 0xb3a22168030a7823 */ /* 0x000fc8000000000a */
[----:B------:R-:W-:Y:S01]  /*0750*/  FFMA R9, R3, -5.3903029534742383927e-15, R10 ;  /* 0xa7c234c503097823 */ /* 0x000fe2000000000a */
[----:B------:R-:W-:Y:S06]  /*0760*/  @!P0 BRA `(.L_x_91) ;  /* 0x0000000400708947 */ /* 0x000fec0003800000 */
[----:B------:R-:W-:-:S13]  /*0770*/  FSETP.NEU.AND P0, PT, |R0|, +INF , PT ;  /* 0x7f8000000000780b */ /* 0x000fda0003f0d200 */
[----:B------:R-:W-:Y:S01]  /*0780*/  @!P0 FMUL R9, RZ, R0 ;  /* 0x00000000ff098220 */ /* 0x000fe20000400000 */
[----:B------:R-:W-:Y:S01]  /*0790*/  @!P0 MOV R2, RZ ;  /* 0x000000ff00028202 */ /* 0x000fe20000000f00 */
[----:B------:R-:W-:Y:S06]  /*07a0*/  @!P0 BRA `(.L_x_91) ;  /* 0x0000000400608947 */ /* 0x000fec0003800000 */
[----:B------:R-:W-:Y:S02]  /*07b0*/  IMAD.SHL.U32 R2, R0, 0x100, RZ ;  /* 0x0000010000027824 */ /* 0x000fe400078e00ff */
[----:B------:R-:W-:Y:S02]  /*07c0*/  HFMA2 R15, -RZ, RZ, 0, 0 ;  /* 0x00000000ff0f7431 */ /* 0x000fe400000001ff */
[----:B------:R-:W-:Y:S01]  /*07d0*/  IMAD.MOV.U32 R19, RZ, RZ, RZ ;  /* 0x000000ffff137224 */ /* 0x000fe200078e00ff */
[----:B------:R-:W-:Y:S01]  /*07e0*/  MOV R22, RZ ;  /* 0x000000ff00167202 */ /* 0x000fe20000000f00 */
[----:B------:R-:W0:Y:S01]  /*07f0*/  LDCU.64 UR8, c[0x4][URZ] ;  /* 0x01000000ff0877ac */ /* 0x000e220008000a00 */
[----:B------:R-:W-:Y:S01]  /*0800*/  LOP3.LUT R17, R2, 0x80000000, RZ, 0xfc, !PT ;  /* 0x8000000002117812 */ /* 0x000fe200078efcff */
[----:B------:R-:W-:-:S06]  /*0810*/  UMOV UR4, URZ ;  /* 0x000000ff00047c82 */ /* 0x000fcc0008000000 */
.L_x_92:
[----:B0-----:R-:W-:Y:S01]  /*0820*/  IMAD.U32 R2, RZ, RZ, UR8 ;  /* 0x00000008ff027e24 */ /* 0x001fe2000f8e00ff */
[----:B------:R-:W-:-:S05]  /*0830*/  MOV R3, UR9 ;  /* 0x0000000900037c02 */ /* 0x000fca0008000f00 */
[----:B------:R-:W2:Y:S01]  /*0840*/  LDG.E.CONSTANT R2, desc[UR6][R2.64] ;  /* 0x0000000602027981 */ /* 0x000ea2000c1e9900 */
[----:B------:R-:W-:Y:S01]  /*0850*/  UIADD3 UR4, UPT, UPT, UR4, 0x1, URZ ;  /* 0x0000000104047890 */ /* 0x000fe2000fffe0ff */
[C---:B------:R-:W-:Y:S01]  /*0860*/  ISETP.EQ.AND P0, PT, R22.reuse, RZ, PT ;  /* 0x000000ff1600720c */ /* 0x040fe20003f02270 */
[----:B------:R-:W-:Y:S01]  /*0870*/  UIADD3 UR8, UP1, UPT, UR8, 0x4, URZ ;  /* 0x0000000408087890 */ /* 0x000fe2000ff3e0ff */
[C---:B------:R-:W-:Y:S01]  /*0880*/  ISETP.EQ.AND P1, PT, R22.reuse, 0x4, PT ;  /* 0x000000041600780c */ /* 0x040fe20003f22270 */
[----:B------:R-:W-:Y:S01]  /*0890*/  UISETP.NE.AND UP0, UPT, UR4, 0x6, UPT ;  /* 0x000000060400788c */ /* 0x000fe2000bf05270 */
[C---:B------:R-:W-:Y:S01]  /*08a0*/  ISETP.EQ.AND P2, PT, R22.reuse, 0x8, PT ;  /* 0x000000081600780c */ /* 0x040fe20003f42270 */
[----:B------:R-:W-:Y:S01]  /*08b0*/  UIADD3.X UR9, UPT, UPT, URZ, UR9, URZ, UP1, !UPT ;  /* 0x00000009ff097290 */ /* 0x000fe20008ffe4ff */
[C---:B------:R-:W-:Y:S02]  /*08c0*/  ISETP.EQ.AND P3, PT, R22.reuse, 0xc, PT ;  /* 0x0000000c1600780c */ /* 0x040fe40003f62270 */
[----:B------:R-:W-:-:S02]  /*08d0*/  ISETP.EQ.AND P4, PT, R22, 0x10, PT ;  /* 0x000000101600780c */ /* 0x000fc40003f82270 */
[C---:B------:R-:W-:Y:S02]  /*08e0*/  ISETP.EQ.AND P5, PT, R22.reuse, 0x14, PT ;  /* 0x000000141600780c */ /* 0x040fe40003fa2270 */
[----:B------:R-:W-:Y:S01]  /*08f0*/  IADD3 R22, PT, PT, R22, 0x4, RZ ;  /* 0x0000000416167810 */ /* 0x000fe20007ffe0ff */
[----:B--2---:R-:W-:-:S03]  /*0900*/  IMAD.WIDE.U32 R10, R2, R17, RZ ;  /* 0x00000011020a7225 */ /* 0x004fc600078e00ff */
[----:B------:R-:W-:-:S04]  /*0910*/  IADD3 R10, P6, PT, R10, R15, RZ ;  /* 0x0000000f0a0a7210 */ /* 0x000fc80007fde0ff */
[-C--:B------:R-:W-:Y:S01]  /*0920*/  @P0 MOV R9, R10.reuse ;  /* 0x0000000a00090202 */ /* 0x080fe20000000f00 */
[----:B------:R-:W-:Y:S01]  /*0930*/  IMAD.X R15, R11, 0x1, R19, P6 ;  /* 0x000000010b0f7824 */ /* 0x000fe200030e0613 */
[-C--:B------:R-:W-:Y:S01]  /*0940*/  @P2 MOV R20, R10.reuse ;  /* 0x0000000a00142202 */ /* 0x080fe20000000f00 */
[--C-:B------:R-:W-:Y:S01]  /*0950*/  @P1 IMAD.MOV.U32 R21, RZ, RZ, R10.reuse ;  /* 0x000000ffff151224 */ /* 0x100fe200078e000a */
[----:B------:R-:W-:Y:S01]  /*0960*/  @P4 MOV R16, R10 ;  /* 0x0000000a00104202 */ /* 0x000fe20000000f00 */
[--C-:B------:R-:W-:Y:S02]  /*0970*/  @P3 IMAD.MOV.U32 R18, RZ, RZ, R10.reuse ;  /* 0x000000ffff123224 */ /* 0x100fe400078e000a */
[----:B------:R-:W-:Y:S01]  /*0980*/  @P5 IMAD.MOV.U32 R14, RZ, RZ, R10 ;  /* 0x000000ffff0e5224 */ /* 0x000fe200078e000a */
[----:B------:R-:W-:Y:S06]  /*0990*/  BRA.U UP0, `(.L_x_92) ;  /* 0xfffffffd00a07547 */ /* 0x000fec000b83ffff */
[----:B------:R-:W-:-:S04]  /*09a0*/  SHF.R.U32.HI R3, RZ, 0x17, R0 ;  /* 0x00000017ff037819 */ /* 0x000fc80000011600 */
[C---:B------:R-:W-:Y:S02]  /*09b0*/  LOP3.LUT R2, R3.reuse, 0xe0, RZ, 0xc0, !PT ;  /* 0x000000e003027812 */ /* 0x040fe400078ec0ff */
[----:B------:R-:W-:-:S03]  /*09c0*/  LOP3.LUT P6, RZ, R3, 0x1f, RZ, 0xc0, !PT ;  /* 0x0000001f03ff7812 */ /* 0x000fc600078cc0ff */
[----:B------:R-:W-:-:S05]  /*09d0*/  VIADD R2, R2, 0xffffff80 ;  /* 0xffffff8002027836 */ /* 0x000fca0000000000 */
[----:B------:R-:W-:-:S04]  /*09e0*/  SHF.R.U32.HI R2, RZ, 0x5, R2 ;  /* 0x00000005ff027819 */ /* 0x000fc80000011602 */
[----:B------:R-:W-:-:S04]  /*09f0*/  LEA R11, -R2, RZ, 0x2 ;  /* 0x000000ff020b7211 */ /* 0x000fc800078e11ff */
[C---:B------:R-:W-:Y:S02]  /*0a00*/  ISETP.EQ.AND P3, PT, R11.reuse, -0x18, PT ;  /* 0xffffffe80b00780c */ /* 0x040fe40003f62270 */
[C---:B------:R-:W-:Y:S02]  /*0a10*/  ISETP.EQ.AND P4, PT, R11.reuse, -0x14, PT ;  /* 0xffffffec0b00780c */ /* 0x040fe40003f82270 */
[C---:B------:R-:W-:Y:S02]  /*0a20*/  ISETP.EQ.AND P2, PT, R11.reuse, -0x10, PT ;  /* 0xfffffff00b00780c */ /* 0x040fe40003f42270 */
[C---:B------:R-:W-:Y:S02]  /*0a30*/  ISETP.EQ.AND P1, PT, R11.reuse, -0xc, PT ;  /* 0xfffffff40b00780c */ /* 0x040fe40003f22270 */
[C---:B------:R-:W-:Y:S02]  /*0a40*/  ISETP.EQ.AND P0, PT, R11.reuse, -0x8, PT ;  /* 0xfffffff80b00780c */ /* 0x040fe40003f02270 */
[----:B------:R-:W-:-:S03]  /*0a50*/  ISETP.EQ.AND P5, PT, R11, RZ, PT ;  /* 0x000000ff0b00720c */ /* 0x000fc60003fa2270 */
[----:B------:R-:W-:Y:S01]  /*0a60*/  @P3 IMAD.MOV.U32 R2, RZ, RZ, R9 ;  /* 0x000000ffff023224 */ /* 0x000fe200078e0009 */
[C---:B------:R-:W-:Y:S01]  /*0a70*/  ISETP.EQ.AND P3, PT, R11.reuse, -0x4, PT ;  /* 0xfffffffc0b00780c */ /* 0x040fe20003f62270 */
[----:B------:R-:W-:Y:S01]  /*0a80*/  @P4 IMAD.MOV.U32 R2, RZ, RZ, R21 ;  /* 0x000000ffff024224 */ /* 0x000fe200078e0015 */
[----:B------:R-:W-:Y:S01]  /*0a90*/  @P4 MOV R10, R9 ;  /* 0x00000009000a4202 */ /* 0x000fe20000000f00 */
[----:B------:R-:W-:Y:S01]  /*0aa0*/  @P2 IMAD.MOV.U32 R2, RZ, RZ, R20 ;  /* 0x000000ffff022224 */ /* 0x000fe200078e0014 */
[----:B------:R-:W-:Y:S02]  /*0ab0*/  ISETP.EQ.AND P4, PT, R11, 0x4, PT ;  /* 0x000000040b00780c */ /* 0x000fe40003f82270 */
[----:B------:R-:W-:Y:S02]  /*0ac0*/  @P2 MOV R10, R21 ;  /* 0x00000015000a2202 */ /* 0x000fe40000000f00 */
[----:B------:R-:W-:Y:S01]  /*0ad0*/  @P1 MOV R10, R20 ;  /* 0x00000014000a1202 */ /* 0x000fe20000000f00 */
[----:B------:R-:W-:Y:S01]  /*0ae0*/  @P0 IMAD.MOV.U32 R10, RZ, RZ, R18 ;  /* 0x000000ffff0a0224 */ /* 0x000fe200078e0012 */
[----:B------:R-:W-:-:S02]  /*0af0*/  @P1 MOV R2, R18 ;  /* 0x0000001200021202 */ /* 0x000fc40000000f00 */
[-C--:B------:R-:W-:Y:S01]  /*0b00*/  @P0 MOV R2, R16.reuse ;  /* 0x0000001000020202 */ /* 0x080fe20000000f00 */
[----:B------:R-:W-:Y:S01]  /*0b10*/  @P3 IMAD.MOV.U32 R2, RZ, RZ, R14 ;  /* 0x000000ffff023224 */ /* 0x000fe200078e000e */
[----:B------:R-:W-:Y:S02]  /*0b20*/  @P3 MOV R10, R16 ;  /* 0x00000010000a3202 */ /* 0x000fe40000000f00 */
[----:B------:R-:W-:Y:S01]  /*0b30*/  @P5 MOV R10, R14 ;  /* 0x0000000e000a5202 */ /* 0x000fe20000000f00 */
[----:B------:R-:W-:Y:S01]  /*0b40*/  @P4 IMAD.MOV.U32 R10, RZ, RZ, R15 ;  /* 0x000000ffff0a4224 */ /* 0x000fe200078e000f */
[----:B------:R-:W-:Y:S01]  /*0b50*/  @P5 MOV R2, R15 ;  /* 0x0000000f00025202 */ /* 0x000fe20000000f00 */
[----:B------:R-:W-:Y:S06]  /*0b60*/  @!P6 BRA `(.L_x_93) ;  /* 0x000000000028e947 */ /* 0x000fec0003800000 */
[----:B------:R-:W-:Y:S02]  /*0b70*/  @P1 MOV R9, R21 ;  /* 0x0000001500091202 */ /* 0x000fe40000000f00 */
[----:B------:R-:W-:Y:S01]  /*0b80*/  @P0 MOV R9, R20 ;  /* 0x0000001400090202 */ /* 0x000fe20000000f00 */
[----:B------:R-:W-:Y:S01]  /*0b90*/  @P3 IMAD.MOV.U32 R9, RZ, RZ, R18 ;  /* 0x000000ffff093224 */ /* 0x000fe200078e0012 */
[----:B------:R-:W-:Y:S02]  /*0ba0*/  ISETP.EQ.AND P0, PT, R11, 0x8, PT ;  /* 0x000000080b00780c */ /* 0x000fe40003f02270 */
[----:B------:R-:W-:Y:S02]  /*0bb0*/  @P5 MOV R9, R16 ;  /* 0x0000001000095202 */ /* 0x000fe40000000f00 */
[----:B------:R-:W-:Y:S02]  /*0bc0*/  @P4 MOV R9, R14 ;  /* 0x0000000e00094202 */ /* 0x000fe40000000f00 */
[----:B------:R-:W-:-:S04]  /*0bd0*/  LOP3.LUT R3, R3, 0x1f, RZ, 0xc0, !PT ;  /* 0x0000001f03037812 */ /* 0x000fc800078ec0ff */
[----:B------:R-:W-:-:S03]  /*0be0*/  SHF.L.W.U32.HI R2, R10, R3, R2 ;  /* 0x000000030a027219 */ /* 0x000fc60000010e02 */
[----:B------:R-:W-:-:S05]  /*0bf0*/  @P0 IMAD.MOV.U32 R9, RZ, RZ, R15 ;  /* 0x000000ffff090224 */ /* 0x000fca00078e000f */
[----:B------:R-:W-:-:S07]  /*0c00*/  SHF.L.W.U32.HI R10, R9, R3, R10 ;  /* 0x00000003090a7219 */ /* 0x000fce0000010e0a */
.L_x_93:
[C---:B------:R-:W-:Y:S01]  /*0c10*/  SHF.L.W.U32.HI R3, R10.reuse, 0x2, R2 ;  /* 0x000000020a037819 */ /* 0x040fe20000010e02 */
[----:B------:R-:W-:Y:S01]  /*0c20*/  UMOV UR4, 0x54442d19 ;  /* 0x54442d1900047882 */ /* 0x000fe20000000000 */
[----:B------:R-:W-:Y:S01]  /*0c30*/  SHF.L.U32 R10, R10, 0x2, RZ ;  /* 0x000000020a0a7819 */ /* 0x000fe200000006ff */
[----:B------:R-:W-:Y:S01]  /*0c40*/  UMOV UR5, 0x3bf921fb ;  /* 0x3bf921fb00057882 */ /* 0x000fe20000000000 */
[----:B------:R-:W-:Y:S02]  /*0c50*/  SHF.R.S32.HI R9, RZ, 0x1f, R3 ;  /* 0x0000001fff097819 */ /* 0x000fe40000011403 */
[----:B------:R-:W-:Y:S02]  /*0c60*/  ISETP.GE.AND P0, PT, R0, RZ, PT ;  /* 0x000000ff0000720c */ /* 0x000fe40003f06270 */
[C---:B------:R-:W-:Y:S02]  /*0c70*/  LOP3.LUT R14, R9.reuse, R10, RZ, 0x3c, !PT ;  /* 0x0000000a090e7212 */ /* 0x040fe400078e3cff */
[----:B------:R-:W-:-:S02]  /*0c80*/  LOP3.LUT R15, R9, R3, RZ, 0x3c, !PT ;  /* 0x00000003090f7212 */ /* 0x000fc400078e3cff */
[----:B------:R-:W-:Y:S02]  /*0c90*/  SHF.R.U32.HI R2, RZ, 0x1e, R2 ;  /* 0x0000001eff027819 */ /* 0x000fe40000011602 */
[----:B------:R-:W0:Y:S01]  /*0ca0*/  I2F.F64.S64 R10, R14 ;  /* 0x0000000e000a7312 */ /* 0x000e220000301c00 */
[C---:B------:R-:W-:Y:S02]  /*0cb0*/  LOP3.LUT R0, R3.reuse, R0, RZ, 0x3c, !PT ;  /* 0x0000000003007212 */ /* 0x040fe400078e3cff */
[----:B------:R-:W-:Y:S02]  /*0cc0*/  LEA.HI R2, R3, R2, RZ, 0x1 ;  /* 0x0000000203027211 */ /* 0x000fe400078f08ff */
[----:B------:R-:W-:Y:S02]  /*0cd0*/  ISETP.GE.AND P1, PT, R0, RZ, PT ;  /* 0x000000ff0000720c */ /* 0x000fe40003f26270 */
[----:B------:R-:W-:-:S05]  /*0ce0*/  IADD3 R0, PT, PT, -R2, RZ, RZ ;  /* 0x000000ff02007210 */ /* 0x000fca0007ffe1ff */
[----:B------:R-:W-:Y:S01]  /*0cf0*/  @!P0 IMAD.MOV.U32 R2, RZ, RZ, R0 ;  /* 0x000000ffff028224 */ /* 0x000fe200078e0000 */
[----:B0-----:R-:W-:-:S10]  /*0d00*/  DMUL R10, R10, UR4 ;  /* 0x000000040a0a7c28 */ /* 0x001fd40008000000 */
[----:B------:R-:W0:Y:S02]  /*0d10*/  F2F.F32.F64 R10, R10 ;  /* 0x0000000a000a7310 */ /* 0x000e240000301000 */
[----:B0-----:R-:W-:-:S07]  /*0d20*/  FSEL R9, -R10, R10, !P1 ;  /* 0x0000000a0a097208 */ /* 0x001fce0004800100 */
.L_x_91:
[----:B------:R-:W0:Y:S01]  /*0d30*/  LDC R10, c[0x3][0x14] ;  /* 0x00c00500ff0a7b82 */ /* 0x000e220000000800 */
[----:B------:R-:W-:Y:S01]  /*0d40*/  MOV R0, 0x37cbac00 ;  /* 0x37cbac0000007802 */ /* 0x000fe20000000f00 */
[----:B------:R-:W-:Y:S01]  /*0d50*/  FMUL R11, R9, R9 ;  /* 0x00000009090b7220 */ /* 0x000fe20000400000 */
[----:B------:R-:W-:-:S03]  /*0d60*/  IMAD.MOV.U32 R14, RZ, RZ, 0x3e2aaaa8 ;  /* 0x3e2aaaa8ff0e7424 */ /* 0x000fc600078e00ff */
[----:B------:R-:W-:Y:S01]  /*0d70*/  FFMA R0, R11, R0, -0.0013887860113754868507 ;  /* 0xbab607ed0b007423 */ /* 0x000fe20000000000 */
[----:B0-----:R-:W-:-:S04]  /*0d80*/  FADD R3, R10, R10 ;  /* 0x0000000a0a037221 */ /* 0x001fc80000000000 */
[----:B------:R-:W-:Y:S01]  /*0d90*/  FMUL R3, R3, R10 ;  /* 0x0000000a03037220 */ /* 0x000fe20000400000 */
[C---:B------:R-:W-:Y:S02]  /*0da0*/  LOP3.LUT R10, R2.reuse, 0x1, RZ, 0xc0, !PT ;  /* 0x00000001020a7812 */ /* 0x040fe400078ec0ff */
[----:B------:R-:W-:Y:S01]  /*0db0*/  IADD3 R2, PT, PT, R2, 0x1, RZ ;  /* 0x0000000102027810 */ /* 0x000fe20007ffe0ff */
[----:B------:R-:W0:Y:S01]  /*0dc0*/  MUFU.RCP R16, R3 ;  /* 0x0000000300107308 */ /* 0x000e220000001000 */
[----:B------:R-:W-:Y:S02]  /*0dd0*/  ISETP.NE.U32.AND P0, PT, R10, 0x1, PT ;  /* 0x000000010a00780c */ /* 0x000fe40003f05070 */
[----:B------:R-:W-:Y:S02]  /*0de0*/  MOV R10, 0x3c0885e4 ;  /* 0x3c0885e4000a7802 */ /* 0x000fe40000000f00 */
[----:B------:R-:W-:Y:S02]  /*0df0*/  FSEL R0, R0, -0.00019574658654164522886, P0 ;  /* 0xb94d415300007808 */ /* 0x000fe40000000000 */
[----:B------:R-:W-:-:S02]  /*0e00*/  FSEL R10, R10, 0.041666727513074874878, !P0 ;  /* 0x3d2aaabb0a0a7808 */ /* 0x000fc40004000000 */
[----:B------:R-:W-:Y:S01]  /*0e10*/  LOP3.LUT P1, RZ, R2, 0x2, RZ, 0xc0, !PT ;  /* 0x0000000202ff7812 */ /* 0x000fe2000782c0ff */
[----:B------:R-:W-:Y:S01]  /*0e20*/  FMUL R2, R12, -R12 ;  /* 0x8000000c0c027220 */ /* 0x000fe20000400000 */
[----:B------:R-:W-:Y:S01]  /*0e30*/  FSEL R14, -R14, -0.4999999701976776123, !P0 ;  /* 0xbeffffff0e0e7808 */ /* 0x000fe20004000100 */
[----:B------:R-:W-:Y:S01]  /*0e40*/  FFMA R10, R11, R0, R10 ;  /* 0x000000000b0a7223 */ /* 0x000fe2000000000a */
[----:B------:R-:W-:Y:S01]  /*0e50*/  FSEL R0, R9, 1, !P0 ;  /* 0x3f80000009007808 */ /* 0x000fe20004000000 */
[----:B------:R-:W1:Y:S02]  /*0e60*/  FCHK P0, R2, R3 ;  /* 0x0000000302007302 */ /* 0x000e640000000000 */
[----:B------:R-:W-:Y:S01]  /*0e70*/  FFMA R10, R11, R10, R14 ;  /* 0x0000000a0b0a7223 */ /* 0x000fe2000000000e */
[----:B0-----:R-:W-:Y:S01]  /*0e80*/  FFMA R9, -R3, R16, 1 ;  /* 0x3f80000003097423 */ /* 0x001fe20000000110 */
[----:B------:R-:W-:-:S03]  /*0e90*/  FFMA R11, R11, R0, RZ ;  /* 0x000000000b0b7223 */ /* 0x000fc600000000ff */
[----:B------:R-:W-:Y:S01]  /*0ea0*/  FFMA R9, R16, R9, R16 ;  /* 0x0000000910097223 */ /* 0x000fe20000000010 */
[----:B------:R-:W-:-:S03]  /*0eb0*/  FFMA R0, R11, R10, R0 ;  /* 0x0000000a0b007223 */ /* 0x000fc60000000000 */
[----:B------:R-:W-:Y:S01]  /*0ec0*/  FFMA R10, R2, R9, RZ ;  /* 0x00000009020a7223 */ /* 0x000fe200000000ff */
[----:B------:R-:W-:-:S03]  /*0ed0*/  @P1 FADD R0, RZ, -R0 ;  /* 0x80000000ff001221 */ /* 0x000fc60000000000 */
[----:B------:R-:W-:Y:S01]  /*0ee0*/  FFMA R11, -R3, R10, R2 ;  /* 0x0000000a030b7223 */ /* 0x000fe20000000102 */
[----:B------:R-:W-:-:S03]  /*0ef0*/  FMUL R13, R13, R0 ;  /* 0x000000000d0d7220 */ /* 0x000fc60000400000 */
[----:B------:R-:W-:Y:S01]  /*0f00*/  FFMA R9, R9, R11, R10 ;  /* 0x0000000b09097223 */ /* 0x000fe2000000000a */
[----:B-1----:R-:W-:Y:S06]  /*0f10*/  @!P0 BRA `(.L_x_94) ;  /* 0x00000000000c8947 */ /* 0x002fec0003800000 */
[----:B------:R-:W-:-:S07]  /*0f20*/  MOV R15, 0xf40 ;  /* 0x00000f40000f7802 */ /* 0x000fce0000000f00 */
[----:B------:R-:W-:Y:S05]  /*0f30*/  CALL.REL.NOINC `($__internal_6_$__cuda_sm3x_div_rn_noftz_f32_slowpath) ;  /* 0x0000000800a07944 */ /* 0x000fea0003c00000 */
[----:B------:R-:W-:-:S07]  /*0f40*/  MOV R9, R0 ;  /* 0x0000000000097202 */ /* 0x000fce0000000f00 */
.L_x_94:
[----:B------:R-:W2:Y:S01]  /*0f50*/  LDG.E R0, desc[UR6][R4.64+-0x31000] ;  /* 0xfcf0000604007981 */ /* 0x000ea2000c1e1900 */
[----:B------:R-:W-:Y:S02]  /*0f60*/  HFMA2 R3, -RZ, RZ, 3.7421875, 0 ;  /* 0x437c0000ff037431 */ /* 0x000fe400000001ff */
[----:B------:R-:W-:Y:S02]  /*0f70*/  IMAD.MOV.U32 R2, RZ, RZ, 0x3bbb989d ;  /* 0x3bbb989dff027424 */ /* 0x000fe400078e00ff */
[----:B------:R-:W-:Y:S01]  /*0f80*/  FMUL R7, R7, R7 ;  /* 0x0000000707077220 */ /* 0x000fe20000400000 */
[----:B------:R-:W-:Y:S01]  /*0f90*/  LDS R11, [R6+0x50] ;  /* 0x00005000060b7984 */ /* 0x000fe20000000800 */
[----:B------:R-:W-:-:S03]  /*0fa0*/  FFMA.SAT R2, R9, R2, 0.5 ;  /* 0x3f00000009027423 */ /* 0x000fc60000002002 */
[----:B------:R-:W0:Y:S01]  /*0fb0*/  LDS R12, [R6+0x48] ;  /* 0x00004800060c7984 */ /* 0x000e220000000800 */
[----:B------:R-:W-:-:S03]  /*0fc0*/  FFMA.RM R2, R2, R3, 12582913 ;  /* 0x4b40000102027423 */ /* 0x000fc60000004003 */
[----:B------:R-:W1:Y:S01]  /*0fd0*/  LDS R14, [R6+0x4] ;  /* 0x00000400060e7984 */ /* 0x000e620000000800 */
[----:B------:R-:W-:-:S03]  /*0fe0*/  FADD R10, R2, -12583039 ;  /* 0xcb40007f020a7421 */ /* 0x000fc60000000000 */
[----:B------:R-:W3:Y:S01]  /*0ff0*/  LDS R16, [R6+0x94] ;  /* 0x0000940006107984 */ /* 0x000ee20000000800 */
[----:B------:R-:W-:Y:S01]  /*1000*/  SHF.L.U32 R2, R2, 0x17, RZ ;  /* 0x0000001702027819 */ /* 0x000fe200000006ff */
[C---:B------:R-:W-:Y:S02]  /*1010*/  FFMA R10, R9.reuse, 1.4426950216293334961, -R10 ;  /* 0x3fb8aa3b090a7823 */ /* 0x040fe4000000080a */
[----:B------:R-:W4:Y:S02]  /*1020*/  LDS R15, [R6+0x4c] ;  /* 0x00004c00060f7984 */ /* 0x000f240000000800 */
[----:B------:R-:W-:-:S04]  /*1030*/  FFMA R10, R9, 1.925963033500011079e-08, R10 ;  /* 0x32a57060090a7823 */ /* 0x000fc8000000000a */
[----:B------:R-:W5:Y:S02]  /*1040*/  MUFU.EX2 R3, R10 ;  /* 0x0000000a00037308 */ /* 0x000f640000000800 */
[----:B-----5:R-:W-:Y:S01]  /*1050*/  FMUL R2, R2, R3 ;  /* 0x0000000302027220 */ /* 0x020fe20000400000 */
[----:B0-----:R-:W-:-:S03]  /*1060*/  FADD R11, R11, R12 ;  /* 0x0000000c0b0b7221 */ /* 0x001fc60000000000 */
[----:B------:R-:W-:Y:S01]  /*1070*/  FMUL R2, R13, R2 ;  /* 0x000000020d027220 */ /* 0x000fe20000400000 */
[----:B-1----:R-:W-:-:S04]  /*1080*/  FADD R11, R11, R14 ;  /* 0x0000000e0b0b7221 */ /* 0x002fc80000000000 */
[----:B---3--:R-:W-:-:S04]  /*1090*/  FADD R11, R11, R16 ;  /* 0x000000100b0b7221 */ /* 0x008fc80000000000 */
[----:B------:R-:W-:-:S04]  /*10a0*/  FFMA R7, R7, R11, R2 ;  /* 0x0000000b07077223 */ /* 0x000fc80000000002 */
[----:B----4-:R-:W-:-:S04]  /*10b0*/  FFMA R7, R8, R15, R7 ;  /* 0x0000000f08077223 */ /* 0x010fc80000000007 */
[----:B--2---:R-:W-:Y:S01]  /*10c0*/  FADD R7, -R0, R7 ;  /* 0x0000000700077221 */ /* 0x004fe20000000100 */
[----:B------:R-:W-:Y:S06]  /*10d0*/  BRA `(.L_x_95) ;  /* 0x0000000400d07947 */ /* 0x000fec0003800000 */
.L_x_90:
[----:B------:R-:W-:-:S04]  /*10e0*/  ISETP.NE.AND P0, PT, R12, RZ, PT ;  /* 0x000000ff0c00720c */ /* 0x000fc80003f05270 */
[----:B------:R-:W-:-:S04]  /*10f0*/  ISETP.EQ.OR P0, PT, R13, RZ, !P0 ;  /* 0x000000ff0d00720c */ /* 0x000fc80004702670 */
[----:B------:R-:W-:-:S04]  /*1100*/  ISETP.EQ.OR P0, PT, R13, 0xc8, P0 ;  /* 0x000000c80d00780c */ /* 0x000fc80000702670 */
[----:B------:R-:W-:-:S13]  /*1110*/  ISETP.EQ.OR P0, PT, R12, 0xc8, P0 ;  /* 0x000000c80c00780c */ /* 0x000fda0000702670 */
[----:B------:R-:W-:Y:S05]  /*1120*/  @P0 BRA `(.L_x_96) ;  /* 0x0000000000380947 */ /* 0x000fea0003800000 */
[----:B------:R-:W2:Y:S01]  /*1130*/  LDG.E R15, desc[UR6][R4.64+-0x31000] ;  /* 0xfcf00006040f7981 */ /* 0x000ea2000c1e1900 */
[----:B------:R-:W-:-:S03]  /*1140*/  FMUL R7, R7, R7 ;  /* 0x0000000707077220 */ /* 0x000fc60000400000 */
[----:B------:R-:W-:Y:S04]  /*1150*/  LDS R0, [R6+0x50] ;  /* 0x0000500006007984 */ /* 0x000fe80000000800 */
[----:B------:R-:W0:Y:S04]  /*1160*/  LDS R3, [R6+0x48] ;  /* 0x0000480006037984 */ /* 0x000e280000000800 */
[----:B------:R-:W1:Y:S04]  /*1170*/  LDS R9, [R6+0x4] ;  /* 0x0000040006097984 */ /* 0x000e680000000800 */
[----:B------:R-:W3:Y:S04]  /*1180*/  LDS R13, [R6+0x4c] ;  /* 0x00004c00060d7984 */ /* 0x000ee80000000800 */
[----:B------:R-:W4:Y:S01]  /*1190*/  LDS R11, [R6+0x94] ;  /* 0x00009400060b7984 */ /* 0x000f220000000800 */
[----:B0-----:R-:W-:-:S04]  /*11a0*/  FADD R0, R0, R3 ;  /* 0x0000000300007221 */ /* 0x001fc80000000000 */
[----:B-1----:R-:W-:Y:S01]  /*11b0*/  FADD R0, R0, R9 ;  /* 0x0000000900007221 */ /* 0x002fe20000000000 */
[----:B---3--:R-:W-:-:S03]  /*11c0*/  FMUL R8, R8, R13 ;  /* 0x0000000d08087220 */ /* 0x008fc60000400000 */
[----:B----4-:R-:W-:-:S04]  /*11d0*/  FADD R0, R0, R11 ;  /* 0x0000000b00007221 */ /* 0x010fc80000000000 */
[----:B------:R-:W-:-:S04]  /*11e0*/  FFMA R8, R7, R0, R8 ;  /* 0x0000000007087223 */ /* 0x000fc80000000008 */
[----:B--2---:R-:W-:Y:S01]  /*11f0*/  FADD R7, -R15, R8 ;  /* 0x000000080f077221 */ /* 0x004fe20000000100 */
[----:B------:R-:W-:Y:S06]  /*1200*/  BRA `(.L_x_95) ;  /* 0x0000000400847947 */ /* 0x000fec0003800000 */
.L_x_96:
[----:B------:R-:W-:-:S05]  /*1210*/  VIADD R0, R12, 0xffffffff ;  /* 0xffffffff0c007836 */ /* 0x000fca0000000000 */
[----:B------:R-:W-:-:S04]  /*1220*/  ISETP.GT.U32.AND P0, PT, R0, 0xc6, PT ;  /* 0x000000c60000780c */ /* 0x000fc80003f04070 */
[----:B------:R-:W-:-:S13]  /*1230*/  ISETP.NE.OR P1, PT, R13, RZ, P0 ;  /* 0x000000ff0d00720c */ /* 0x000fda0000725670 */
[----:B------:R-:W-:Y:S05]  /*1240*/  @P1 BRA `(.L_x_97) ;  /* 0x0000000000581947 */ /* 0x000fea0003800000 */
[----:B------:R-:W0:Y:S01]  /*1250*/  LDC.64 R2, c[0x0][0x398] ;  /* 0x0000e600ff027b82 */ /* 0x000e220000000a00 */
[----:B------:R-:W-:Y:S01]  /*1260*/  IMAD R12, R12, 0xe0, R14 ;  /* 0x000000e00c0c7824 */ /* 0x000fe200078e020e */
[----:B------:R-:W-:Y:S04]  /*1270*/  LDS R11, [R6+0x54] ;  /* 0x00005400060b7984 */ /* 0x000fe80000000800 */
[----:B------:R-:W-:Y:S01]  /*1280*/  IADD3 R9, PT, PT, R12, -0xc400, RZ ;  /* 0xffff3c000c097810 */ /* 0x000fe20007ffe0ff */
[----:B------:R-:W1:Y:S04]  /*1290*/  LDS R14, [R6+0x50] ;  /* 0x00005000060e7984 */ /* 0x000e680000000800 */
[----:B------:R-:W2:Y:S01]  /*12a0*/  LDS R12, [R6+0x4c] ;  /* 0x00004c00060c7984 */ /* 0x000ea20000000800 */
[----:B0-----:R-:W-:-:S05]  /*12b0*/  IMAD.WIDE R2, R9, 0x4, R2 ;  /* 0x0000000409027825 */ /* 0x001fca00078e0202 */
[----:B------:R-:W3:Y:S04]  /*12c0*/  LDG.E R10, desc[UR6][R2.64] ;  /* 0x00000006020a7981 */ /* 0x000ee8000c1e1900 */
[----:B------:R0:W4:Y:S01]  /*12d0*/  LDG.E R13, desc[UR6][R2.64+0x4] ;  /* 0x00000406020d7981 */ /* 0x000122000c1e1900 */
[C---:B------:R-:W-:Y:S01]  /*12e0*/  FADD R8, R7.reuse, R7 ;  /* 0x0000000707087221 */ /* 0x040fe20000000000 */
[C---:B------:R-:W-:Y:S01]  /*12f0*/  FADD R9, R7.reuse, 1 ;  /* 0x3f80000007097421 */ /* 0x040fe20000000000 */
[----:B------:R-:W-:-:S03]  /*1300*/  FADD R0, R7, 2 ;  /* 0x4000000007007421 */ /* 0x000fc60000000000 */
[----:B------:R-:W-:Y:S01]  /*1310*/  FMUL R9, R8, R9 ;  /* 0x0000000908097220 */ /* 0x000fe20000400000 */
[-C--:B------:R-:W-:Y:S01]  /*1320*/  FFMA R0, R0, -R7.reuse, 2 ;  /* 0x4000000000007423 */ /* 0x080fe20000000807 */
[----:B------:R-:W-:Y:S01]  /*1330*/  FMUL R7, R7, R7 ;  /* 0x0000000707077220 */ /* 0x000fe20000400000 */
[----:B0-----:R-:W-:Y:S01]  /*1340*/  FADD R3, R8, -1 ;  /* 0xbf80000008037421 */ /* 0x001fe20000000000 */
[----:B-1----:R-:W-:-:S04]  /*1350*/  FMUL R9, R14, R9 ;  /* 0x000000090e097220 */ /* 0x002fc80000400000 */
[----:B--2---:R-:W-:-:S04]  /*1360*/  FFMA R0, R12, R0, R9 ;  /* 0x000000000c007223 */ /* 0x004fc80000000009 */
[----:B------:R-:W-:-:S04]  /*1370*/  FFMA R0, -R7, R11, R0 ;  /* 0x0000000b07007223 */ /* 0x000fc80000000100 */
[----:B---3--:R-:W-:-:S04]  /*1380*/  FFMA R3, R3, R10, R0 ;  /* 0x0000000a03037223 */ /* 0x008fc80000000000 */
[----:B----4-:R-:W-:Y:S01]  /*1390*/  FFMA R7, -R8, R13, R3 ;  /* 0x0000000d08077223 */ /* 0x010fe20000000103 */
[----:B------:R-:W-:Y:S06]  /*13a0*/  BRA `(.L_x_95) ;  /* 0x00000004001c7947 */ /* 0x000fec0003800000 */
.L_x_97:
[----:B------:R-:W-:-:S13]  /*13b0*/  ISETP.NE.OR P0, PT, R13, 0xc8, P0 ;  /* 0x000000c80d00780c */ /* 0x000fda0000705670 */
[----:B------:R-:W-:Y:S05]  /*13c0*/  @P0 BRA `(.L_x_98) ;  /* 0x0000000000580947 */ /* 0x000fea0003800000 */
[----:B------:R-:W0:Y:S01]  /*13d0*/  LDC.64 R2, c[0x0][0x398] ;  /* 0x0000e600ff027b82 */ /* 0x000e220000000a00 */
[----:B------:R-:W-:Y:S02]  /*13e0*/  IMAD R9, R12, 0xe0, R14 ;  /* 0x000000e00c097824 */ /* 0x000fe400078e020e */
[----:B------:R-:W1:Y:S03]  /*13f0*/  LDS R14, [R6+0x48] ;  /* 0x00004800060e7984 */ /* 0x000e660000000800 */
[----:B------:R-:W-:Y:S01]  /*1400*/  IADD3 R9, PT, PT, R9, -0xc338, RZ ;  /* 0xffff3cc809097810 */ /* 0x000fe20007ffe0ff */
[----:B------:R-:W2:Y:S04]  /*1410*/  LDS R12, [R6+0x4c] ;  /* 0x00004c00060c7984 */ /* 0x000ea80000000800 */
[----:B0-----:R-:W-:-:S02]  /*1420*/  IMAD.WIDE R2, R9, 0x4, R2 ;  /* 0x0000000409027825 */ /* 0x001fc400078e0202 */
[----:B------:R-:W0:Y:S04]  /*1430*/  LDS R9, [R6+0x44] ;  /* 0x0000440006097984 */ /* 0x000e280000000800 */
[----:B------:R-:W3:Y:S04]  /*1440*/  LDG.E R11, desc[UR6][R2.64] ;  /* 0x00000006020b7981 */ /* 0x000ee8000c1e1900 */
[----:B------:R4:W5:Y:S01]  /*1450*/  LDG.E R8, desc[UR6][R2.64+-0x4] ;  /* 0xfffffc0602087981 */ /* 0x000962000c1e1900 */
[C---:B------:R-:W-:Y:S01]  /*1460*/  FADD R10, R7.reuse, R7 ;  /* 0x00000007070a7221 */ /* 0x040fe20000000000 */
[C---:B------:R-:W-:Y:S01]  /*1470*/  FADD R15, R7.reuse, 1 ;  /* 0x3f800000070f7421 */ /* 0x040fe20000000000 */
[----:B------:R-:W-:-:S02]  /*1480*/  FMUL R13, R7, R7 ;  /* 0x00000007070d7220 */ /* 0x000fc40000400000 */
[C---:B------:R-:W-:Y:S01]  /*1490*/  FADD R0, -R10.reuse, 2 ;  /* 0x400000000a007421 */ /* 0x040fe20000000100 */
[----:B------:R-:W-:-:S03]  /*14a0*/  FMUL R7, R10, R15 ;  /* 0x0000000f0a077220 */ /* 0x000fc60000400000 */
[----:B------:R-:W-:Y:S01]  /*14b0*/  FADD R0, -R13, R0 ;  /* 0x000000000d007221 */ /* 0x000fe20000000100 */
[----:B-1----:R-:W-:Y:S01]  /*14c0*/  FMUL R7, R14, R7 ;  /* 0x000000070e077220 */ /* 0x002fe20000400000 */
[----:B----4-:R-:W-:-:S03]  /*14d0*/  FADD R3, R10, -1 ;  /* 0xbf8000000a037421 */ /* 0x010fc60000000000 */
[----:B--2---:R-:W-:-:S04]  /*14e0*/  FFMA R0, R12, R0, R7 ;  /* 0x000000000c007223 */ /* 0x004fc80000000007 */
[----:B0-----:R-:W-:-:S04]  /*14f0*/  FFMA R0, -R13, R9, R0 ;  /* 0x000000090d007223 */ /* 0x001fc80000000100 */
[----:B---3--:R-:W-:-:S04]  /*1500*/  FFMA R11, R3, R11, R0 ;  /* 0x0000000b030b7223 */ /* 0x008fc80000000000 */
[----:B-----5:R-:W-:Y:S01]  /*1510*/  FFMA R7, -R10, R8, R11 ;  /* 0x000000080a077223 */ /* 0x020fe2000000010b */
[----:B------:R-:W-:Y:S06]  /*1520*/  BRA `(.L_x_95) ;  /* 0x0000000000bc7947 */ /* 0x000fec0003800000 */
.L_x_98:
[----:B------:R-:W-:-:S05]  /*1530*/  VIADD R0, R13, 0xffffffff ;  /* 0xffffffff0d007836 */ /* 0x000fca0000000000 */
[----:B------:R-:W-:-:S04]  /*1540*/  ISETP.GT.U32.AND P0, PT, R0, 0xc6, PT ;  /* 0x000000c60000780c */ /* 0x000fc80003f04070 */
[----:B------:R-:W-:-:S13]  /*1550*/  ISETP.NE.OR P1, PT, R12, RZ, P0 ;  /* 0x000000ff0c00720c */ /* 0x000fda0000725670 */
[----:B------:R-:W-:Y:S05]  /*1560*/  @P1 BRA `(.L_x_99) ;  /* 0x0000000000541947 */ /* 0x000fea0003800000 */
[----:B------:R-:W0:Y:S01]  /*1570*/  LDC.64 R2, c[0x0][0x398] ;  /* 0x0000e600ff027b82 */ /* 0x000e220000000a00 */
[----:B------:R-:W-:Y:S01]  /*1580*/  IADD3 R13, PT, PT, R13, -0xc400, R14 ;  /* 0xffff3c000d0d7810 */ /* 0x000fe20007ffe00e */
[----:B------:R-:W1:Y:S04]  /*1590*/  LDS R19, [R6+0x94] ;  /* 0x0000940006137984 */ /* 0x000e680000000800 */
[----:B------:R-:W2:Y:S04]  /*15a0*/  LDS R15, [R6+0x4c] ;  /* 0x00004c00060f7984 */ /* 0x000ea80000000800 */
[----:B------:R-:W3:Y:S01]  /*15b0*/  LDS R9, [R6+0xdc] ;  /* 0x0000dc0006097984 */ /* 0x000ee20000000800 */
[----:B0-----:R-:W-:-:S05]  /*15c0*/  IMAD.WIDE R2, R13, 0x4, R2 ;  /* 0x000000040d027825 */ /* 0x001fca00078e0202 */
[----:B------:R-:W4:Y:S04]  /*15d0*/  LDG.E R11, desc[UR6][R2.64] ;  /* 0x00000006020b7981 */ /* 0x000f28000c1e1900 */
[----:B------:R0:W5:Y:S01]  /*15e0*/  LDG.E R8, desc[UR6][R2.64+0x380] ;  /* 0x0003800602087981 */ /* 0x000162000c1e1900 */
[C---:B------:R-:W-:Y:S01]  /*15f0*/  FADD R10, R7.reuse, R7 ;  /* 0x00000007070a7221 */ /* 0x040fe20000000000 */
[C---:B------:R-:W-:Y:S01]  /*1600*/  FADD R17, R7.reuse, 1 ;  /* 0x3f80000007117421 */ /* 0x040fe20000000000 */
[----:B------:R-:W-:Y:S02]  /*1610*/  FMUL R13, R7, R7 ;  /* 0x00000007070d7220 */ /* 0x000fe40000400000 */
[C---:B------:R-:W-:Y:S01]  /*1620*/  FADD R7, -R10.reuse, 2 ;  /* 0x400000000a077421 */ /* 0x040fe20000000100 */
[----:B------:R-:W-:-:S03]  /*1630*/  FMUL R0, R10, R17 ;  /* 0x000000110a007220 */ /* 0x000fc60000400000 */
[----:B------:R-:W-:Y:S01]  /*1640*/  FADD R7, -R13, R7 ;  /* 0x000000070d077221 */ /* 0x000fe20000000100 */
[----:B-1----:R-:W-:Y:S01]  /*1650*/  FMUL R0, R19, R0 ;  /* 0x0000000013007220 */ /* 0x002fe20000400000 */
[----:B0-----:R-:W-:-:S03]  /*1660*/  FADD R3, R10, -1 ;  /* 0xbf8000000a037421 */ /* 0x001fc60000000000 */
[----:B--2---:R-:W-:-:S04]  /*1670*/  FFMA R0, R15, R7, R0 ;  /* 0x000000070f007223 */ /* 0x004fc80000000000 */
[----:B---3--:R-:W-:-:S04]  /*1680*/  FFMA R0, -R13, R9, R0 ;  /* 0x000000090d007223 */ /* 0x008fc80000000100 */
[----:B----4-:R-:W-:-:S04]  /*1690*/  FFMA R11, R3, R11, R0 ;  /* 0x0000000b030b7223 */ /* 0x010fc80000000000 */
[----:B-----5:R-:W-:Y:S01]  /*16a0*/  FFMA R7, -R10, R8, R11 ;  /* 0x000000080a077223 */ /* 0x020fe2000000010b */
[----:B------:R-:W-:Y:S06]  /*16b0*/  BRA `(.L_x_95) ;  /* 0x0000000000587947 */ /* 0x000fec0003800000 */
.L_x_99:
[----:B------:R-:W-:-:S13]  /*16c0*/  ISETP.NE.OR P0, PT, R12, 0xc8, P0 ;  /* 0x000000c80c00780c */ /* 0x000fda0000705670 */
[----:B------:R-:W-:Y:S05]  /*16d0*/  @P0 EXIT ;  /* 0x000000000000094d */ /* 0x000fea0003800000 */
[----:B------:R-:W0:Y:S01]  /*16e0*/  LDC.64 R2, c[0x0][0x398] ;  /* 0x0000e600ff027b82 */ /* 0x000e220000000a00 */
[----:B------:R-:W-:Y:S01]  /*16f0*/  IADD3 R13, PT, PT, R14, -0x1500, R13 ;  /* 0xffffeb000e0d7810 */ /* 0x000fe20007ffe00d */
[----:B------:R-:W1:Y:S04]  /*1700*/  LDS R19, [R6+0x4] ;  /* 0x0000040006137984 */ /* 0x000e680000000800 */
[----:B------:R-:W2:Y:S04]  /*1710*/  LDS R15, [R6+0x4c] ;  /* 0x00004c00060f7984 */ /* 0x000ea80000000800 */
[----:B------:R-:W3:Y:S01]  /*1720*/  LDS R9, [R6+-0x44] ;  /* 0xffffbc0006097984 */ /* 0x000ee20000000800 */
        /* <DEDUP_REMOVED lines=14> */
[----:B-----5:R-:W-:-:S07]  /*1810*/  FFMA R7, -R10, R8, R11 ;  /* 0x000000080a077223 */ /* 0x020fce000000010b */
.L_x_95:
[----:B------:R-:W-:Y:S05]  /*1820*/  BSYNC.RECONVERGENT B0 ;  /* 0x0000000000007941 */ /* 0x000fea0003800200 */
.L_x_89:
[----:B------:R-:W-:Y:S01]  /*1830*/  STG.E desc[UR6][R4.64+0x31000], R7 ;  /* 0x0310000704007986 */ /* 0x000fe2000c101906 */
[----:B------:R-:W-:Y:S05]  /*1840*/  EXIT ;  /* 0x000000000000794d */ /* 0x000fea0003800000 */
        .weak           $__internal_5_$__cuda_sm20_sqrt_rn_f32_slowpath
        .type           $__internal_5_$__cuda_sm20_sqrt_rn_f32_slowpath,@function
        .size           $__internal_5_$__cuda_sm20_sqrt_rn_f32_slowpath,($__internal_6_$__cuda_sm3x_div_rn_noftz_f32_slowpath - $__internal_5_$__cuda_sm20_sqrt_rn_f32_slowpath)
$__internal_5_$__cuda_sm20_sqrt_rn_f32_slowpath:
[----:B------:R-:W-:-:S13]  /*1850*/  LOP3.LUT P0, RZ, R0, 0x7fffffff, RZ, 0xc0, !PT ;  /* 0x7fffffff00ff7812 */ /* 0x000fda000780c0ff */
[----:B------:R-:W-:Y:S01]  /*1860*/  @!P0 MOV R2, R0 ;  /* 0x0000000000028202 */ /* 0x000fe20000000f00 */
[----:B------:R-:W-:Y:S06]  /*1870*/  @!P0 BRA `(.L_x_100) ;  /* 0x0000000000408947 */ /* 0x000fec0003800000 */
[----:B------:R-:W-:-:S13]  /*1880*/  FSETP.GEU.FTZ.AND P0, PT, R0, RZ, PT ;  /* 0x000000ff0000720b */ /* 0x000fda0003f1e000 */
[----:B------:R-:W-:Y:S01]  /*1890*/  @!P0 MOV R2, 0x7fffffff ;  /* 0x7fffffff00028802 */ /* 0x000fe20000000f00 */
        /* <DEDUP_REMOVED lines=9> */
[----:B------:R-:W-:Y:S02]  /*1930*/  @!P0 IMAD.MOV.U32 R2, RZ, RZ, R0 ;  /* 0x000000ffff028224 */ /* 0x000fe400078e0000 */
[----:B------:R-:W-:-:S04]  /*1940*/  @P0 FADD.FTZ R7, -R8, -RZ ;  /* 0x800000ff08070221 */ /* 0x000fc80000010100 */
[----:B------:R-:W-:-:S04]  /*1950*/  @P0 FFMA R7, R8, R7, R3 ;  /* 0x0000000708070223 */ /* 0x000fc80000000003 */
[----:B------:R-:W-:-:S04]  /*1960*/  @P0 FFMA R7, R7, R9, R8 ;  /* 0x0000000907070223 */ /* 0x000fc80000000008 */
[----:B------:R-:W-:-:S07]  /*1970*/  @P0 FMUL.FTZ R2, R7, 2.3283064365386962891e-10 ;  /* 0x2f80000007020820 */ /* 0x000fce0000410000 */
.L_x_100:
[----:B------:R-:W-:Y:S01]  /*1980*/  MOV R9, R2 ;  /* 0x0000000200097202 */ /* 0x000fe20000000f00 */
[----:B------:R-:W-:Y:S01]  /*1990*/  IMAD.MOV.U32 R3, RZ, RZ, 0x0 ;  /* 0x00000000ff037424 */ /* 0x000fe200078e00ff */
[----:B------:R-:W-:-:S04]  /*19a0*/  MOV R2, R10 ;  /* 0x0000000a00027202 */ /* 0x000fc80000000f00 */
[----:B------:R-:W-:Y:S05]  /*19b0*/  RET.REL.NODEC R2 `(_Z11propagationiiiiPKfPfi) ;  /* 0xffffffe402907950 */ /* 0x000fea0003c3ffff */
        .weak           $__internal_6_$__cuda_sm3x_div_rn_noftz_f32_slowpath
        .type           $__internal_6_$__cuda_sm3x_div_rn_noftz_f32_slowpath,@function
        .size           $__internal_6_$__cuda_sm3x_div_rn_noftz_f32_slowpath,(.L_x_136 - $__internal_6_$__cuda_sm3x_div_rn_noftz_f32_slowpath)
$__internal_6_$__cuda_sm3x_div_rn_noftz_f32_slowpath:
[----:B------:R-:W-:Y:S01]  /*19c0*/  SHF.R.U32.HI R10, RZ, 0x17, R3 ;  /* 0x00000017ff0a7819 */ /* 0x000fe20000011603 */
[----:B------:R-:W-:Y:S01]  /*19d0*/  BSSY.RECONVERGENT B1, `(.L_x_101) ;  /* 0x0000062000017945 */ /* 0x000fe20003800200 */
[----:B------:R-:W-:Y:S02]  /*19e0*/  SHF.R.U32.HI R0, RZ, 0x17, R2 ;  /* 0x00000017ff007819 */ /* 0x000fe40000011602 */
[----:B------:R-:W-:Y:S02]  /*19f0*/  LOP3.LUT R10, R10, 0xff, RZ, 0xc0, !PT ;  /* 0x000000ff0a0a7812 */ /* 0x000fe400078ec0ff */
[----:B------:R-:W-:Y:S02]  /*1a00*/  LOP3.LUT R0, R0, 0xff, RZ, 0xc0, !PT ;  /* 0x000000ff00007812 */ /* 0x000fe400078ec0ff */
[----:B------:R-:W-:Y:S02]  /*1a10*/  IADD3 R19, PT, PT, R10, -0x1, RZ ;  /* 0xffffffff0a137810 */ /* 0x000fe40007ffe0ff */
[----:B------:R-:W-:-:S02]  /*1a20*/  IADD3 R17, PT, PT, R0, -0x1, RZ ;  /* 0xffffffff00117810 */ /* 0x000fc40007ffe0ff */
        /* <DEDUP_REMOVED lines=22> */
[----:B------:R-:W-:Y:S01]  /*1b90*/  @P0 MOV R11, RZ ;  /* 0x000000ff000b0202 */ /* 0x000fe20000000f00 */
[----:B------:R-:W-:Y:S01]  /*1ba0*/  @!P0 FFMA R2, R2, 1.84467440737095516160e+19, RZ ;  /* 0x5f80000002028823 */ /* 0x000fe200000000ff */
[----:B------:R-:W-:Y:S01]  /*1bb0*/  @!P0 MOV R11, 0xffffffc0 ;  /* 0xffffffc0000b8802 */ /* 0x000fe20000000f00 */
[----:B------:R-:W-:-:S04]  /*1bc0*/  @!P1 FFMA R3, R3, 1.84467440737095516160e+19, RZ ;  /* 0x5f80000003039823 */ /* 0x000fc800000000ff */
[----:B------:R-:W-:-:S07]  /*1bd0*/  @!P1 VIADD R11, R11, 0x40 ;  /* 0x000000400b0b9836 */ /* 0x000fce0000000000 */
.L_x_102:
[----:B------:R-:W-:Y:S01]  /*1be0*/  LEA R22, R10, 0xc0800000, 0x17 ;  /* 0xc08000000a167811 */ /* 0x000fe200078eb8ff */
[----:B------:R-:W-:Y:S03]  /*1bf0*/  BSSY.RECONVERGENT B2, `(.L_x_107) ;  /* 0x0000036000027945 */ /* 0x000fe60003800200 */
[----:B------:R-:W-:Y:S02]  /*1c00*/  IADD3 R22, PT, PT, -R22, R3, RZ ;  /* 0x0000000316167210 */ /* 0x000fe40007ffe1ff */
[----:B------:R-:W-:Y:S02]  /*1c10*/  IADD3 R3, PT, PT, R0, -0x7f, RZ ;  /* 0xffffff8100037810 */ /* 0x000fe40007ffe0ff */
[----:B------:R-:W0:Y:S01]  /*1c20*/  MUFU.RCP R24, R22 ;  /* 0x0000001600187308 */ /* 0x000e220000001000 */
[----:B------:R-:W-:Y:S01]  /*1c30*/  FADD.FTZ R17, -R22, -RZ ;  /* 0x800000ff16117221 */ /* 0x000fe20000010100 */
[C---:B------:R-:W-:Y:S01]  /*1c40*/  IADD3 R10, PT, PT, R3.reuse, 0x7f, -R10 ;  /* 0x0000007f030a7810 */ /* 0x040fe20007ffe80a */
[----:B------:R-:W-:-:S04]  /*1c50*/  IMAD R0, R3, -0x800000, R2 ;  /* 0xff80000003007824 */ /* 0x000fc800078e0202 */
        /* <DEDUP_REMOVED lines=9> */
[----:B------:R-:W-:-:S04]  /*1cf0*/  LOP3.LUT R3, R3, 0xff, RZ, 0xc0, !PT ;  /* 0x000000ff03037812 */ /* 0x000fc800078ec0ff */
[----:B------:R-:W-:-:S04]  /*1d00*/  IADD3 R3, PT, PT, R3, R10, RZ ;  /* 0x0000000a03037210 */ /* 0x000fc80007ffe0ff */
        /* <DEDUP_REMOVED lines=10> */
[-CC-:B------:R-:W-:Y:S01]  /*1db0*/  FFMA.RZ R10, R19, R17.reuse, R2.reuse ;  /* 0x00000011130a7223 */ /* 0x180fe2000000c002 */
        /* <DEDUP_REMOVED lines=21> */
.L_x_109:
[----:B------:R-:W-:-:S04]  /*1f10*/  LOP3.LUT R0, R0, 0x80000000, RZ, 0xc0, !PT ;  /* 0x8000000000007812 */ /* 0x000fc800078ec0ff */
[----:B------:R-:W-:Y:S01]  /*1f20*/  LOP3.LUT R0, R0, 0x7f800000, RZ, 0xfc, !PT ;  /* 0x7f80000000007812 */ /* 0x000fe200078efcff */
[----:B------:R-:W-:Y:S06]  /*1f30*/  BRA `(.L_x_110) ;  /* 0x0000000000047947 */ /* 0x000fec0003800000 */
.L_x_108:
[----:B------:R-:W-:-:S07]  /*1f40*/  IMAD R0, R10, 0x800000, R0 ;  /* 0x008000000a007824 */ /* 0x000fce00078e0200 */
.L_x_110:
[----:B------:R-:W-:Y:S05]  /*1f50*/  BSYNC.RECONVERGENT B2 ;  /* 0x0000000000027941 */ /* 0x000fea0003800200 */
.L_x_107:
[----:B------:R-:W-:Y:S05]  /*1f60*/  BRA `(.L_x_111) ;  /* 0x0000000000207947 */ /* 0x000fea0003800000 */
.L_x_106:
[----:B------:R-:W-:-:S04]  /*1f70*/  LOP3.LUT R0, R3, 0x80000000, R2, 0x48, !PT ;  /* 0x8000000003007812 */ /* 0x000fc800078e4802 */
[----:B------:R-:W-:Y:S01]  /*1f80*/  LOP3.LUT R0, R0, 0x7f800000, RZ, 0xfc, !PT ;  /* 0x7f80000000007812 */ /* 0x000fe200078efcff */
[----:B------:R-:W-:Y:S06]  /*1f90*/  BRA `(.L_x_111) ;  /* 0x0000000000147947 */ /* 0x000fec0003800000 */
.L_x_105:
[----:B------:R-:W-:Y:S01]  /*1fa0*/  LOP3.LUT R0, R3, 0x80000000, R2, 0x48, !PT ;  /* 0x8000000003007812 */ /* 0x000fe200078e4802 */
[----:B------:R-:W-:Y:S06]  /*1fb0*/  BRA `(.L_x_111) ;  /* 0x00000000000c7947 */ /* 0x000fec0003800000 */
.L_x_104:
[----:B------:R-:W0:Y:S01]  /*1fc0*/  MUFU.RSQ R0, -QNAN ;  /* 0xffc0000000007908 */ /* 0x000e220000001400 */
[----:B------:R-:W-:Y:S05]  /*1fd0*/  BRA `(.L_x_111) ;  /* 0x0000000000047947 */ /* 0x000fea0003800000 */
.L_x_103:
[----:B------:R-:W-:-:S07]  /*1fe0*/  FADD.FTZ R0, R2, R3 ;  /* 0x0000000302007221 */ /* 0x000fce0000010000 */
.L_x_111:
[----:B------:R-:W-:Y:S05]  /*1ff0*/  BSYNC.RECONVERGENT B1 ;  /* 0x0000000000017941 */ /* 0x000fea0003800200 */
.L_x_101:
[----:B------:R-:W-:Y:S01]  /*2000*/  HFMA2 R3, -RZ, RZ, 0, 0 ;  /* 0x00000000ff037431 */ /* 0x000fe200000001ff */
[----:B------:R-:W-:-:S04]  /*2010*/  MOV R2, R15 ;  /* 0x0000000f00027202 */ /* 0x000fc80000000f00 */
[----:B0-----:R-:W-:Y:S05]  /*2020*/  RET.REL.NODEC R2 `(_Z11propagationiiiiPKfPfi) ;  /* 0xffffffdc02f47950 */ /* 0x001fea0003c3ffff */
.L_x_112:
        /* <DEDUP_REMOVED lines=13> */
.L_x_136:


//--------------------- .text._Z11field_setupPKfS0_Pf --------------------------
	.section	.text._Z11field_setupPKfS0_Pf,"ax",@progbits
	.align	128
        .global         _Z11field_setupPKfS0_Pf
        .type           _Z11field_setupPKfS0_Pf,@function
        .size           _Z11field_setupPKfS0_Pf,(.L_x_148 - _Z11field_setupPKfS0_Pf)
        .other          _Z11field_setupPKfS0_Pf,@"STO_CUDA_ENTRY STV_DEFAULT"
_Z11field_setupPKfS0_Pf:
.text._Z11field_setupPKfS0_Pf:
        /* <DEDUP_REMOVED lines=13> */
[----:B------:R-:W1:Y:S07]  /*00d0*/  LDCU.64 UR4, c[0x0][0x358] ;  /* 0x00006b00ff0477ac */ /* 0x000e6e0008000a00 */
[----:B------:R-:W2:Y:S01]  /*00e0*/  LDC.64 R12, c[0x0][0x388] ;  /* 0x0000e200ff0c7b82 */ /* 0x000ea20000000a00 */
[----:B0-----:R-:W-:-:S05]  /*00f0*/  IMAD.WIDE R2, R6, 0x4, R2 ;  /* 0x0000000406027825 */ /* 0x001fca00078e0202 */
[----:B-1----:R0:W3:Y:S01]  /*0100*/  LDG.E R7, desc[UR4][R2.64] ;  /* 0x0000000402077981 */ /* 0x0020e2000c1e1900 */
[----:B--2---:R-:W-:-:S05]  /*0110*/  IMAD.WIDE.U32 R12, R5, 0x4, R12 ;  /* 0x00000004050c7825 */ /* 0x004fca00078e000c */
[----:B------:R1:W2:Y:S01]  /*0120*/  LDG.E R8, desc[UR4][R12.64] ;  /* 0x000000040c087981 */ /* 0x0002a2000c1e1900 */
[----:B------:R-:W-:Y:S01]  /*0130*/  HFMA2 R9, -RZ, RZ, 0.771484375, 0.21533203125 ;  /* 0x3a2c32e4ff097431 */ /* 0x000fe200000001ff */
[----:B0-----:R-:W-:Y:S01]  /*0140*/  MOV R2, 0x3e7b823d ;  /* 0x3e7b823d00027802 */ /* 0x001fe20000000f00 */
[----:B------:R-:W-:Y:S01]  /*0150*/  HFMA2 R3, -RZ, RZ, 1.9296875, -0.048675537109375 ;  /* 0x3fb8aa3bff037431 */ /* 0x000fe200000001ff */
[----:B------:R-:W-:Y:S01]  /*0160*/  BSSY.RECONVERGENT B0, `(.L_x_113) ;  /* 0x0000097000007945 */ /* 0x000fe20003800200 */
[----:B------:R-:W-:Y:S02]  /*0170*/  HFMA2 R20, -RZ, RZ, 0.1370849609375, 44.65625 ;  /* 0x30635195ff147431 */ /* 0x000fe400000001ff */
[----:B-1----:R-:W-:Y:S01]  /*0180*/  HFMA2 R13, -RZ, RZ, 0.66259765625, 2.662109375 ;  /* 0x394d4153ff0d7431 */ /* 0x002fe200000001ff */
[----:B------:R-:W-:-:S05]  /*0190*/  MOV R12, 0x3e8c5e23 ;  /* 0x3e8c5e23000c7802 */ /* 0x000fca0000000f00 */
[C---:B------:R-:W-:Y:S01]  /*01a0*/  FFMA R18, R12.reuse, 0.52359879016876220703, RZ ;  /* 0x3f060a920c127823 */ /* 0x040fe200000000ff */
[----:B------:R-:W-:-:S04]  /*01b0*/  FFMA R13, R12, -R13, 0.0083327032625675201416 ;  /* 0x3c0885e40c0d7423 */ /* 0x000fc8000000080d */
[----:B------:R-:W-:-:S04]  /*01c0*/  FFMA R19, R13, R12, -0.16666662693023681641 ;  /* 0xbe2aaaa80d137423 */ /* 0x000fc8000000000c */
[----:B------:R-:W-:Y:S01]  /*01d0*/  FFMA R21, R18, R19, 0.52359879016876220703 ;  /* 0x3f060a9212157423 */ /* 0x000fe20000000013 */
[C---:B---3--:R-:W-:Y:S01]  /*01e0*/  FMUL R0, |R7|.reuse, 16777216 ;  /* 0x4b80000007007820 */ /* 0x048fe20000400200 */
[C---:B------:R-:W-:Y:S02]  /*01f0*/  FSETP.GEU.AND P0, PT, |R7|.reuse, 1.175494350822287508e-38, PT ;  /* 0x008000000700780b */ /* 0x040fe40003f0e200 */
[----:B------:R-:W-:Y:S02]  /*0200*/  FSETP.NEU.AND P1, PT, R7, 1, PT ;  /* 0x3f8000000700780b */ /* 0x000fe40003f2d000 */
[----:B------:R-:W-:Y:S02]  /*0210*/  FSEL R0, R0, |R7|, !P0 ;  /* 0x4000000700007208 */ /* 0x000fe40004000000 */
[----:B--2---:R-:W-:Y:S02]  /*0220*/  FSETP.NEU.AND P4, PT, R8, 1, PT ;  /* 0x3f8000000800780b */ /* 0x004fe40003f8d000 */
[----:B------:R-:W-:-:S04]  /*0230*/  IADD3 R4, PT, PT, R0, -0x3f3504f3, RZ ;  /* 0xc0cafb0d00047810 */ /* 0x000fc80007ffe0ff */
[----:B------:R-:W-:Y:S02]  /*0240*/  LOP3.LUT R15, R4, 0xff800000, RZ, 0xc0, !PT ;  /* 0xff800000040f7812 */ /* 0x000fe400078ec0ff */
[----:B------:R-:W-:Y:S02]  /*0250*/  MOV R4, 0x31ccb497 ;  /* 0x31ccb49700047802 */ /* 0x000fe40000000f00 */
[-C--:B------:R-:W-:Y:S02]  /*0260*/  IADD3 R0, PT, PT, R0, -R15.reuse, RZ ;  /* 0x8000000f00007210 */ /* 0x080fe40007ffe0ff */
[----:B------:R-:W-:Y:S01]  /*0270*/  I2FP.F32.S32 R16, R15 ;  /* 0x0000000f00107245 */ /* 0x000fe20000201400 */
[----:B------:R-:W-:Y:S02]  /*0280*/  FFMA R23, R4, R3, -1.7002182062242354732e-07 ;  /* 0xb4368f3e04177423 */ /* 0x000fe40000000003 */
[C---:B------:R-:W-:Y:S01]  /*0290*/  FADD R10, R0.reuse, 1 ;  /* 0x3f800000000a7421 */ /* 0x040fe20000000000 */
[----:B------:R-:W-:Y:S01]  /*02a0*/  FADD R17, R0, -1 ;  /* 0xbf80000000117421 */ /* 0x000fe20000000000 */
[----:B------:R-:W-:-:S03]  /*02b0*/  FFMA R23, R2, 1.9251366722983220825e-08, R23 ;  /* 0x32a55e3402177823 */ /* 0x000fc60000000017 */
[----:B------:R-:W-:Y:S01]  /*02c0*/  FADD R11, R17, R17 ;  /* 0x00000011110b7221 */ /* 0x000fe20000000000 */
[----:B------:R-:W0:Y:S03]  /*02d0*/  MUFU.RCP R10, R10 ;  /* 0x0000000a000a7308 */ /* 0x000e260000001000 */
[----:B0-----:R-:W-:Y:S01]  /*02e0*/  FMUL R0, R10, R11 ;  /* 0x0000000b0a007220 */ /* 0x001fe20000400000 */
[----:B------:R-:W-:-:S03]  /*02f0*/  FSEL R11, RZ, -24, P0 ;  /* 0xc1c00000ff0b7808 */ /* 0x000fc60000000000 */
[----:B------:R-:W-:Y:S01]  /*0300*/  FMUL R14, R0, R0 ;  /* 0x00000000000e7220 */ /* 0x000fe20000400000 */
[----:B------:R-:W-:-:S03]  /*0310*/  FADD R13, R17, -R0 ;  /* 0x80000000110d7221 */ /* 0x000fc60000000000 */
[----:B------:R-:W-:Y:S01]  /*0320*/  FFMA R15, R14, R9, 0.0032181653659790754318 ;  /* 0x3b52e7db0e0f7423 */ /* 0x000fe20000000009 */
[----:B------:R-:W-:Y:S01]  /*0330*/  FADD R18, R13, R13 ;  /* 0x0000000d0d127221 */ /* 0x000fe20000000000 */
[----:B------:R-:W-:Y:S01]  /*0340*/  FFMA R13, R16, 1.1920928955078125e-07, R11 ;  /* 0x34000000100d7823 */ /* 0x000fe2000000000b */
[----:B------:R-:W-:Y:S01]  /*0350*/  FFMA R11, R4, 0.02195712551474571228, R23 ;  /* 0x3cb3df6e040b7823 */ /* 0x000fe20000000017 */
[----:B------:R-:W-:Y:S01]  /*0360*/  FFMA R19, R14, R15, 0.018033718690276145935 ;  /* 0x3c93bb730e137423 */ /* 0x000fe2000000000f */
[----:B------:R-:W-:Y:S01]  /*0370*/  FFMA R15, R17, -R0, R18 ;  /* 0x80000000110f7223 */ /* 0x000fe20000000012 */
[----:B------:R-:W-:Y:S01]  /*0380*/  FFMA R4, R0, 1.4426950216293334961, R13 ;  /* 0x3fb8aa3b00047823 */ /* 0x000fe2000000000d */
[----:B------:R-:W-:Y:S01]  /*0390*/  FFMA R11, R2, 0.0073190419934689998627, R11 ;  /* 0x3befd493020b7823 */ /* 0x000fe2000000000b */
[----:B------:R-:W-:Y:S01]  /*03a0*/  FFMA R19, R14, R19, 0.12022458761930465698 ;  /* 0x3df6384f0e137423 */ /* 0x000fe20000000013 */
[----:B------:R-:W-:Y:S01]  /*03b0*/  FMUL R15, R10, R15 ;  /* 0x0000000f0a0f7220 */ /* 0x000fe20000400000 */
[----:B------:R-:W-:Y:S01]  /*03c0*/  FFMA R10, R21, -0.014999999664723873138, R8 ;  /* 0xbc75c28f150a7823 */ /* 0x000fe20000000008 */
[----:B------:R-:W-:Y:S01]  /*03d0*/  FADD R13, R13, -R4 ;  /* 0x800000040d0d7221 */ /* 0x000fe20000000000 */
[----:B------:R-:W-:Y:S01]  /*03e0*/  FMUL R23, R14, R19 ;  /* 0x000000130e177220 */ /* 0x000fe20000400000 */
[----:B------:R-:W-:Y:S01]  /*03f0*/  MOV R14, 0x3d272f0b ;  /* 0x3d272f0b000e7802 */ /* 0x000fe20000000f00 */
[C---:B------:R-:W-:Y:S01]  /*0400*/  FMUL R17, |R10|.reuse, 16777216 ;  /* 0x4b8000000a117820 */ /* 0x040fe20000400200 */
[----:B------:R-:W-:Y:S01]  /*0410*/  FSETP.GEU.AND P0, PT, |R10|, 1.175494350822287508e-38, PT ;  /* 0x008000000a00780b */ /* 0x000fe20003f0e200 */
[----:B------:R-:W-:Y:S01]  /*0420*/  FFMA R16, R0, 1.4426950216293334961, R13 ;  /* 0x3fb8aa3b00107823 */ /* 0x000fe2000000000d */
[----:B------:R-:W-:Y:S01]  /*0430*/  FFMA R13, R3, -R20, 3.2213673506475970498e-08 ;  /* 0x330a5b4f030d7423 */ /* 0x000fe20000000814 */
[----:B------:R-:W-:Y:S01]  /*0440*/  HFMA2 R19, -RZ, RZ, 0.487060546875, -0.0625 ;  /* 0x37cbac00ff137431 */ /* 0x000fe200000001ff */
[----:B------:R-:W-:Y:S01]  /*0450*/  FSEL R18, R17, |R10|, !P0 ;  /* 0x4000000a11127208 */ /* 0x000fe20004000000 */
[----:B------:R-:W-:Y:S01]  /*0460*/  FFMA R3, R15, 1.4426950216293334961, R16 ;  /* 0x3fb8aa3b0f037823 */ /* 0x000fe20000000010 */
[----:B------:R-:W-:-:S02]  /*0470*/  FFMA R17, -R14, 1.9251366722983220825e-08, R13 ;  /* 0x32a55e340e117823 */ /* 0x000fc4000000010d */
[----:B------:R-:W-:Y:S01]  /*0480*/  IADD3 R13, PT, PT, R18, -0x3f3504f3, RZ ;  /* 0xc0cafb0d120d7810 */ /* 0x000fe20007ffe0ff */
[----:B------:R-:W-:Y:S01]  /*0490*/  FFMA R16, R0, 1.9251366722983220825e-08, R3 ;  /* 0x32a55e3400107823 */ /* 0x000fe20000000003 */
[----:B------:R-:W-:Y:S01]  /*04a0*/  FMUL R3, R23, 3 ;  /* 0x4040000017037820 */ /* 0x000fe20000400000 */
[----:B------:R-:W-:Y:S01]  /*04b0*/  FFMA R17, -R20, 0.00060102343559265136719, R17 ;  /* 0x3a1d8e0014117823 */ /* 0x000fe20000000111 */
[----:B------:R-:W-:Y:S02]  /*04c0*/  LOP3.LUT R13, R13, 0xff800000, RZ, 0xc0, !PT ;  /* 0xff8000000d0d7812 */ /* 0x000fe400078ec0ff */
[----:B------:R-:W-:Y:S01]  /*04d0*/  FFMA R3, R15, R3, R16 ;  /* 0x000000030f037223 */ /* 0x000fe20000000010 */
[----:B------:R-:W-:Y:S01]  /*04e0*/  FFMA R15, R12, R19, -0.0013887860113754868507 ;  /* 0xbab607ed0c0f7423 */ /* 0x000fe20000000013 */
[----:B------:R-:W-:Y:S01]  /*04f0*/  IADD3 R21, PT, PT, R18, -R13, RZ ;  /* 0x8000000d12157210 */ /* 0x000fe20007ffe0ff */
[----:B------:R-:W-:Y:S01]  /*0500*/  FFMA R19, -R14, 0.00020034113549627363682, R17 ;  /* 0x395212aa0e137823 */ /* 0x000fe20000000111 */
[----:B------:R-:W-:Y:S01]  /*0510*/  FFMA R23, R0, R23, R3 ;  /* 0x0000001700177223 */ /* 0x000fe20000000003 */
[-C--:B------:R-:W-:Y:S01]  /*0520*/  FFMA R15, R15, R12.reuse, 0.041666727513074874878 ;  /* 0x3d2aaabb0f0f7423 */ /* 0x080fe2000000000c */
[----:B------:R-:W-:Y:S01]  /*0530*/  FADD R17, R11, -7.6456537246704101562 ;  /* 0xc0f4a9320b117421 */ /* 0x000fe20000000000 */
[----:B------:R-:W-:Y:S01]  /*0540*/  FADD R0, R21, 1 ;  /* 0x3f80000015007421 */ /* 0x000fe20000000000 */
[----:B------:R-:W-:Y:S01]  /*0550*/  FADD R16, R19, -6.0588855743408203125 ;  /* 0xc0c1e26413107421 */ /* 0x000fe20000000000 */
[-C--:B------:R-:W-:Y:S01]  /*0560*/  FFMA R3, R15, R12.reuse, -0.4999999701976776123 ;  /* 0xbeffffff0f037423 */ /* 0x080fe2000000000c */
[----:B------:R-:W-:Y:S01]  /*0570*/  FADD R2, R17, 7.6456537246704101562 ;  /* 0x40f4a93211027421 */ /* 0x000fe20000000000 */
[----:B------:R-:W0:Y:S01]  /*0580*/  MUFU.RCP R15, R0 ;  /* 0x00000000000f7308 */ /* 0x000e220000001000 */
[C---:B------:R-:W-:Y:S01]  /*0590*/  FADD R20, R16.reuse, 6.0588855743408203125 ;  /* 0x40c1e26410147421 */ /* 0x040fe20000000000 */
[----:B------:R-:W-:Y:S01]  /*05a0*/  FFMA R12, R3, R12, 1 ;  /* 0x3f800000030c7423 */ /* 0x000fe2000000000c */
[----:B------:R-:W-:Y:S01]  /*05b0*/  FMUL R3, R16, 2 ;  /* 0x4000000010037820 */ /* 0x000fe20000400000 */
[----:B------:R-:W-:Y:S01]  /*05c0*/  FADD R21, R21, -1 ;  /* 0xbf80000015157421 */ /* 0x000fe20000000000 */
[----:B------:R-:W-:Y:S01]  /*05d0*/  FADD R18, R11, -R2 ;  /* 0x800000020b127221 */ /* 0x000fe20000000000 */
[----:B------:R-:W-:Y:S01]  /*05e0*/  FADD R14, R4, R23 ;  /* 0x00000017040e7221 */ /* 0x000fe20000000000 */
[----:B------:R-:W-:Y:S01]  /*05f0*/  FADD R20, R19, -R20 ;  /* 0x8000001413147221 */ /* 0x000fe20000000000 */
[----:B------:R-:W-:Y:S01]  /*0600*/  FMUL R2, R17, 2 ;  /* 0x4000000011027820 */ /* 0x000fe20000400000 */
[----:B------:R-:W-:Y:S01]  /*0610*/  FFMA R19, R16, 2, -R3 ;  /* 0x4000000010137823 */ /* 0x000fe20000000803 */
[----:B------:R-:W-:Y:S01]  /*0620*/  FADD R16, R21, R21 ;  /* 0x0000001515107221 */ /* 0x000fe20000000000 */
[----:B------:R-:W-:Y:S01]  /*0630*/  FMUL R11, R14, 2 ;  /* 0x400000000e0b7820 */ /* 0x000fe20000400000 */
[----:B------:R-:W-:Y:S01]  /*0640*/  FFMA R17, R17, 2, -R2 ;  /* 0x4000000011117823 */ /* 0x000fe20000000802 */
[----:B------:R-:W-:Y:S01]  /*0650*/  FADD R4, -R4, R14 ;  /* 0x0000000e04047221 */ /* 0x000fe20000000100 */
[----:B------:R-:W-:Y:S01]  /*0660*/  I2FP.F32.S32 R27, R13 ;  /* 0x0000000d001b7245 */ /* 0x000fe20000201400 */
[----:B------:R-:W1:Y:S01]  /*0670*/  FRND R0, R11 ;  /* 0x0000000b00007307 */ /* 0x000e620000201000 */
[----:B------:R-:W-:Y:S01]  /*0680*/  FFMA R17, R18, 2, R17 ;  /* 0x4000000012117823 */ /* 0x000fe20000000011 */
[----:B0-----:R-:W-:Y:S01]  /*0690*/  FMUL R16, R15, R16 ;  /* 0x000000100f107220 */ /* 0x001fe20000400000 */
[----:B------:R-:W-:Y:S01]  /*06a0*/  FSEL R18, RZ, -24, P0 ;  /* 0xc1c00000ff127808 */ /* 0x000fe20000000000 */
[----:B------:R-:W-:Y:S01]  /*06b0*/  FFMA R25, R14, 2, -R11 ;  /* 0x400000000e197823 */ /* 0x000fe2000000080b */
[----:B------:R-:W-:Y:S01]  /*06c0*/  FFMA R19, R20, 2, R19 ;  /* 0x4000000014137823 */ /* 0x000fe20000000013 */
[----:B------:R-:W-:Y:S01]  /*06d0*/  FADD R14, R21, -R16 ;  /* 0x80000010150e7221 */ /* 0x000fe20000000000 */
[----:B------:R-:W-:Y:S01]  /*06e0*/  FADD R4, R23, -R4 ;  /* 0x8000000417047221 */ /* 0x000fe20000000000 */
[----:B------:R-:W-:Y:S01]  /*06f0*/  FFMA R27, R27, 1.1920928955078125e-07, R18 ;  /* 0x340000001b1b7823 */ /* 0x000fe20000000012 */
[-C--:B------:R-:W-:Y:S01]  /*0700*/  FMUL R18, R16, R16.reuse ;  /* 0x0000001010127220 */ /* 0x080fe20000400000 */
[----:B------:R-:W-:Y:S01]  /*0710*/  FADD R14, R14, R14 ;  /* 0x0000000e0e0e7221 */ /* 0x000fe20000000000 */
[----:B------:R-:W0:Y:S01]  /*0720*/  FRND R23, R2 ;  /* 0x0000000200177307 */ /* 0x000e220000201000 */
[----:B------:R-:W-:Y:S01]  /*0730*/  FFMA R4, R4, 2, R25 ;  /* 0x4000000004047823 */ /* 0x000fe20000000019 */
[----:B------:R-:W-:Y:S01]  /*0740*/  FSETP.GEU.AND P5, PT, R11, RZ, PT ;  /* 0x000000ff0b00720b */ /* 0x000fe20003fae000 */
[----:B------:R-:W-:Y:S01]  /*0750*/  FFMA R20, R21, -R16, R14 ;  /* 0x8000001015147223 */ /* 0x000fe2000000000e */
[----:B------:R-:W-:Y:S01]  /*0760*/  FFMA R14, R16, 1.4426950216293334961, R27 ;  /* 0x3fb8aa3b100e7823 */ /* 0x000fe2000000001b */
[C---:B------:R-:W-:Y:S01]  /*0770*/  FFMA R21, R18.reuse, R9, 0.0032181653659790754318 ;  /* 0x3b52e7db12157423 */ /* 0x040fe20000000009 */
[----:B-1----:R-:W-:Y:S01]  /*0780*/  FADD R13, R11, -R0 ;  /* 0x800000000b0d7221 */ /* 0x002fe20000000000 */
[----:B------:R-:W-:Y:S01]  /*0790*/  FMUL R20, R15, R20 ;  /* 0x000000140f147220 */ /* 0x000fe20000400000 */
[----:B------:R-:W-:Y:S01]  /*07a0*/  FADD R27, R27, -R14 ;  /* 0x8000000e1b1b7221 */ /* 0x000fe20000000000 */
[----:B------:R-:W-:Y:S01]  /*07b0*/  FFMA R21, R18, R21, 0.018033718690276145935 ;  /* 0x3c93bb7312157423 */ /* 0x000fe20000000015 */
[----:B------:R-:W-:Y:S01]  /*07c0*/  FADD R13, R4, R13 ;  /* 0x0000000d040d7221 */ /* 0x000fe20000000000 */
[----:B------:R-:W-:Y:S01]  /*07d0*/  MOV R4, 0x391fcb8e ;  /* 0x391fcb8e00047802 */ /* 0x000fe20000000f00 */
[----:B------:R-:W-:Y:S01]  /*07e0*/  FFMA R27, R16, 1.4426950216293334961, R27 ;  /* 0x3fb8aa3b101b7823 */ /* 0x000fe2000000001b */
[----:B------:R-:W-:Y:S01]  /*07f0*/  FFMA R21, R18, R21, 0.12022458761930465698 ;  /* 0x3df6384f12157423 */ /* 0x000fe20000000015 */
[----:B------:R-:W-:Y:S01]  /*0800*/  FSETP.GT.AND P0, PT, R0, RZ, PT ;  /* 0x000000ff0000720b */ /* 0x000fe20003f04000 */
[----:B0-----:R-:W-:Y:S01]  /*0810*/  FADD R26, R2, -R23 ;  /* 0x80000017021a7221 */ /* 0x001fe20000000000 */
[----:B------:R-:W-:Y:S01]  /*0820*/  FFMA R27, R20, 1.4426950216293334961, R27 ;  /* 0x3fb8aa3b141b7823 */ /* 0x000fe2000000001b */
[----:B------:R-:W-:Y:S01]  /*0830*/  FMUL R21, R18, R21 ;  /* 0x0000001512157220 */ /* 0x000fe20000400000 */
[----:B------:R-:W-:Y:S01]  /*0840*/  FFMA R24, R13, R4, 0.0013391353422775864601 ;  /* 0x3aaf85ed0d187423 */ /* 0x000fe20000000004 */
[----:B------:R-:W-:Y:S01]  /*0850*/  FSETP.GT.AND P3, PT, R23, RZ, PT ;  /* 0x000000ff1700720b */ /* 0x000fe20003f64000 */
[----:B------:R-:W-:Y:S01]  /*0860*/  FFMA R27, R16, 1.9251366722983220825e-08, R27 ;  /* 0x32a55e34101b7823 */ /* 0x000fe2000000001b */
[----:B------:R-:W-:Y:S01]  /*0870*/  FMUL R18, R21, 3 ;  /* 0x4040000015127820 */ /* 0x000fe20000400000 */
[C---:B------:R-:W-:Y:S01]  /*0880*/  FFMA R24, R13.reuse, R24, 0.0096188392490148544312 ;  /* 0x3c1d98560d187423 */ /* 0x040fe20000000018 */
[----:B------:R-:W-:Y:S01]  /*0890*/  FADD R15, R26, R17 ;  /* 0x000000111a0f7221 */ /* 0x000fe20000000000 */
[----:B------:R-:W0:Y:S01]  /*08a0*/  FRND R22, R3 ;  /* 0x0000000300167307 */ /* 0x000e220000201000 */
[----:B------:R-:W-:Y:S01]  /*08b0*/  FFMA R23, R20, R18, R27 ;  /* 0x0000001214177223 */ /* 0x000fe2000000001b */
[----:B------:R-:W-:Y:S01]  /*08c0*/  FFMA R24, R13, R24, 0.055503588169813156128 ;  /* 0x3d6357bb0d187423 */ /* 0x000fe20000000018 */
[----:B------:R-:W-:-:S02]  /*08d0*/  FFMA R18, R15, R4, 0.0013391353422775864601 ;  /* 0x3aaf85ed0f127423 */ /* 0x000fc40000000004 */
[----:B------:R-:W-:Y:S01]  /*08e0*/  FFMA R23, R16, R21, R23 ;  /* 0x0000001510177223 */ /* 0x000fe20000000017 */
[C---:B------:R-:W-:Y:S01]  /*08f0*/  FFMA R24, R13.reuse, R24, 0.24022644758224487305 ;  /* 0x3e75fdec0d187423 */ /* 0x040fe20000000018 */
[----:B------:R-:W-:Y:S01]  /*0900*/  SEL R16, RZ, 0x83000000, P0 ;  /* 0x83000000ff107807 */ /* 0x000fe20000000000 */
[----:B------:R1:W2:Y:S01]  /*0910*/  F2I.NTZ R17, R11 ;  /* 0x0000000b00117305 */ /* 0x0002a20000203100 */
[----:B------:R-:W-:Y:S01]  /*0920*/  FADD R21, R14, R23 ;  /* 0x000000170e157221 */ /* 0x000fe20000000000 */
[----:B------:R-:W-:Y:S01]  /*0930*/  FFMA R24, R13, R24, 0.69314718246459960938 ;  /* 0x3f3172180d187423 */ /* 0x000fe20000000018 */
[----:B------:R-:W-:Y:S02]  /*0940*/  FSETP.GT.AND P0, PT, |R11|, 152, PT ;  /* 0x431800000b00780b */ /* 0x000fe40003f04200 */
[----:B------:R-:W-:Y:S01]  /*0950*/  FMUL R0, R21, 2 ;  /* 0x4000000015007820 */ /* 0x000fe20000400000 */
[----:B------:R-:W-:Y:S01]  /*0960*/  FFMA R24, R13, R24, 1 ;  /* 0x3f8000000d187423 */ /* 0x000fe20000000018 */
[----:B------:R-:W-:-:S02]  /*0970*/  IADD3 R25, PT, PT, R16, 0x7f000000, RZ ;  /* 0x7f00000010197810 */ /* 0x000fc40007ffe0ff */
[----:B0-----:R-:W-:Y:S01]  /*0980*/  FSETP.GT.AND P2, PT, R22, RZ, PT ;  /* 0x000000ff1600720b */ /* 0x001fe20003f44000 */
[----:B------:R-:W-:Y:S01]  /*0990*/  FADD R22, R3, -R22 ;  /* 0x8000001603167221 */ /* 0x000fe20000000000 */
[----:B-1----:R-:W-:Y:S01]  /*09a0*/  MOV R11, 0x3f800000 ;  /* 0x3f800000000b7802 */ /* 0x002fe20000000f00 */
[----:B------:R-:W-:Y:S02]  /*09b0*/  FMUL R24, R24, R25 ;  /* 0x0000001918187220 */ /* 0x000fe40000400000 */
[----:B------:R-:W-:Y:S01]  /*09c0*/  FADD R19, R22, R19 ;  /* 0x0000001316137221 */ /* 0x000fe20000000000 */
[----:B--2---:R-:W-:Y:S01]  /*09d0*/  LEA R13, R17, -R16, 0x17 ;  /* 0x80000010110d7211 */ /* 0x004fe200078eb8ff */
[----:B------:R-:W-:Y:S01]  /*09e0*/  FADD R16, -R14, R21 ;  /* 0x000000150e107221 */ /* 0x000fe20000000100 */
[----:B------:R0:W1:Y:S01]  /*09f0*/  FRND R17, R0 ;  /* 0x0000000000117307 */ /* 0x0000620000201000 */
[----:B------:R-:W-:Y:S02]  /*0a00*/  HFMA2 R14, -RZ, RZ, 1.875, 0 ;  /* 0x3f800000ff0e7431 */ /* 0x000fe400000001ff */
[----:B------:R-:W-:Y:S01]  /*0a10*/  FMUL R13, R24, R13 ;  /* 0x0000000d180d7220 */ /* 0x000fe20000400000 */
[----:B------:R-:W-:Y:S01]  /*0a20*/  FADD R16, R23, -R16 ;  /* 0x8000001017107221 */ /* 0x000fe20000000000 */
[----:B------:R-:W-:Y:S01]  /*0a30*/  @P0 FSEL R13, RZ, +INF , !P5 ;  /* 0x7f800000ff0d0808 */ /* 0x000fe20006800000 */
[----:B------:R-:W-:Y:S06]  /*0a40*/  @!P1 BRA `(.L_x_114) ;  /* 0x0000000000209947 */ /* 0x000fec0003800000 */
[----:B------:R-:W-:-:S13]  /*0a50*/  FSETP.NAN.AND P0, PT, |R7|, |R7|, PT ;  /* 0x400000070700720b */ /* 0x000fda0003f08200 */
[----:B------:R-:W-:Y:S01]  /*0a60*/  @P0 FADD R14, R7, 2 ;  /* 0x40000000070e0421 */ /* 0x000fe20000000000 */
[----:B------:R-:W-:Y:S06]  /*0a70*/  @P0 BRA `(.L_x_114) ;  /* 0x0000000000140947 */ /* 0x000fec0003800000 */
[C---:B------:R-:W-:Y:S02]  /*0a80*/  FSETP.NEU.AND P0, PT, |R7|.reuse, +INF , PT ;  /* 0x7f8000000700780b */ /* 0x040fe40003f0d200 */
[----:B------:R-:W-:Y:S02]  /*0a90*/  MOV R14, R13 ;  /* 0x0000000d000e7202 */ /* 0x000fe40000000f00 */
[----:B------:R-:W-:-:S13]  /*0aa0*/  FSETP.NEU.AND P0, PT, R7, RZ, P0 ;  /* 0x000000ff0700720b */ /* 0x000fda000070d000 */
[----:B------:R-:W-:-:S05]  /*0ab0*/  @!P0 FADD R20, R7, R7 ;  /* 0x0000000707148221 */ /* 0x000fca0000000000 */
[----:B------:R-:W-:-:S07]  /*0ac0*/  @!P0 LOP3.LUT R14, R20, 0x7fffffff, RZ, 0xc0, !PT ;  /* 0x7fffffff140e8812 */ /* 0x000fce00078ec0ff */
.L_x_114:
[----:B------:R-:W-:Y:S05]  /*0ad0*/  BSYNC.RECONVERGENT B0 ;  /* 0x0000000000007941 */ /* 0x000fea0003800200 */
.L_x_113:
[----:B------:R-:W-:Y:S04]  /*0ae0*/  BSSY.RECONVERGENT B0, `(.L_x_115) ;  /* 0x0000041000007945 */ /* 0x000fe80003800200 */
[----:B------:R-:W-:Y:S05]  /*0af0*/  @!P4 BRA `(.L_x_116) ;  /* 0x0000000000fcc947 */ /* 0x000fea0003800000 */
[----:B------:R-:W-:-:S13]  /*0b00*/  FSETP.NAN.AND P0, PT, |R8|, |R8|, PT ;  /* 0x400000080800720b */ /* 0x000fda0003f08200 */
[----:B------:R-:W-:Y:S01]  /*0b10*/  @P0 FADD R11, R8, 2 ;  /* 0x40000000080b0421 */ /* 0x000fe20000000000 */
[----:B------:R-:W-:Y:S06]  /*0b20*/  @P0 BRA `(.L_x_116) ;  /* 0x0000000000f00947 */ /* 0x000fec0003800000 */
[C---:B------:R-:W-:Y:S01]  /*0b30*/  FMUL R11, |R8|.reuse, 16777216 ;  /* 0x4b800000080b7820 */ /* 0x040fe20000400200 */
[----:B------:R-:W-:-:S04]  /*0b40*/  FSETP.GEU.AND P0, PT, |R8|, 1.175494350822287508e-38, PT ;  /* 0x008000000800780b */ /* 0x000fc80003f0e200 */
[----:B------:R-:W-:-:S04]  /*0b50*/  FSEL R11, R11, |R8|, !P0 ;  /* 0x400000080b0b7208 */ /* 0x000fc80004000000 */
[----:B------:R-:W-:-:S04]  /*0b60*/  IADD3 R20, PT, PT, R11, -0x3f3504f3, RZ ;  /* 0xc0cafb0d0b147810 */ /* 0x000fc80007ffe0ff */
[----:B------:R-:W-:-:S04]  /*0b70*/  LOP3.LUT R22, R20, 0xff800000, RZ, 0xc0, !PT ;  /* 0xff80000014167812 */ /* 0x000fc800078ec0ff */
[-C--:B------:R-:W-:Y:S02]  /*0b80*/  IADD3 R11, PT, PT, R11, -R22.reuse, RZ ;  /* 0x800000160b0b7210 */ /* 0x080fe40007ffe0ff */
[----:B------:R-:W-:-:S03]  /*0b90*/  I2FP.F32.S32 R23, R22 ;  /* 0x0000001600177245 */ /* 0x000fc60000201400 */
[C---:B------:R-:W-:Y:S01]  /*0ba0*/  FADD R20, R11.reuse, 1 ;  /* 0x3f8000000b147421 */ /* 0x040fe20000000000 */
[----:B------:R-:W-:-:S04]  /*0bb0*/  FADD R26, R11, -1 ;  /* 0xbf8000000b1a7421 */ /* 0x000fc80000000000 */
[----:B------:R-:W-:Y:S01]  /*0bc0*/  FADD R11, R26, R26 ;  /* 0x0000001a1a0b7221 */ /* 0x000fe20000000000 */
[----:B------:R-:W2:Y:S03]  /*0bd0*/  MUFU.RCP R20, R20 ;  /* 0x0000001400147308 */ /* 0x000ea60000001000 */
[----:B--2---:R-:W-:-:S04]  /*0be0*/  FMUL R11, R20, R11 ;  /* 0x0000000b140b7220 */ /* 0x004fc80000400000 */
[----:B------:R-:W-:Y:S01]  /*0bf0*/  FADD R24, R26, -R11 ;  /* 0x8000000b1a187221 */ /* 0x000fe20000000000 */
[----:B------:R-:W-:-:S03]  /*0c00*/  FMUL R22, R11, R11 ;  /* 0x0000000b0b167220 */ /* 0x000fc60000400000 */
[----:B------:R-:W-:Y:S01]  /*0c10*/  FADD R25, R24, R24 ;  /* 0x0000001818197221 */ /* 0x000fe20000000000 */
[----:B------:R-:W-:Y:S02]  /*0c20*/  FSEL R24, RZ, -24, P0 ;  /* 0xc1c00000ff187808 */ /* 0x000fe40000000000 */
[----:B------:R-:W-:Y:S01]  /*0c30*/  FSETP.NEU.AND P0, PT, |R8|, +INF , PT ;  /* 0x7f8000000800780b */ /* 0x000fe20003f0d200 */
[----:B------:R-:W-:Y:S02]  /*0c40*/  FFMA R25, R26, -R11, R25 ;  /* 0x8000000b1a197223 */ /* 0x000fe40000000019 */
[----:B------:R-:W-:Y:S01]  /*0c50*/  FFMA R24, R23, 1.1920928955078125e-07, R24 ;  /* 0x3400000017187823 */ /* 0x000fe20000000018 */
[----:B------:R-:W-:Y:S01]  /*0c60*/  FSETP.NEU.AND P0, PT, R8, RZ, P0 ;  /* 0x000000ff0800720b */ /* 0x000fe2000070d000 */
[----:B------:R-:W-:Y:S01]  /*0c70*/  FMUL R23, R20, R25 ;  /* 0x0000001914177220 */ /* 0x000fe20000400000 */
[----:B------:R-:W-:Y:S01]  /*0c80*/  FFMA R25, R22, R9, 0.0032181653659790754318 ;  /* 0x3b52e7db16197423 */ /* 0x000fe20000000009 */
[----:B------:R-:W-:-:S03]  /*0c90*/  FFMA R20, R11, 1.4426950216293334961, R24 ;  /* 0x3fb8aa3b0b147823 */ /* 0x000fc60000000018 */
[----:B------:R-:W-:Y:S01]  /*0ca0*/  FFMA R25, R22, R25, 0.018033718690276145935 ;  /* 0x3c93bb7316197423 */ /* 0x000fe20000000019 */
[----:B------:R-:W-:-:S03]  /*0cb0*/  FADD R24, R24, -R20 ;  /* 0x8000001418187221 */ /* 0x000fc60000000000 */
[----:B------:R-:W-:Y:S01]  /*0cc0*/  FFMA R25, R22, R25, 0.12022458761930465698 ;  /* 0x3df6384f16197423 */ /* 0x000fe20000000019 */
[----:B------:R-:W-:-:S03]  /*0cd0*/  FFMA R24, R11, 1.4426950216293334961, R24 ;  /* 0x3fb8aa3b0b187823 */ /* 0x000fc60000000018 */
[----:B------:R-:W-:Y:S01]  /*0ce0*/  FMUL R22, R22, R25 ;  /* 0x0000001916167220 */ /* 0x000fe20000400000 */
[----:B------:R-:W-:-:S04]  /*0cf0*/  FFMA R24, R23, 1.4426950216293334961, R24 ;  /* 0x3fb8aa3b17187823 */ /* 0x000fc80000000018 */
[----:B------:R-:W-:Y:S01]  /*0d00*/  FFMA R25, R11, 1.9251366722983220825e-08, R24 ;  /* 0x32a55e340b197823 */ /* 0x000fe20000000018 */
[----:B------:R-:W-:-:S04]  /*0d10*/  FMUL R24, R22, 3 ;  /* 0x4040000016187820 */ /* 0x000fc80000400000 */
[----:B------:R-:W-:-:S04]  /*0d20*/  FFMA R25, R23, R24, R25 ;  /* 0x0000001817197223 */ /* 0x000fc80000000019 */
[----:B------:R-:W-:-:S04]  /*0d30*/  FFMA R25, R11, R22, R25 ;  /* 0x000000160b197223 */ /* 0x000fc80000000019 */
[----:B------:R-:W-:-:S04]  /*0d40*/  FADD R23, R20, R25 ;  /* 0x0000001914177221 */ /* 0x000fc80000000000 */
[----:B------:R-:W-:Y:S01]  /*0d50*/  FMUL R22, R23, 2 ;  /* 0x4000000017167820 */ /* 0x000fe20000400000 */
[----:B------:R-:W-:-:S03]  /*0d60*/  FADD R20, -R20, R23 ;  /* 0x0000001714147221 */ /* 0x000fc60000000100 */
[----:B------:R-:W2:Y:S01]  /*0d70*/  FRND R11, R22 ;  /* 0x00000016000b7307 */ /* 0x000ea20000201000 */
[----:B------:R-:W-:Y:S01]  /*0d80*/  FADD R20, R25, -R20 ;  /* 0x8000001419147221 */ /* 0x000fe20000000000 */
[----:B------:R-:W-:Y:S01]  /*0d90*/  FFMA R23, R23, 2, -R22 ;  /* 0x4000000017177823 */ /* 0x000fe20000000816 */
[----:B------:R-:W-:-:S03]  /*0da0*/  FSETP.GT.AND P5, PT, |R22|, 152, PT ;  /* 0x431800001600780b */ /* 0x000fc60003fa4200 */
[----:B------:R-:W-:Y:S01]  /*0db0*/  FFMA R20, R20, 2, R23 ;  /* 0x4000000014147823 */ /* 0x000fe20000000017 */
[----:B--2---:R-:W-:Y:S01]  /*0dc0*/  FADD R23, R22, -R11 ;  /* 0x8000000b16177221 */ /* 0x004fe20000000000 */
[----:B------:R-:W-:-:S03]  /*0dd0*/  FSETP.GT.AND P4, PT, R11, RZ, PT ;  /* 0x000000ff0b00720b */ /* 0x000fc60003f84000 */
[----:B------:R-:W-:Y:S01]  /*0de0*/  FADD R23, R23, R20 ;  /* 0x0000001417177221 */ /* 0x000fe20000000000 */
[----:B------:R-:W-:Y:S02]  /*0df0*/  SEL R11, RZ, 0x83000000, P4 ;  /* 0x83000000ff0b7807 */ /* 0x000fe40002000000 */
[----:B------:R-:W-:Y:S01]  /*0e00*/  FSETP.GEU.AND P4, PT, R22, RZ, PT ;  /* 0x000000ff1600720b */ /* 0x000fe20003f8e000 */
[----:B------:R-:W-:-:S04]  /*0e10*/  FFMA R20, R23, R4, 0.0013391353422775864601 ;  /* 0x3aaf85ed17147423 */ /* 0x000fc80000000004 */
[C---:B------:R-:W-:Y:S02]  /*0e20*/  FFMA R24, R23.reuse, R20, 0.0096188392490148544312 ;  /* 0x3c1d985617187423 */ /* 0x040fe40000000014 */
[----:B------:R2:W3:Y:S02]  /*0e30*/  F2I.NTZ R20, R22 ;  /* 0x0000001600147305 */ /* 0x0004e40000203100 */
[----:B------:R-:W-:-:S04]  /*0e40*/  FFMA R24, R23, R24, 0.055503588169813156128 ;  /* 0x3d6357bb17187423 */ /* 0x000fc80000000018 */
[----:B------:R-:W-:Y:S01]  /*0e50*/  FFMA R24, R23, R24, 0.24022644758224487305 ;  /* 0x3e75fdec17187423 */ /* 0x000fe20000000018 */
[----:B--2---:R-:W-:-:S03]  /*0e60*/  @!P0 FADD R22, R8, R8 ;  /* 0x0000000808168221 */ /* 0x004fc60000000000 */
[----:B------:R-:W-:Y:S01]  /*0e70*/  FFMA R26, R23, R24, 0.69314718246459960938 ;  /* 0x3f317218171a7423 */ /* 0x000fe20000000018 */
[----:B------:R-:W-:-:S03]  /*0e80*/  IADD3 R24, PT, PT, R11, 0x7f000000, RZ ;  /* 0x7f0000000b187810 */ /* 0x000fc60007ffe0ff */
[----:B------:R-:W-:Y:S01]  /*0e90*/  FFMA R23, R23, R26, 1 ;  /* 0x3f80000017177423 */ /* 0x000fe2000000001a */
[----:B---3--:R-:W-:Y:S02]  /*0ea0*/  LEA R20, R20, -R11, 0x17 ;  /* 0x8000000b14147211 */ /* 0x008fe400078eb8ff */
[----:B------:R-:W-:Y:S01]  /*0eb0*/  FSEL R11, RZ, +INF , !P4 ;  /* 0x7f800000ff0b7808 */ /* 0x000fe20006000000 */
[----:B------:R-:W-:-:S04]  /*0ec0*/  FMUL R23, R24, R23 ;  /* 0x0000001718177220 */ /* 0x000fc80000400000 */
[----:B------:R-:W-:Y:S01]  /*0ed0*/  @!P5 FMUL R11, R20, R23 ;  /* 0x00000017140bd220 */ /* 0x000fe20000400000 */
[----:B------:R-:W-:-:S07]  /*0ee0*/  @!P0 LOP3.LUT R11, R22, 0x7fffffff, RZ, 0xc0, !PT ;  /* 0x7fffffff160b8812 */ /* 0x000fce00078ec0ff */
.L_x_116:
[----:B------:R-:W-:Y:S05]  /*0ef0*/  BSYNC.RECONVERGENT B0 ;  /* 0x0000000000007941 */ /* 0x000fea0003800200 */
.L_x_115:
[----:B------:R-:W-:Y:S01]  /*0f00*/  FFMA R22, R19, R4, 0.0013391353422775864601 ;  /* 0x3aaf85ed13167423 */ /* 0x000fe20000000004 */
[----:B------:R-:W-:Y:S01]  /*0f10*/  FFMA R20, R15, R18, 0.0096188392490148544312 ;  /* 0x3c1d98560f147423 */ /* 0x000fe20000000012 */
[----:B------:R-:W-:Y:S01]  /*0f20*/  FFMA R21, R21, 2, -R0 ;  /* 0x4000000015157823 */ /* 0x000fe20000000800 */
[----:B------:R2:W3:Y:S01]  /*0f30*/  F2I.NTZ R18, R2 ;  /* 0x0000000200127305 */ /* 0x0004e20000203100 */
[----:B------:R-:W-:Y:S01]  /*0f40*/  FFMA R22, R19, R22, 0.0096188392490148544312 ;  /* 0x3c1d985613167423 */ /* 0x000fe20000000016 */
[----:B------:R-:W-:Y:S01]  /*0f50*/  FFMA R20, R15, R20, 0.055503588169813156128 ;  /* 0x3d6357bb0f147423 */ /* 0x000fe20000000014 */
[----:B------:R-:W-:Y:S01]  /*0f60*/  FFMA R21, R16, 2, R21 ;  /* 0x4000000010157823 */ /* 0x000fe20000000015 */
[C---:B------:R-:W-:Y:S01]  /*0f70*/  FSETP.GEU.AND P6, PT, R2.reuse, RZ, PT ;  /* 0x000000ff0200720b */ /* 0x040fe20003fce000 */
[----:B------:R-:W-:Y:S01]  /*0f80*/  FFMA R22, R19, R22, 0.055503588169813156128 ;  /* 0x3d6357bb13167423 */ /* 0x000fe20000000016 */
[----:B------:R-:W-:Y:S01]  /*0f90*/  FFMA R20, R15, R20, 0.24022644758224487305 ;  /* 0x3e75fdec0f147423 */ /* 0x000fe20000000014 */
[----:B------:R-:W-:Y:S01]  /*0fa0*/  FSETP.GT.AND P0, PT, |R2|, 152, PT ;  /* 0x431800000200780b */ /* 0x000fe20003f04200 */
[----:B------:R3:W4:Y:S01]  /*0fb0*/  F2I.NTZ R16, R3 ;  /* 0x0000000300107305 */ /* 0x0007220000203100 */
[----:B------:R-:W-:Y:S01]  /*0fc0*/  FFMA R24, R19, R22, 0.24022644758224487305 ;  /* 0x3e75fdec13187423 */ /* 0x000fe20000000016 */
[----:B-1----:R-:W-:Y:S01]  /*0fd0*/  FADD R22, R0, -R17 ;  /* 0x8000001100167221 */ /* 0x002fe20000000000 */
[----:B------:R-:W-:Y:S01]  /*0fe0*/  FFMA R20, R15, R20, 0.69314718246459960938 ;  /* 0x3f3172180f147423 */ /* 0x000fe20000000014 */
[----:B--2---:R-:W-:Y:S01]  /*0ff0*/  FFMA R2, R12, -0.014999999664723873138, R7 ;  /* 0xbc75c28f0c027823 */ /* 0x004fe20000000007 */
[----:B------:R-:W-:Y:S01]  /*1000*/  FSETP.GEU.AND P5, PT, R3, RZ, PT ;  /* 0x000000ff0300720b */ /* 0x000fe20003fae000 */
[----:B------:R-:W-:Y:S01]  /*1010*/  FADD R21, R21, R22 ;  /* 0x0000001615157221 */ /* 0x000fe20000000000 */
[----:B------:R-:W-:Y:S01]  /*1020*/  FFMA R20, R15, R20, 1 ;  /* 0x3f8000000f147423 */ /* 0x000fe20000000014 */
[----:B------:R-:W-:Y:S01]  /*1030*/  SEL R15, RZ, 0x83000000, P3 ;  /* 0x83000000ff0f7807 */ /* 0x000fe20001800000 */
[----:B------:R-:W-:Y:S01]  /*1040*/  FFMA R24, R19, R24, 0.69314718246459960938 ;  /* 0x3f31721813187423 */ /* 0x000fe20000000018 */
[----:B------:R-:W-:Y:S01]  /*1050*/  FFMA R22, R21, R4, 0.0013391353422775864601 ;  /* 0x3aaf85ed15167423 */ /* 0x000fe20000000004 */
[----:B------:R-:W-:Y:S01]  /*1060*/  FSETP.NEU.AND P3, PT, R2, 1, PT ;  /* 0x3f8000000200780b */ /* 0x000fe20003f6d000 */
[----:B------:R-:W-:Y:S01]  /*1070*/  BSSY.RECONVERGENT B0, `(.L_x_117) ;  /* 0x0000054000007945 */ /* 0x000fe20003800200 */
[----:B------:R-:W-:Y:S01]  /*1080*/  FSETP.GT.AND P4, PT, |R3|, 152, PT ;  /* 0x431800000300780b */ /* 0x000fe20003f84200 */
[----:B------:R-:W-:Y:S01]  /*1090*/  FFMA R22, R21, R22, 0.0096188392490148544312 ;  /* 0x3c1d985615167423 */ /* 0x000fe20000000016 */
[----:B---3--:R-:W-:Y:S01]  /*10a0*/  LEA R3, R18, -R15, 0x17 ;  /* 0x8000000f12037211 */ /* 0x008fe200078eb8ff */
[----:B------:R-:W-:Y:S01]  /*10b0*/  FFMA R19, R19, R24, 1 ;  /* 0x3f80000013137423 */ /* 0x000fe20000000018 */
[----:B------:R1:W2:Y:S01]  /*10c0*/  F2I.NTZ R18, R0 ;  /* 0x0000000000127305 */ /* 0x0002a20000203100 */
[----:B------:R-:W-:Y:S01]  /*10d0*/  SEL R25, RZ, 0x83000000, P2 ;  /* 0x83000000ff197807 */ /* 0x000fe20001000000 */
[----:B------:R-:W-:Y:S01]  /*10e0*/  FFMA R22, R21, R22, 0.055503588169813156128 ;  /* 0x3d6357bb15167423 */ /* 0x000fe20000000016 */
[----:B------:R-:W-:-:S02]  /*10f0*/  IADD3 R23, PT, PT, R15, 0x7f000000, RZ ;  /* 0x7f0000000f177810 */ /* 0x000fc40007ffe0ff */
[----:B------:R-:W-:Y:S02]  /*1100*/  IADD3 R26, PT, PT, R25, 0x7f000000, RZ ;  /* 0x7f000000191a7810 */ /* 0x000fe40007ffe0ff */
[----:B------:R-:W-:Y:S01]  /*1110*/  FSETP.GT.AND P2, PT, R17, RZ, PT ;  /* 0x000000ff1100720b */ /* 0x000fe20003f44000 */
[----:B------:R-:W-:Y:S01]  /*1120*/  FMUL R24, R23, R20 ;  /* 0x0000001417187220 */ /* 0x000fe20000400000 */
[----:B------:R-:W-:Y:S01]  /*1130*/  FFMA R20, R21, R22, 0.24022644758224487305 ;  /* 0x3e75fdec15147423 */ /* 0x000fe20000000016 */
[----:B------:R-:W-:Y:S01]  /*1140*/  HFMA2 R22, -RZ, RZ, 1.875, 0 ;  /* 0x3f800000ff167431 */ /* 0x000fe200000001ff */
[----:B------:R-:W-:Y:S01]  /*1150*/  FSEL R15, RZ, +INF , !P6 ;  /* 0x7f800000ff0f7808 */ /* 0x000fe20007000000 */
[----:B------:R-:W-:Y:S01]  /*1160*/  FMUL R17, R26, R19 ;  /* 0x000000131a117220 */ /* 0x000fe20000400000 */
[----:B----4-:R-:W-:Y:S01]  /*1170*/  LEA R16, R16, -R25, 0x17 ;  /* 0x8000001910107211 */ /* 0x010fe200078eb8ff */
[----:B------:R-:W-:Y:S01]  /*1180*/  @!P0 FMUL R15, R3, R24 ;  /* 0x00000018030f8220 */ /* 0x000fe20000400000 */
[----:B------:R-:W-:Y:S01]  /*1190*/  SEL R19, RZ, 0x83000000, P2 ;  /* 0x83000000ff137807 */ /* 0x000fe20001000000 */
[----:B------:R-:W-:Y:S01]  /*11a0*/  FFMA R20, R21, R20, 0.69314718246459960938 ;  /* 0x3f31721815147423 */ /* 0x000fe20000000014 */
[----:B-12---:R-:W-:Y:S06]  /*11b0*/  @!P3 BRA `(.L_x_118) ;  /* 0x0000000000fcb947 */ /* 0x006fec0003800000 */
        /* <DEDUP_REMOVED lines=13> */
[----:B------:R-:W1:Y:S03]  /*1290*/  MUFU.RCP R22, R22 ;  /* 0x0000001600167308 */ /* 0x000e660000001000 */
[----:B-1----:R-:W-:-:S04]  /*12a0*/  FMUL R3, R22, R3 ;  /* 0x0000000316037220 */ /* 0x002fc80000400000 */
[----:B------:R-:W-:-:S04]  /*12b0*/  FADD R23, R26, -R3 ;  /* 0x800000031a177221 */ /* 0x000fc80000000000 */
[----:B------:R-:W-:Y:S01]  /*12c0*/  FADD R25, R23, R23 ;  /* 0x0000001717197221 */ /* 0x000fe20000000000 */
[----:B------:R-:W-:Y:S02]  /*12d0*/  FSEL R23, RZ, -24, P0 ;  /* 0xc1c00000ff177808 */ /* 0x000fe40000000000 */
[----:B------:R-:W-:Y:S01]  /*12e0*/  FSETP.NEU.AND P0, PT, |R2|, +INF , PT ;  /* 0x7f8000000200780b */ /* 0x000fe20003f0d200 */
[-C--:B------:R-:W-:Y:S02]  /*12f0*/  FFMA R25, R26, -R3.reuse, R25 ;  /* 0x800000031a197223 */ /* 0x080fe40000000019 */
[----:B------:R-:W-:Y:S01]  /*1300*/  FFMA R26, R24, 1.1920928955078125e-07, R23 ;  /* 0x34000000181a7823 */ /* 0x000fe20000000017 */
[C---:B------:R-:W-:Y:S01]  /*1310*/  FMUL R24, R3.reuse, R3 ;  /* 0x0000000303187220 */ /* 0x040fe20000400000 */
[----:B------:R-:W-:Y:S01]  /*1320*/  FMUL R23, R22, R25 ;  /* 0x0000001916177220 */ /* 0x000fe20000400000 */
[----:B------:R-:W-:Y:S01]  /*1330*/  FSETP.NEU.AND P0, PT, R2, RZ, P0 ;  /* 0x000000ff0200720b */ /* 0x000fe2000070d000 */
[----:B------:R-:W-:Y:S01]  /*1340*/  FFMA R22, R3, 1.4426950216293334961, R26 ;  /* 0x3fb8aa3b03167823 */ /* 0x000fe2000000001a */
[----:B------:R-:W-:-:S03]  /*1350*/  FFMA R25, R24, R9, 0.0032181653659790754318 ;  /* 0x3b52e7db18197423 */ /* 0x000fc60000000009 */
[----:B------:R-:W-:Y:S01]  /*1360*/  FADD R26, R26, -R22 ;  /* 0x800000161a1a7221 */ /* 0x000fe20000000000 */
[----:B------:R-:W-:-:S03]  /*1370*/  FFMA R25, R24, R25, 0.018033718690276145935 ;  /* 0x3c93bb7318197423 */ /* 0x000fc60000000019 */
[----:B------:R-:W-:Y:S01]  /*1380*/  FFMA R26, R3, 1.4426950216293334961, R26 ;  /* 0x3fb8aa3b031a7823 */ /* 0x000fe2000000001a */
[----:B------:R-:W-:-:S03]  /*1390*/  FFMA R25, R24, R25, 0.12022458761930465698 ;  /* 0x3df6384f18197423 */ /* 0x000fc60000000019 */
[----:B------:R-:W-:Y:S01]  /*13a0*/  FFMA R26, R23, 1.4426950216293334961, R26 ;  /* 0x3fb8aa3b171a7823 */ /* 0x000fe2000000001a */
[----:B------:R-:W-:Y:S01]  /*13b0*/  FMUL R24, R24, R25 ;  /* 0x0000001918187220 */ /* 0x000fe20000400000 */
[----:B------:R-:W-:Y:S02]  /*13c0*/  @!P0 FADD R2, R2, R2 ;  /* 0x0000000202028221 */ /* 0x000fe40000000000 */
[----:B------:R-:W-:Y:S01]  /*13d0*/  FFMA R25, R3, 1.9251366722983220825e-08, R26 ;  /* 0x32a55e3403197823 */ /* 0x000fe2000000001a */
[----:B------:R-:W-:-:S04]  /*13e0*/  FMUL R26, R24, 3 ;  /* 0x40400000181a7820 */ /* 0x000fc80000400000 */
[----:B------:R-:W-:-:S04]  /*13f0*/  FFMA R25, R23, R26, R25 ;  /* 0x0000001a17197223 */ /* 0x000fc80000000019 */
[----:B------:R-:W-:-:S04]  /*1400*/  FFMA R25, R3, R24, R25 ;  /* 0x0000001803197223 */ /* 0x000fc80000000019 */
[----:B------:R-:W-:-:S04]  /*1410*/  FADD R23, R22, R25 ;  /* 0x0000001916177221 */ /* 0x000fc80000000000 */
[----:B------:R-:W-:Y:S01]  /*1420*/  FMUL R24, R23, 2 ;  /* 0x4000000017187820 */ /* 0x000fe20000400000 */
[----:B------:R-:W-:-:S03]  /*1430*/  FADD R22, -R22, R23 ;  /* 0x0000001716167221 */ /* 0x000fc60000000100 */
[----:B------:R-:W1:Y:S01]  /*1440*/  FRND R3, R24 ;  /* 0x0000001800037307 */ /* 0x000e620000201000 */
[----:B------:R-:W-:Y:S01]  /*1450*/  FADD R22, R25, -R22 ;  /* 0x8000001619167221 */ /* 0x000fe20000000000 */
[----:B------:R-:W-:Y:S01]  /*1460*/  FFMA R23, R23, 2, -R24 ;  /* 0x4000000017177823 */ /* 0x000fe20000000818 */
[----:B------:R-:W-:-:S03]  /*1470*/  FSETP.GT.AND P3, PT, |R24|, 152, PT ;  /* 0x431800001800780b */ /* 0x000fc60003f64200 */
[----:B------:R-:W-:Y:S01]  /*1480*/  FFMA R22, R22, 2, R23 ;  /* 0x4000000016167823 */ /* 0x000fe20000000017 */
[----:B-1----:R-:W-:Y:S01]  /*1490*/  FADD R23, R24, -R3 ;  /* 0x8000000318177221 */ /* 0x002fe20000000000 */
[----:B------:R-:W-:-:S03]  /*14a0*/  FSETP.GT.AND P2, PT, R3, RZ, PT ;  /* 0x000000ff0300720b */ /* 0x000fc60003f44000 */
[----:B------:R-:W-:Y:S01]  /*14b0*/  FADD R23, R23, R22 ;  /* 0x0000001617177221 */ /* 0x000fe20000000000 */
[----:B------:R-:W-:Y:S02]  /*14c0*/  SEL R3, RZ, 0x83000000, P2 ;  /* 0x83000000ff037807 */ /* 0x000fe40001000000 */
[----:B------:R-:W-:Y:S01]  /*14d0*/  FSETP.GEU.AND P2, PT, R24, RZ, PT ;  /* 0x000000ff1800720b */ /* 0x000fe20003f4e000 */
[----:B------:R-:W-:-:S04]  /*14e0*/  FFMA R22, R23, R4, 0.0013391353422775864601 ;  /* 0x3aaf85ed17167423 */ /* 0x000fc80000000004 */
[----:B------:R-:W-:-:S04]  /*14f0*/  FFMA R22, R23, R22, 0.0096188392490148544312 ;  /* 0x3c1d985617167423 */ /* 0x000fc80000000016 */
[C---:B------:R-:W-:Y:S02]  /*1500*/  FFMA R26, R23.reuse, R22, 0.055503588169813156128 ;  /* 0x3d6357bb171a7423 */ /* 0x040fe40000000016 */
[----:B------:R-:W1:Y:S02]  /*1510*/  F2I.NTZ R22, R24 ;  /* 0x0000001800167305 */ /* 0x000e640000203100 */
[----:B------:R-:W-:-:S04]  /*1520*/  FFMA R26, R23, R26, 0.24022644758224487305 ;  /* 0x3e75fdec171a7423 */ /* 0x000fc8000000001a */
[----:B------:R-:W-:-:S04]  /*1530*/  FFMA R26, R23, R26, 0.69314718246459960938 ;  /* 0x3f317218171a7423 */ /* 0x000fc8000000001a */
[----:B------:R-:W-:Y:S01]  /*1540*/  FFMA R26, R23, R26, 1 ;  /* 0x3f800000171a7423 */ /* 0x000fe2000000001a */
[----:B------:R-:W-:Y:S02]  /*1550*/  IADD3 R23, PT, PT, R3, 0x7f000000, RZ ;  /* 0x7f00000003177810 */ /* 0x000fe40007ffe0ff */
[----:B-1----:R-:W-:-:S03]  /*1560*/  LEA R3, R22, -R3, 0x17 ;  /* 0x8000000316037211 */ /* 0x002fc600078eb8ff */
[----:B------:R-:W-:Y:S01]  /*1570*/  FMUL R26, R23, R26 ;  /* 0x0000001a171a7220 */ /* 0x000fe20000400000 */
[----:B------:R-:W-:-:S03]  /*1580*/  FSEL R22, RZ, +INF , !P2 ;  /* 0x7f800000ff167808 */ /* 0x000fc60005000000 */
[----:B------:R-:W-:Y:S01]  /*1590*/  @!P3 FMUL R22, R3, R26 ;  /* 0x0000001a0316b220 */ /* 0x000fe20000400000 */
[----:B------:R-:W-:-:S07]  /*15a0*/  @!P0 LOP3.LUT R22, R2, 0x7fffffff, RZ, 0xc0, !PT ;  /* 0x7fffffff02168812 */ /* 0x000fce00078ec0ff */
.L_x_118:
[----:B------:R-:W-:Y:S05]  /*15b0*/  BSYNC.RECONVERGENT B0 ;  /* 0x0000000000007941 */ /* 0x000fea0003800200 */
.L_x_117:
[----:B------:R-:W1:Y:S01]  /*15c0*/  LDC.64 R2, c[0x0][0x390] ;  /* 0x0000e400ff027b82 */ /* 0x000e620000000a00 */
[----:B------:R-:W-:Y:S01]  /*15d0*/  FSETP.NEU.AND P3, PT, R10, 1, PT ;  /* 0x3f8000000a00780b */ /* 0x000fe20003f6d000 */
[----:B------:R-:W-:Y:S01]  /*15e0*/  FFMA R20, R21, R20, 1 ;  /* 0x3f80000015147423 */ /* 0x000fe20000000014 */
[----:B------:R-:W-:Y:S01]  /*15f0*/  FSETP.GT.AND P0, PT, |R0|, 152, PT ;  /* 0x431800000000780b */ /* 0x000fe20003f04200 */
[----:B------:R-:W-:Y:S01]  /*1600*/  FADD R8, R8, 0.014999999664723873138 ;  /* 0x3c75c28f08087421 */ /* 0x000fe20000000000 */
[----:B------:R-:W-:Y:S01]  /*1610*/  IADD3 R21, PT, PT, R19, 0x7f000000, RZ ;  /* 0x7f00000013157810 */ /* 0x000fe20007ffe0ff */
[----:B------:R-:W-:Y:S01]  /*1620*/  BSSY.RECONVERGENT B0, `(.L_x_119) ;  /* 0x0000016000007945 */ /* 0x000fe20003800200 */
[----:B------:R-:W-:Y:S01]  /*1630*/  LEA R19, R18, -R19, 0x17 ;  /* 0x8000001312137211 */ /* 0x000fe200078eb8ff */
[----:B------:R-:W-:Y:S01]  /*1640*/  FFMA R18, R12, 0.014999999664723873138, R7 ;  /* 0x3c75c28f0c127823 */ /* 0x000fe20000000007 */
[----:B------:R-:W-:Y:S01]  /*1650*/  FSETP.GEU.AND P6, PT, R0, RZ, PT ;  /* 0x000000ff0000720b */ /* 0x000fe20003fce000 */
[----:B------:R-:W-:Y:S01]  /*1660*/  FMUL R20, R20, R21 ;  /* 0x0000001514147220 */ /* 0x000fe20000400000 */
[----:B------:R-:W-:Y:S01]  /*1670*/  FSEL R12, RZ, +INF , !P5 ;  /* 0x7f800000ff0c7808 */ /* 0x000fe20006800000 */
[----:B------:R-:W-:Y:S01]  /*1680*/  @!P4 FMUL R12, R16, R17 ;  /* 0x00000011100cc220 */ /* 0x000fe20000400000 */
[----:B------:R-:W-:Y:S01]  /*1690*/  FSETP.NEU.AND P2, PT, R8, 1, PT ;  /* 0x3f8000000800780b */ /* 0x000fe20003f4d000 */
[----:B------:R-:W-:Y:S01]  /*16a0*/  FMUL R19, R20, R19 ;  /* 0x0000001314137220 */ /* 0x000fe20000400000 */
[----:B------:R-:W-:Y:S01]  /*16b0*/  FSETP.NEU.AND P5, PT, R18, 1, PT ;  /* 0x3f8000001200780b */ /* 0x000fe20003fad000 */
[----:B------:R-:W-:Y:S01]  /*16c0*/  FADD R11, R11, R14 ;  /* 0x0000000e0b0b7221 */ /* 0x000fe20000000000 */
[----:B------:R-:W-:-:S02]  /*16d0*/  MOV R17, 0x3f800000 ;  /* 0x3f80000000117802 */ /* 0x000fc40000000f00 */
[----:B------:R-:W-:Y:S01]  /*16e0*/  @P0 FSEL R19, RZ, +INF , !P6 ;  /* 0x7f800000ff130808 */ /* 0x000fe20007000000 */
[----:B------:R-:W-:Y:S08]  /*16f0*/  @!P3 BRA `(.L_x_120) ;  /* 0x000000000020b947 */ /* 0x000ff00003800000 */
[----:B------:R-:W-:-:S13]  /*1700*/  FSETP.NAN.AND P0, PT, |R10|, |R10|, PT ;  /* 0x4000000a0a00720b */ /* 0x000fda0003f08200 */
[----:B------:R-:W-:Y:S01]  /*1710*/  @P0 FADD R17, R10, 2 ;  /* 0x400000000a110421 */ /* 0x000fe20000000000 */
[----:B------:R-:W-:Y:S06]  /*1720*/  @P0 BRA `(.L_x_120) ;  /* 0x0000000000140947 */ /* 0x000fec0003800000 */
[C---:B------:R-:W-:Y:S02]  /*1730*/  FSETP.NEU.AND P0, PT, |R10|.reuse, +INF , PT ;  /* 0x7f8000000a00780b */ /* 0x040fe40003f0d200 */
[----:B------:R-:W-:Y:S02]  /*1740*/  MOV R17, R19 ;  /* 0x0000001300117202 */ /* 0x000fe40000000f00 */
[----:B------:R-:W-:-:S13]  /*1750*/  FSETP.NEU.AND P0, PT, R10, RZ, P0 ;  /* 0x000000ff0a00720b */ /* 0x000fda000070d000 */
[----:B0-----:R-:W-:-:S05]  /*1760*/  @!P0 FADD R0, R10, R10 ;  /* 0x0000000a0a008221 */ /* 0x001fca0000000000 */
[----:B------:R-:W-:-:S07]  /*1770*/  @!P0 LOP3.LUT R17, R0, 0x7fffffff, RZ, 0xc0, !PT ;  /* 0x7fffffff00118812 */ /* 0x000fce00078ec0ff */
.L_x_120:
[----:B------:R-:W-:Y:S05]  /*1780*/  BSYNC.RECONVERGENT B0 ;  /* 0x0000000000007941 */ /* 0x000fea0003800200 */
.L_x_119:
[----:B------:R-:W-:Y:S01]  /*1790*/  BSSY.RECONVERGENT B0, `(.L_x_121) ;  /* 0x0000043000007945 */ /* 0x000fe20003800200 */
[----:B0-----:R-:W-:Y:S02]  /*17a0*/  HFMA2 R0, -RZ, RZ, 1.875, 0 ;  /* 0x3f800000ff007431 */ /* 0x001fe400000001ff */
[----:B------:R-:W-:Y:S01]  /*17b0*/  FADD R22, R17, R22 ;  /* 0x0000001611167221 */ /* 0x000fe20000000000 */
[----:B------:R-:W-:Y:S06]  /*17c0*/  @!P5 BRA `(.L_x_122) ;  /* 0x0000000000fcd947 */ /* 0x000fec0003800000 */
[----:B------:R-:W-:-:S13]  /*17d0*/  FSETP.NAN.AND P0, PT, |R18|, |R18|, PT ;  /* 0x400000121200720b */ /* 0x000fda0003f08200 */
[----:B------:R-:W-:Y:S01]  /*17e0*/  @P0 FADD R0, R18, 2 ;  /* 0x4000000012000421 */ /* 0x000fe20000000000 */
[----:B------:R-:W-:Y:S06]  /*17f0*/  @P0 BRA `(.L_x_122) ;  /* 0x0000000000f00947 */ /* 0x000fec0003800000 */
[C---:B------:R-:W-:Y:S01]  /*1800*/  FMUL R17, |R18|.reuse, 16777216 ;  /* 0x4b80000012117820 */ /* 0x040fe20000400200 */
[----:B------:R-:W-:-:S04]  /*1810*/  FSETP.GEU.AND P0, PT, |R18|, 1.175494350822287508e-38, PT ;  /* 0x008000001200780b */ /* 0x000fc80003f0e200 */
[----:B------:R-:W-:Y:S02]  /*1820*/  FSEL R17, R17, |R18|, !P0 ;  /* 0x4000001211117208 */ /* 0x000fe40004000000 */
[----:B------:R-:W-:Y:S02]  /*1830*/  FSEL R21, RZ, -24, P0 ;  /* 0xc1c00000ff157808 */ /* 0x000fe40000000000 */
[----:B------:R-:W-:Y:S02]  /*1840*/  IADD3 R0, PT, PT, R17, -0x3f3504f3, RZ ;  /* 0xc0cafb0d11007810 */ /* 0x000fe40007ffe0ff */
[----:B------:R-:W-:Y:S02]  /*1850*/  FSETP.NEU.AND P0, PT, |R18|, +INF , PT ;  /* 0x7f8000001200780b */ /* 0x000fe40003f0d200 */
[----:B------:R-:W-:Y:S02]  /*1860*/  LOP3.LUT R14, R0, 0xff800000, RZ, 0xc0, !PT ;  /* 0xff800000000e7812 */ /* 0x000fe400078ec0ff */
[----:B------:R-:W-:-:S02]  /*1870*/  FSETP.NEU.AND P0, PT, R18, RZ, P0 ;  /* 0x000000ff1200720b */ /* 0x000fc4000070d000 */
[-C--:B------:R-:W-:Y:S02]  /*1880*/  IADD3 R17, PT, PT, R17, -R14.reuse, RZ ;  /* 0x8000000e11117210 */ /* 0x080fe40007ffe0ff */
[----:B------:R-:W-:-:S03]  /*1890*/  I2FP.F32.S32 R14, R14 ;  /* 0x0000000e000e7245 */ /* 0x000fc60000201400 */
[C---:B------:R-:W-:Y:S01]  /*18a0*/  FADD R0, R17.reuse, 1 ;  /* 0x3f80000011007421 */ /* 0x040fe20000000000 */
[----:B------:R-:W-:Y:S01]  /*18b0*/  FADD R17, R17, -1 ;  /* 0xbf80000011117421 */ /* 0x000fe20000000000 */
[----:B------:R-:W-:-:S03]  /*18c0*/  FFMA R21, R14, 1.1920928955078125e-07, R21 ;  /* 0x340000000e157823 */ /* 0x000fc60000000015 */
[----:B------:R-:W-:Y:S01]  /*18d0*/  FADD R23, R17, R17 ;  /* 0x0000001111177221 */ /* 0x000fe20000000000 */
[----:B------:R-:W0:Y:S01]  /*18e0*/  MUFU.RCP R0, R0 ;  /* 0x0000000000007308 */ /* 0x000e220000001000 */
[----:B------:R-:W-:Y:S02]  /*18f0*/  @!P0 FADD R18, R18, R18 ;  /* 0x0000001212128221 */ /* 0x000fe40000000000 */
[----:B0-----:R-:W-:-:S04]  /*1900*/  FMUL R16, R0, R23 ;  /* 0x0000001700107220 */ /* 0x001fc80000400000 */
[----:B------:R-:W-:Y:S01]  /*1910*/  FADD R23, R17, -R16 ;  /* 0x8000001011177221 */ /* 0x000fe20000000000 */
[CC--:B------:R-:W-:Y:S01]  /*1920*/  FMUL R20, R16.reuse, R16.reuse ;  /* 0x0000001010147220 */ /* 0x0c0fe20000400000 */
[----:B------:R-:W-:Y:S02]  /*1930*/  FFMA R14, R16, 1.4426950216293334961, R21 ;  /* 0x3fb8aa3b100e7823 */ /* 0x000fe40000000015 */
[----:B------:R-:W-:Y:S01]  /*1940*/  FADD R24, R23, R23 ;  /* 0x0000001717187221 */ /* 0x000fe20000000000 */
[C---:B------:R-:W-:Y:S01]  /*1950*/  FFMA R23, R20.reuse, R9, 0.0032181653659790754318 ;  /* 0x3b52e7db14177423 */ /* 0x040fe20000000009 */
[----:B------:R-:W-:Y:S02]  /*1960*/  FADD R21, R21, -R14 ;  /* 0x8000000e15157221 */ /* 0x000fe40000000000 */
[----:B------:R-:W-:Y:S01]  /*1970*/  FFMA R17, R17, -R16, R24 ;  /* 0x8000001011117223 */ /* 0x000fe20000000018 */
[----:B------:R-:W-:Y:S01]  /*1980*/  FFMA R23, R20, R23, 0.018033718690276145935 ;  /* 0x3c93bb7314177423 */ /* 0x000fe20000000017 */
[----:B------:R-:W-:-:S02]  /*1990*/  FFMA R24, R16, 1.4426950216293334961, R21 ;  /* 0x3fb8aa3b10187823 */ /* 0x000fc40000000015 */
[----:B------:R-:W-:Y:S01]  /*19a0*/  FMUL R17, R0, R17 ;  /* 0x0000001100117220 */ /* 0x000fe20000400000 */
[----:B------:R-:W-:-:S03]  /*19b0*/  FFMA R23, R20, R23, 0.12022458761930465698 ;  /* 0x3df6384f14177423 */ /* 0x000fc60000000017 */
[----:B------:R-:W-:Y:S01]  /*19c0*/  FFMA R21, R17, 1.4426950216293334961, R24 ;  /* 0x3fb8aa3b11157823 */ /* 0x000fe20000000018 */
[----:B------:R-:W-:-:S03]  /*19d0*/  FMUL R23, R20, R23 ;  /* 0x0000001714177220 */ /* 0x000fc60000400000 */
[----:B------:R-:W-:Y:S01]  /*19e0*/  FFMA R20, R16, 1.9251366722983220825e-08, R21 ;  /* 0x32a55e3410147823 */ /* 0x000fe20000000015 */
[----:B------:R-:W-:-:S04]  /*19f0*/  FMUL R0, R23, 3 ;  /* 0x4040000017007820 */ /* 0x000fc80000400000 */
[----:B------:R-:W-:-:S04]  /*1a00*/  FFMA R0, R17, R0, R20 ;  /* 0x0000000011007223 */ /* 0x000fc80000000014 */
[----:B------:R-:W-:-:S04]  /*1a10*/  FFMA R23, R16, R23, R0 ;  /* 0x0000001710177223 */ /* 0x000fc80000000000 */
[----:B------:R-:W-:-:S04]  /*1a20*/  FADD R21, R14, R23 ;  /* 0x000000170e157221 */ /* 0x000fc80000000000 */
[----:B------:R-:W-:Y:S01]  /*1a30*/  FMUL R0, R21, 2 ;  /* 0x4000000015007820 */ /* 0x000fe20000400000 */
[----:B------:R-:W-:-:S03]  /*1a40*/  FADD R14, -R14, R21 ;  /* 0x000000150e0e7221 */ /* 0x000fc60000000100 */
[----:B------:R-:W0:Y:S01]  /*1a50*/  FRND R17, R0 ;  /* 0x0000000000117307 */ /* 0x000e220000201000 */
[----:B------:R-:W-:Y:S01]  /*1a60*/  FADD R14, R23, -R14 ;  /* 0x8000000e170e7221 */ /* 0x000fe20000000000 */
[----:B------:R-:W-:Y:S01]  /*1a70*/  FFMA R21, R21, 2, -R0 ;  /* 0x4000000015157823 */ /* 0x000fe20000000800 */
[----:B------:R-:W-:-:S03]  /*1a80*/  FSETP.GT.AND P5, PT, |R0|, 152, PT ;  /* 0x431800000000780b */ /* 0x000fc60003fa4200 */
[----:B------:R-:W-:Y:S02]  /*1a90*/  FFMA R21, R14, 2, R21 ;  /* 0x400000000e157823 */ /* 0x000fe40000000015 */
[----:B------:R-:W2:Y:S01]  /*1aa0*/  F2I.NTZ R23, R0 ;  /* 0x0000000000177305 */ /* 0x000ea20000203100 */
[----:B0-----:R-:W-:Y:S01]  /*1ab0*/  FADD R14, R0, -R17 ;  /* 0x80000011000e7221 */ /* 0x001fe20000000000 */
[----:B------:R-:W-:-:S03]  /*1ac0*/  FSETP.GT.AND P4, PT, R17, RZ, PT ;  /* 0x000000ff1100720b */ /* 0x000fc60003f84000 */
[----:B------:R-:W-:-:S04]  /*1ad0*/  FADD R21, R14, R21 ;  /* 0x000000150e157221 */ /* 0x000fc80000000000 */
[----:B------:R-:W-:-:S04]  /*1ae0*/  FFMA R14, R21, R4, 0.0013391353422775864601 ;  /* 0x3aaf85ed150e7423 */ /* 0x000fc80000000004 */
[----:B------:R-:W-:-:S04]  /*1af0*/  FFMA R14, R21, R14, 0.0096188392490148544312 ;  /* 0x3c1d9856150e7423 */ /* 0x000fc8000000000e */
[----:B------:R-:W-:-:S04]  /*1b00*/  FFMA R14, R21, R14, 0.055503588169813156128 ;  /* 0x3d6357bb150e7423 */ /* 0x000fc8000000000e */
[C---:B------:R-:W-:Y:S01]  /*1b10*/  FFMA R16, R21.reuse, R14, 0.24022644758224487305 ;  /* 0x3e75fdec15107423 */ /* 0x040fe2000000000e */
[----:B------:R-:W-:Y:S02]  /*1b20*/  SEL R14, RZ, 0x83000000, P4 ;  /* 0x83000000ff0e7807 */ /* 0x000fe40002000000 */
[----:B------:R-:W-:Y:S01]  /*1b30*/  FSETP.GEU.AND P4, PT, R0, RZ, PT ;  /* 0x000000ff0000720b */ /* 0x000fe20003f8e000 */
[----:B------:R-:W-:Y:S01]  /*1b40*/  FFMA R20, R21, R16, 0.69314718246459960938 ;  /* 0x3f31721815147423 */ /* 0x000fe20000000010 */
[----:B------:R-:W-:Y:S02]  /*1b50*/  IADD3 R16, PT, PT, R14, 0x7f000000, RZ ;  /* 0x7f0000000e107810 */ /* 0x000fe40007ffe0ff */
[----:B--2---:R-:W-:Y:S01]  /*1b60*/  LEA R23, R23, -R14, 0x17 ;  /* 0x8000000e17177211 */ /* 0x004fe200078eb8ff */
[----:B------:R-:W-:Y:S01]  /*1b70*/  FFMA R21, R21, R20, 1 ;  /* 0x3f80000015157423 */ /* 0x000fe20000000014 */
[----:B------:R-:W-:-:S03]  /*1b80*/  FSEL R0, RZ, +INF , !P4 ;  /* 0x7f800000ff007808 */ /* 0x000fc60006000000 */
[----:B------:R-:W-:-:S04]  /*1b90*/  FMUL R16, R16, R21 ;  /* 0x0000001510107220 */ /* 0x000fc80000400000 */
[----:B------:R-:W-:Y:S01]  /*1ba0*/  @!P5 FMUL R0, R23, R16 ;  /* 0x000000101700d220 */ /* 0x000fe20000400000 */
[----:B------:R-:W-:-:S07]  /*1bb0*/  @!P0 LOP3.LUT R0, R18, 0x7fffffff, RZ, 0xc0, !PT ;  /* 0x7fffffff12008812 */ /* 0x000fce00078ec0ff */
.L_x_122:
[----:B------:R-:W-:Y:S05]  /*1bc0*/  BSYNC.RECONVERGENT B0 ;  /* 0x0000000000007941 */ /* 0x000fea0003800200 */
.L_x_121:
[----:B------:R-:W-:Y:S01]  /*1bd0*/  BSSY.RECONVERGENT B0, `(.L_x_123) ;  /* 0x000000b000007945 */ /* 0x000fe20003800200 */
[----:B------:R-:W-:-:S03]  /*1be0*/  MOV R17, 0x3f800000 ;  /* 0x3f80000000117802 */ /* 0x000fc60000000f00 */
[----:B------:R-:W-:Y:S05]  /*1bf0*/  @!P3 BRA `(.L_x_124) ;  /* 0x000000000020b947 */ /* 0x000fea0003800000 */
        /* <DEDUP_REMOVED lines=8> */
.L_x_124:
[----:B------:R-:W-:Y:S05]  /*1c80*/  BSYNC.RECONVERGENT B0 ;  /* 0x0000000000007941 */ /* 0x000fea0003800200 */
.L_x_123:
[----:B------:R-:W-:Y:S01]  /*1c90*/  BSSY.RECONVERGENT B0, `(.L_x_125) ;  /* 0x000000c000007945 */ /* 0x000fe20003800200 */
[----:B------:R-:W-:Y:S02]  /*1ca0*/  HFMA2 R10, -RZ, RZ, 1.875, 0 ;  /* 0x3f800000ff0a7431 */ /* 0x000fe400000001ff */
[----:B------:R-:W-:Y:S01]  /*1cb0*/  FADD R0, R17, R0 ;  /* 0x0000000011007221 */ /* 0x000fe20000000000 */
        /* <DEDUP_REMOVED lines=9> */
.L_x_126:
[----:B------:R-:W-:Y:S05]  /*1d50*/  BSYNC.RECONVERGENT B0 ;  /* 0x0000000000007941 */ /* 0x000fea0003800200 */
.L_x_125:
[----:B------:R-:W-:Y:S01]  /*1d60*/  BSSY.RECONVERGENT B0, `(.L_x_127) ;  /* 0x0000042000007945 */ /* 0x000fe20003800200 */
[----:B------:R-:W-:-:S03]  /*1d70*/  HFMA2 R7, -RZ, RZ, 1.875, 0 ;  /* 0x3f800000ff077431 */ /* 0x000fc600000001ff */
        /* <DEDUP_REMOVED lines=8> */
[----:B------:R-:W-:Y:S02]  /*1e00*/  LOP3.LUT R16, R13, 0xff800000, RZ, 0xc0, !PT ;  /* 0xff8000000d107812 */ /* 0x000fe400078ec0ff */
[----:B------:R-:W-:Y:S02]  /*1e10*/  FSEL R13, RZ, -24, P0 ;  /* 0xc1c00000ff0d7808 */ /* 0x000fe40000000000 */
[-C--:B------:R-:W-:Y:S02]  /*1e20*/  IADD3 R7, PT, PT, R7, -R16.reuse, RZ ;  /* 0x8000001007077210 */ /* 0x080fe40007ffe0ff */
[----:B------:R-:W-:Y:S02]  /*1e30*/  I2FP.F32.S32 R16, R16 ;  /* 0x0000001000107245 */ /* 0x000fe40000201400 */
[----:B------:R-:W-:Y:S01]  /*1e40*/  FSETP.NEU.AND P0, PT, |R8|, +INF , PT ;  /* 0x7f8000000800780b */ /* 0x000fe20003f0d200 */
[C---:B------:R-:W-:Y:S01]  /*1e50*/  FADD R14, R7.reuse, 1 ;  /* 0x3f800000070e7421 */ /* 0x040fe20000000000 */
[----:B------:R-:W-:Y:S01]  /*1e60*/  FADD R18, R7, -1 ;  /* 0xbf80000007127421 */ /* 0x000fe20000000000 */
[----:B------:R-:W-:Y:S01]  /*1e70*/  FFMA R16, R16, 1.1920928955078125e-07, R13 ;  /* 0x3400000010107823 */ /* 0x000fe2000000000d */
[----:B------:R-:W-:-:S02]  /*1e80*/  FSETP.NEU.AND P0, PT, R8, RZ, P0 ;  /* 0x000000ff0800720b */ /* 0x000fc4000070d000 */
[----:B------:R-:W-:Y:S01]  /*1e90*/  FADD R7, R18, R18 ;  /* 0x0000001212077221 */ /* 0x000fe20000000000 */
[----:B------:R-:W0:Y:S10]  /*1ea0*/  MUFU.RCP R14, R14 ;  /* 0x0000000e000e7308 */ /* 0x000e340000001000 */
[----:B------:R-:W-:Y:S01]  /*1eb0*/  @!P0 FADD R8, R8, R8 ;  /* 0x0000000808088221 */ /* 0x000fe20000000000 */
[----:B0-----:R-:W-:-:S04]  /*1ec0*/  FMUL R7, R14, R7 ;  /* 0x000000070e077220 */ /* 0x001fc80000400000 */
[----:B------:R-:W-:Y:S01]  /*1ed0*/  FADD R17, R18, -R7 ;  /* 0x8000000712117221 */ /* 0x000fe20000000000 */
[C---:B------:R-:W-:Y:S01]  /*1ee0*/  FMUL R20, R7.reuse, R7 ;  /* 0x0000000707147220 */ /* 0x040fe20000400000 */
[----:B------:R-:W-:Y:S02]  /*1ef0*/  FFMA R13, R7, 1.4426950216293334961, R16 ;  /* 0x3fb8aa3b070d7823 */ /* 0x000fe40000000010 */
[----:B------:R-:W-:Y:S01]  /*1f00*/  FADD R17, R17, R17 ;  /* 0x0000001111117221 */ /* 0x000fe20000000000 */
[----:B------:R-:W-:Y:S01]  /*1f10*/  FFMA R9, R20, R9, 0.0032181653659790754318 ;  /* 0x3b52e7db14097423 */ /* 0x000fe20000000009 */
        /* <DEDUP_REMOVED lines=27> */
[----:B------:R-:W-:Y:S01]  /*20d0*/  FFMA R14, R9, R4, 0.24022644758224487305 ;  /* 0x3e75fdec090e7423 */ /* 0x000fe20000000004 */
        /* <DEDUP_REMOVED lines=10> */
.L_x_128:
[----:B------:R-:W-:Y:S05]  /*2180*/  BSYNC.RECONVERGENT B0 ;  /* 0x0000000000007941 */ /* 0x000fea0003800200 */
.L_x_127:
[----:B------:R-:W-:Y:S01]  /*2190*/  FADD R7, R7, R10 ;  /* 0x0000000a07077221 */ /* 0x000fe20000000000 */
[----:B------:R-:W-:Y:S01]  /*21a0*/  FSETP.GTU.AND P1, PT, R11, R12, PT ;  /* 0x0000000c0b00720b */ /* 0x000fe20003f2c000 */
[----:B------:R-:W-:Y:S01]  /*21b0*/  IMAD R5, R5, 0xe0, R6 ;  /* 0x000000e005057824 */ /* 0x000fe200078e0206 */
[----:B------:R-:W-:Y:S02]  /*21c0*/  FSETP.GTU.AND P0, PT, R22, R15, PT ;  /* 0x0000000f1600720b */ /* 0x000fe40003f0c000 */
[----:B------:R-:W-:Y:S01]  /*21d0*/  FMNMX R0, R0, R7, PT ;  /* 0x0000000700007209 */ /* 0x000fe20003800000 */
[----:B-1----:R-:W-:Y:S01]  /*21e0*/  IMAD.WIDE R2, R5, 0x4, R2 ;  /* 0x0000000405027825 */ /* 0x002fe200078e0202 */
[----:B------:R-:W-:Y:S02]  /*21f0*/  FSEL R4, RZ, 0.029999999329447746277, P1 ;  /* 0x3cf5c28fff047808 */ /* 0x000fe40000800000 */
[----:B------:R-:W-:Y:S02]  /*2200*/  FSETP.GTU.AND P1, PT, R0, R15, PT ;  /* 0x0000000f0000720b */ /* 0x000fe40003f2c000 */
[----:B------:R-:W-:-:S04]  /*2210*/  FSEL R4, R4, 0.050000000745058059692, P0 ;  /* 0x3d4ccccd04047808 */ /* 0x000fc80000000000 */
[----:B------:R-:W-:-:S05]  /*2220*/  FSEL R5, R4, 0.050000000745058059692, P1 ;  /* 0x3d4ccccd04057808 */ /* 0x000fca0000800000 */
[----:B------:R-:W-:Y:S01]  /*2230*/  STG.E desc[UR4][R2.64], R5 ;  /* 0x0000000502007986 */ /* 0x000fe2000c101904 */
[----:B------:R-:W-:Y:S05]  /*2240*/  EXIT ;  /* 0x000000000000794d */ /* 0x000fea0003800000 */
.L_x_129:
        /* <DEDUP_REMOVED lines=11> */
.L_x_148:


//--------------------- .nv.global.init           --------------------------
	.section	.nv.global.init,"aw",@progbits
	.align	4
.nv.global.init:
	.type		__cudart_i2opi_f,@object
	.size		__cudart_i2opi_f,(.L_7 - __cudart_i2opi_f)
__cudart_i2opi_f:
        /*0000*/ 	.byte	0x41, 0x90, 0x43, 0x3c, 0x99, 0x95, 0x62, 0xdb, 0xc0, 0xdd, 0x34, 0xf5, 0xd1, 0x57, 0x27, 0xfc
        /*0010*/ 	.byte	0x29, 0x15, 0x44, 0x4e, 0x6e, 0x83, 0xf9, 0xa2
.L_7:


//--------------------- .nv.shared.reserved.0     --------------------------
	.section	.nv.shared.reserved.0,"aw",@nobits
	.weak		__nv_reservedSMEM_offset_0_alias
	.size		__nv_reservedSMEM_offset_0_alias, 0, 64
	.other		__nv_reservedSMEM_offset_0_alias,@"STO_CUDA_RESERVED_SHARED STV_DEFAULT"
__nv_reservedSMEM_offset_0_alias:
	.zero		0
	.zero		64


//--------------------- .nv.shared._Z11propagationiiiiPKfPfi --------------------------
	.section	.nv.shared._Z11propagationiiiiPKfPfi,"aw",@nobits
	.sectionflags	@""
	.align	4
.nv.shared._Z11propagationiiiiPKfPfi:
	.zero		2320


//--------------------- .nv.constant0._Z5resetPKfPfS1_S1_S1_ --------------------------
	.section	.nv.constant0._Z5resetPKfPfS1_S1_S1_,"a",@progbits
	.sectionflags	@""
	.align	4
.nv.constant0._Z5resetPKfPfS1_S1_S1_:
	.zero		936


//--------------------- .nv.constant0._Z12update_fieldPfPKfS_S1_ --------------------------
	.section	.nv.constant0._Z12update_fieldPfPKfS_S1_,"a",@progbits
	.sectionflags	@""
	.align	4
.nv.constant0._Z12update_fieldPfPKfS_S1_:
	.zero		928


//--------------------- .nv.constant0._Z19update_differentialPfPKfS1_S1_ --------------------------
	.section	.nv.constant0._Z19update_differentialPfPKfS1_S1_,"a",@progbits
	.sectionflags	@""
	.align	4
.nv.constant0._Z19update_differentialPfPKfS1_S1_:
	.zero		928


//--------------------- .nv.constant0._Z8laplace2PKfPf --------------------------
	.section	.nv.constant0._Z8laplace2PKfPf,"a",@progbits
	.sectionflags	@""
	.align	4
.nv.constant0._Z8laplace2PKfPf:
	.zero		912


//--------------------- .nv.constant0._Z8laplace1PKfPf --------------------------
	.section	.nv.constant0._Z8laplace1PKfPf,"a",@progbits
	.sectionflags	@""
	.align	4
.nv.constant0._Z8laplace1PKfPf:
	.zero		912


//--------------------- .nv.constant0._Z16backpropagation2PfPKfS1_S1_S1_i --------------------------
	.section	.nv.constant0._Z16backpropagation2PfPKfS1_S1_S1_i,"a",@progbits
	.sectionflags	@""
	.align	4
.nv.constant0._Z16backpropagation2PfPKfS1_S1_S1_i:
	.zero		940


//--------------------- .nv.constant0._Z16backpropagation1PfPKfi --------------------------
	.section	.nv.constant0._Z16backpropagation1PfPKfi,"a",@progbits
	.sectionflags	@""
	.align	4
.nv.constant0._Z16backpropagation1PfPKfi:
	.zero		916


//--------------------- .nv.constant0._Z17difference_signalPKfS0_S0_S0_S0_PfS1_S1_S1_i --------------------------
	.section	.nv.constant0._Z17difference_signalPKfS0_S0_S0_S0_PfS1_S1_S1_i,"a",@progbits
	.sectionflags	@""
	.align	4
.nv.constant0._Z17difference_signalPKfS0_S0_S0_S0_PfS1_S1_S1_i:
	.zero		972


//--------------------- .nv.constant0._Z14initial_signalPKfPfS1_S1_S1_i --------------------------
	.section	.nv.constant0._Z14initial_signalPKfPfS1_S1_S1_i,"a",@progbits
	.sectionflags	@""
	.align	4
.nv.constant0._Z14initial_signalPKfPfS1_S1_S1_i:
	.zero		940


//--------------------- .nv.constant0._Z22propagation_at_cornersPf --------------------------
	.section	.nv.constant0._Z22propagation_at_cornersPf,"a",@progbits
	.sectionflags	@""
	.align	4
.nv.constant0._Z22propagation_at_cornersPf:
	.zero		904


//--------------------- .nv.constant0._Z11propagationiiiiPKfPfi --------------------------
	.section	.nv.constant0._Z11propagationiiiiPKfPfi,"a",@progbits
	.sectionflags	@""
	.align	4
.nv.constant0._Z11propagationiiiiPKfPfi:
	.zero		932


//--------------------- .nv.constant0._Z11field_setupPKfS0_Pf --------------------------
	.section	.nv.constant0._Z11field_setupPKfS0_Pf,"a",@progbits
	.sectionflags	@""
	.align	4
.nv.constant0._Z11field_setupPKfS0_Pf:
	.zero		920


//--------------------- SYMBOLS --------------------------

	.type		.nv.reservedSmem.offset0,@object
	.size		.nv.reservedSmem.offset0,0x4
	.type		.nv.reservedSmem.cap,@object
	.size		.nv.reservedSmem.cap,0x4
